// auto-generated by cutlass_sweep.gemm — config: {"arch": "sm_90", "cluster_m": 1, "cluster_n": 1, "dtype": "e5m2", "dtype_b": "e5m2", "layout": "tn", "stages": 0, "tile_k": 128, "tile_m": 256, "tile_n": 256}
#include "cutlass/cutlass.h"
#include "cutlass/gemm/collective/collective_builder.hpp"
#include "cutlass/gemm/device/gemm_universal_adapter.h"
#include "cutlass/gemm/kernel/gemm_universal.hpp"
#include "cutlass/epilogue/collective/collective_builder.hpp"

using ElemA = cutlass::float_e5m2_t;
using ElemB = cutlass::float_e5m2_t;
using ElemCD = cutlass::float_e5m2_t;
using Acc  = float;
using TileShape    = cute::Shape<cute::_256, cute::_256, cute::_128>;
using ClusterShape = cute::Shape<cute::_1, cute::_1, cute::_1>;

using CollectiveEpilogue = typename cutlass::epilogue::collective::CollectiveBuilder<
    cutlass::arch::Sm90, cutlass::arch::OpClassTensorOp,
    TileShape, ClusterShape,
    cutlass::epilogue::collective::EpilogueTileAuto,
    Acc, Acc,
    ElemCD, cutlass::layout::RowMajor, 128 / cutlass::sizeof_bits<ElemCD>::value,
    ElemCD, cutlass::layout::RowMajor, 128 / cutlass::sizeof_bits<ElemCD>::value,
    cutlass::epilogue::collective::EpilogueScheduleAuto
  >::CollectiveOp;

using CollectiveMainloop = typename cutlass::gemm::collective::CollectiveBuilder<
    cutlass::arch::Sm90, cutlass::arch::OpClassTensorOp,
    ElemA, cutlass::layout::ColumnMajor, 128 / cutlass::sizeof_bits<ElemA>::value,
    ElemB, cutlass::layout::RowMajor, 128 / cutlass::sizeof_bits<ElemB>::value,
    Acc,
    TileShape, ClusterShape,
    cutlass::gemm::collective::StageCountAutoCarveout<static_cast<int>(sizeof(typename CollectiveEpilogue::SharedStorage))>,
    cutlass::gemm::collective::KernelScheduleAuto
  >::CollectiveOp;

using GemmKernel = cutlass::gemm::kernel::GemmUniversal<
    cute::Shape<int,int,int,int>,
    CollectiveMainloop,
    CollectiveEpilogue
>;
using Gemm = cutlass::gemm::device::GemmUniversalAdapter<GemmKernel>;

// Force the device kernel symbol into the cubin without needing a host main.
auto* _anchor = &cutlass::device_kernel<GemmKernel>;


// ===== COMPILED SASS (sm_90a) =====

	.target	sm_90a

	.elftype	@"ET_EXEC"


//--------------------- .note.nv.tkinfo           --------------------------
	.section	.note.nv.tkinfo,"",@"SHT_NOTE"
	.sectionflags	@"SHF_NOTE_NV_TKINFO"
	.tkinfo
        /*0018*/ 	.word	0x00000002
        /*0030*/ 	.string	""
        /*0030*/ 	.string	"ptxas"
        /*0030*/ 	.string	"Cuda compilation tools, release 13.0, V13.0.88"
        /*0030*/ 	.string	"Build cuda_13.0.r13.0/compiler.36424714_0"
        /*0030*/ 	.string	"-arch sm_90a -m 64 "



//--------------------- .note.nv.cuinfo           --------------------------
	.section	.note.nv.cuinfo,"",@"SHT_NOTE"
	.sectionflags	@"SHF_NOTE_NV_CUINFO"
        /*0018*/ 	.short	0x0002
        /*001a*/ 	.short	0x005a
        /*001c*/ 	.short	0x0082
	.zero		2


//--------------------- .nv.info                  --------------------------
	.section	.nv.info,"",@"SHT_CUDA_INFO"
	.align	4


	//----- nvinfo : EIATTR_REGCOUNT
	.align		4
        /*0000*/ 	.byte	0x04, 0x2f
        /*0002*/ 	.short	(.L_16 - .L_15)
	.align		4
.L_15:
        /*0004*/ 	.word	index@(_ZN7cutlass13device_kernelINS_4gemm6kernel13GemmUniversalIN4cute5tupleIJiiiiEEENS1_10collective13CollectiveMmaINS1_39MainloopSm90TmaGmmaRmemAWarpSpecializedILi3ENS5_IJNS4_1CILi1EEESB_SB_EEENS1_35KernelTmaWarpSpecializedCooperativeEEENS5_IJNSA_ILi256EEESF_NSA_ILi128EEEEEENS_12float_e5m2_tENS5_IJSB_llEEESI_SJ_NS4_8TiledMMAINS4_8MMA_AtomIJNS4_4SM904GMMA31MMA_64x256x32_F32E5M2E5M2_RS_TNILNSN_7ScaleInE1ELSP_1EEEEEENS4_6LayoutINS5_IJNSA_ILi2EEESB_SB_EEENS5_IJSB_NSA_ILi0EEESV_EEEEENS5_IJNS4_10UnderscoreESY_SY_EEEEENS4_13SM90_TMA_LOADENS4_14ComposedLayoutINS4_7SwizzleILi3ELi4ELi3EEENS4_18smem_ptr_flag_bitsILi8EEENSS_INS5_IJSG_NSA_ILi8EEEEEENS5_IJSB_SG_EEEEEEENS4_9Copy_AtomIJNS4_39AutoVectorizingCopyWithAssumedAlignmentILi128EEESI_EEENS4_8identityES11_S1B_vS1G_EENS_8epilogue10collective6detail29Sm90TmaWarpSpecializedAdapterINS1J_15DefaultEpilogueISI_NS5_IJlSB_lEEES1N_NS1I_6thread17LinearCombinationISI_Li1EffLNS1O_9ScaleType4KindE0ELNS_15FloatRoundStyleE2ESI_EENS1_15EpilogueDefaultEEEEEvvEEEEvNT_6ParamsE)
        /*0008*/ 	.word	0x000000a8


	//----- nvinfo : EIATTR_FRAME_SIZE
	.align		4
.L_16:
        /*000c*/ 	.byte	0x04, 0x11
        /*000e*/ 	.short	(.L_18 - .L_17)
	.align		4
.L_17:
        /*0010*/ 	.word	index@(_ZN7cutlass13device_kernelINS_4gemm6kernel13GemmUniversalIN4cute5tupleIJiiiiEEENS1_10collective13CollectiveMmaINS1_39MainloopSm90TmaGmmaRmemAWarpSpecializedILi3ENS5_IJNS4_1CILi1EEESB_SB_EEENS1_35KernelTmaWarpSpecializedCooperativeEEENS5_IJNSA_ILi256EEESF_NSA_ILi128EEEEEENS_12float_e5m2_tENS5_IJSB_llEEESI_SJ_NS4_8TiledMMAINS4_8MMA_AtomIJNS4_4SM904GMMA31MMA_64x256x32_F32E5M2E5M2_RS_TNILNSN_7ScaleInE1ELSP_1EEEEEENS4_6LayoutINS5_IJNSA_ILi2EEESB_SB_EEENS5_IJSB_NSA_ILi0EEESV_EEEEENS5_IJNS4_10UnderscoreESY_SY_EEEEENS4_13SM90_TMA_LOADENS4_14ComposedLayoutINS4_7SwizzleILi3ELi4ELi3EEENS4_18smem_ptr_flag_bitsILi8EEENSS_INS5_IJSG_NSA_ILi8EEEEEENS5_IJSB_SG_EEEEEEENS4_9Copy_AtomIJNS4_39AutoVectorizingCopyWithAssumedAlignmentILi128EEESI_EEENS4_8identityES11_S1B_vS1G_EENS_8epilogue10collective6detail29Sm90TmaWarpSpecializedAdapterINS1J_15DefaultEpilogueISI_NS5_IJlSB_lEEES1N_NS1I_6thread17LinearCombinationISI_Li1EffLNS1O_9ScaleType4KindE0ELNS_15FloatRoundStyleE2ESI_EENS1_15EpilogueDefaultEEEEEvvEEEEvNT_6ParamsE)
        /*0014*/ 	.word	0x00000828


	//----- nvinfo : EIATTR_MIN_STACK_SIZE
	.align		4
.L_18:
        /*0018*/ 	.byte	0x04, 0x12
        /*001a*/ 	.short	(.L_20 - .L_19)
	.align		4
.L_19:
        /*001c*/ 	.word	index@(_ZN7cutlass13device_kernelINS_4gemm6kernel13GemmUniversalIN4cute5tupleIJiiiiEEENS1_10collective13CollectiveMmaINS1_39MainloopSm90TmaGmmaRmemAWarpSpecializedILi3ENS5_IJNS4_1CILi1EEESB_SB_EEENS1_35KernelTmaWarpSpecializedCooperativeEEENS5_IJNSA_ILi256EEESF_NSA_ILi128EEEEEENS_12float_e5m2_tENS5_IJSB_llEEESI_SJ_NS4_8TiledMMAINS4_8MMA_AtomIJNS4_4SM904GMMA31MMA_64x256x32_F32E5M2E5M2_RS_TNILNSN_7ScaleInE1ELSP_1EEEEEENS4_6LayoutINS5_IJNSA_ILi2EEESB_SB_EEENS5_IJSB_NSA_ILi0EEESV_EEEEENS5_IJNS4_10UnderscoreESY_SY_EEEEENS4_13SM90_TMA_LOADENS4_14ComposedLayoutINS4_7SwizzleILi3ELi4ELi3EEENS4_18smem_ptr_flag_bitsILi8EEENSS_INS5_IJSG_NSA_ILi8EEEEEENS5_IJSB_SG_EEEEEEENS4_9Copy_AtomIJNS4_39AutoVectorizingCopyWithAssumedAlignmentILi128EEESI_EEENS4_8identityES11_S1B_vS1G_EENS_8epilogue10collective6detail29Sm90TmaWarpSpecializedAdapterINS1J_15DefaultEpilogueISI_NS5_IJlSB_lEEES1N_NS1I_6thread17LinearCombinationISI_Li1EffLNS1O_9ScaleType4KindE0ELNS_15FloatRoundStyleE2ESI_EENS1_15EpilogueDefaultEEEEEvvEEEEvNT_6ParamsE)
        /*0020*/ 	.word	0x00000828
.L_20:


//--------------------- .nv.compat                --------------------------
	.section	.nv.compat,"",@"SHT_CUDA_COMPAT_INFO"
	.align	4
        /*0000*/ 	.byte	0x02, 0x09, 0x01, 0x00, 0x02, 0x02, 0x04, 0x00, 0x02, 0x05, 0x05, 0x00, 0x03, 0x07, 0x01, 0x01
        /*0010*/ 	.byte	0x02, 0x03, 0x01, 0x00, 0x02, 0x06, 0x01, 0x00, 0x04, 0x0b, 0x08, 0x00, 0x00, 0x00, 0x00, 0x00
        /*0020*/ 	.byte	0x00, 0x00, 0x00, 0x00


//--------------------- .nv.info._ZN7cutlass13device_kernelINS_4gemm6kernel13GemmUniversalIN4cute5tupleIJiiiiEEENS1_10collective13CollectiveMmaINS1_39MainloopSm90TmaGmmaRmemAWarpSpecializedILi3ENS5_IJNS4_1CILi1EEESB_SB_EEENS1_35KernelTmaWarpSpecializedCooperativeEEENS5_IJNSA_ILi256EEESF_NSA_ILi128EEEEEENS_12float_e5m2_tENS5_IJSB_llEEESI_SJ_NS4_8TiledMMAINS4_8MMA_AtomIJNS4_4SM904GMMA31MMA_64x256x32_F32E5M2E5M2_RS_TNILNSN_7ScaleInE1ELSP_1EEEEEENS4_6LayoutINS5_IJNSA_ILi2EEESB_SB_EEENS5_IJSB_NSA_ILi0EEESV_EEEEENS5_IJNS4_10UnderscoreESY_SY_EEEEENS4_13SM90_TMA_LOADENS4_14ComposedLayoutINS4_7SwizzleILi3ELi4ELi3EEENS4_18smem_ptr_flag_bitsILi8EEENSS_INS5_IJSG_NSA_ILi8EEEEEENS5_IJSB_SG_EEEEEEENS4_9Copy_AtomIJNS4_39AutoVectorizingCopyWithAssumedAlignmentILi128EEESI_EEENS4_8identityES11_S1B_vS1G_EENS_8epilogue10collective6detail29Sm90TmaWarpSpecializedAdapterINS1J_15DefaultEpilogueISI_NS5_IJlSB_lEEES1N_NS1I_6thread17LinearCombinationISI_Li1EffLNS1O_9ScaleType4KindE0ELNS_15FloatRoundStyleE2ESI_EENS1_15EpilogueDefaultEEEEEvvEEEEvNT_6ParamsE --------------------------
	.section	.nv.info._ZN7cutlass13device_kernelINS_4gemm6kernel13GemmUniversalIN4cute5tupleIJiiiiEEENS1_10collective13CollectiveMmaINS1_39MainloopSm90TmaGmmaRmemAWarpSpecializedILi3ENS5_IJNS4_1CILi1EEESB_SB_EEENS1_35KernelTmaWarpSpecializedCooperativeEEENS5_IJNSA_ILi256EEESF_NSA_ILi128EEEEEENS_12float_e5m2_tENS5_IJSB_llEEESI_SJ_NS4_8TiledMMAINS4_8MMA_AtomIJNS4_4SM904GMMA31MMA_64x256x32_F32E5M2E5M2_RS_TNILNSN_7ScaleInE1ELSP_1EEEEEENS4_6LayoutINS5_IJNSA_ILi2EEESB_SB_EEENS5_IJSB_NSA_ILi0EEESV_EEEEENS5_IJNS4_10UnderscoreESY_SY_EEEEENS4_13SM90_TMA_LOADENS4_14ComposedLayoutINS4_7SwizzleILi3ELi4ELi3EEENS4_18smem_ptr_flag_bitsILi8EEENSS_INS5_IJSG_NSA_ILi8EEEEEENS5_IJSB_SG_EEEEEEENS4_9Copy_AtomIJNS4_39AutoVectorizingCopyWithAssumedAlignmentILi128EEESI_EEENS4_8identityES11_S1B_vS1G_EENS_8epilogue10collective6detail29Sm90TmaWarpSpecializedAdapterINS1J_15DefaultEpilogueISI_NS5_IJlSB_lEEES1N_NS1I_6thread17LinearCombinationISI_Li1EffLNS1O_9ScaleType4KindE0ELNS_15FloatRoundStyleE2ESI_EENS1_15EpilogueDefaultEEEEEvvEEEEvNT_6ParamsE,"",@"SHT_CUDA_INFO"
	.sectionflags	@""
	.align	4


	//----- nvinfo : EIATTR_CUDA_API_VERSION
	.align		4
        /*0000*/ 	.byte	0x04, 0x37
        /*0002*/ 	.short	(.L_22 - .L_21)
.L_21:
        /*0004*/ 	.word	0x00000082


	//----- nvinfo : EIATTR_KPARAM_INFO
	.align		4
.L_22:
        /*0008*/ 	.byte	0x04, 0x17
        /*000a*/ 	.short	(.L_24 - .L_23)
.L_23:
        /*000c*/ 	.word	0x00000000
        /*0010*/ 	.short	0x0000
        /*0012*/ 	.short	0x0070
        /*0014*/ 	.byte	0x00, 0xf0, 0x01, 0x10


	//----- nvinfo : EIATTR_SPARSE_MMA_MASK
	.align		4
.L_24:
        /*0018*/ 	.byte	0x03, 0x50
        /*001a*/ 	.short	0x0000


	//----- nvinfo : EIATTR_MAXREG_COUNT
	.align		4
        /*001c*/ 	.byte	0x03, 0x1b
        /*001e*/ 	.short	0x00a8


	//----- nvinfo : EIATTR_NUM_BARRIERS
	.align		4
        /*0020*/ 	.byte	0x02, 0x4c
        /*0022*/ 	.byte	0x03
	.zero		1


	//----- nvinfo : EIATTR_EXTERNS
	.align		4
        /*0024*/ 	.byte	0x04, 0x0f
        /*0026*/ 	.short	(.L_26 - .L_25)


	//   ....[0]....
	.align		4
.L_25:
        /*0028*/ 	.word	index@(__assertfail)


	//----- nvinfo : EIATTR_ANNOTATIONS
	.align		4
.L_26:
        /*002c*/ 	.byte	0x04, 0x55
        /*002e*/ 	.short	(.L_28 - .L_27)


	//   ....[0]....
.L_27:
        /*0030*/ 	.word	0x00000001
        /*0034*/ 	.byte	0x70, 0x06, 0x00, 0x00, 0x01, 0x00, 0x00, 0x00, 0x90, 0x06, 0x00, 0x00, 0x01, 0x00, 0x00, 0x00
        /* <DEDUP_REMOVED lines=1471> */
        /*5c34*/ 	.byte	0x40, 0x8e, 0x02, 0x00, 0x01, 0x00, 0x00, 0x00, 0xd0, 0x8e, 0x02, 0x00


	//----- nvinfo : EIATTR_MERCURY_ISA_VERSION
	.align		4
.L_28:
        /*5c40*/ 	.byte	0x03, 0x5f
        /*5c42*/ 	.short	0x0101


	//----- nvinfo : EIATTR_INT_WARP_WIDE_INSTR_OFFSETS
	.align		4
        /*5c44*/ 	.byte	0x04, 0x31
        /*5c46*/ 	.short	(.L_30 - .L_29)


	//   ....[0]....
.L_29:
        /*5c48*/ 	.word	0x000004e0


	//   ....[1]....
        /*5c4c*/ 	.word	0x000004f0


	//   ....[2]....
        /*5c50*/ 	.word	0x00000580


	//----- nvinfo : EIATTR_COOP_GROUP_MASK_REGIDS
	.align		4
.L_30:
        /*5c54*/ 	.byte	0x04, 0x29
        /*5c56*/ 	.short	(.L_32 - .L_31)


	//   ....[0]....
.L_31:
        /*5c58*/ 	.word	0xffffffff


	//   ....[1]....
        /*5c5c*/ 	.word	0xffffffff


	//   ....[2]....
        /*5c60*/ 	.word	0xffffffff


	//   ....[3]....
        /*5c64*/ 	.word	0xffffffff


	//   ....[4]....
        /*5c68*/ 	.word	0xffffffff


	//   ....[5]....
        /*5c6c*/ 	.word	0xffffffff


	//   ....[6]....
        /*5c70*/ 	.word	0xffffffff


	//   ....[7]....
        /*5c74*/ 	.word	0xffffffff


	//   ....[8]....
        /*5c78*/ 	.word	0x0500000f


	//   ....[9]....
        /*5c7c*/ 	.word	0x0500000f


	//   ....[10]....
        /*5c80*/ 	.word	0x0500000f


	//----- nvinfo : EIATTR_COOP_GROUP_INSTR_OFFSETS
	.align		4
.L_32:
        /*5c84*/ 	.byte	0x04, 0x28
        /*5c86*/ 	.short	(.L_34 - .L_33)


	//   ....[0]....
.L_33:
        /*5c88*/ 	.word	0x00000070


	//   ....[1]....
        /*5c8c*/ 	.word	0x00000080


	//   ....[2]....
        /*5c90*/ 	.word	0x000001a0


	//   ....[3]....
        /*5c94*/ 	.word	0x00000390


	//   ....[4]....
        /*5c98*/ 	.word	0x000011b0


	//   ....[5]....
        /*5c9c*/ 	.word	0x000022a0


	//   ....[6]....
        /*5ca0*/ 	.word	0x00008160


	//   ....[7]....
        /*5ca4*/ 	.word	0x0000d6b0


	//   ....[8]....
        /*5ca8*/ 	.word	0x00029080


	//   ....[9]....
        /*5cac*/ 	.word	0x00029130


	//   ....[10]....
        /*5cb0*/ 	.word	0x00029250


	//----- nvinfo : EIATTR_REG_RECONFIG
	.align		4
.L_34:
        /*5cb4*/ 	.byte	0x01, 0x54
	.zero		2


	//----- nvinfo : EIATTR_SYSCALL_OFFSETS
	.align		4
        /*5cb8*/ 	.byte	0x04, 0x46
        /*5cba*/ 	.short	(.L_36 - .L_35)


	//   ....[0]....
.L_35:
        /*5cbc*/ 	.word	0x000012c0


	//   ....[1]....
        /*5cc0*/ 	.word	0x00001400


	//   ....[2]....
        /*5cc4*/ 	.word	0x000014f0


	//   ....[3]....
        /*5cc8*/ 	.word	0x00027fd0


	//   ....[4]....
        /*5ccc*/ 	.word	0x00028100


	//----- nvinfo : EIATTR_MBARRIER_INSTR_OFFSETS
	.align		4
.L_36:
        /*5cd0*/ 	.byte	0x04, 0x39
        /*5cd2*/ 	.short	(.L_38 - .L_37)


	//   ....[0]....
.L_37:
        /*5cd4*/ 	.word	0x00000320
        /*5cd8*/ 	.word	0x000000ff
        /*5cdc*/ 	.word	0x00000000
        /*5ce0*/ 	.short	0x0100
        /*5ce2*/ 	.byte	0x08
	.zero		1


	//   ....[1]....
        /*5ce4*/ 	.word	0x00000330
        /*5ce8*/ 	.word	0x000000ff
        /*5cec*/ 	.word	0x00000018
        /*5cf0*/ 	.short	0x0100
        /*5cf2*/ 	.byte	0x08
	.zero		1


	//   ....[2]....
        /*5cf4*/ 	.word	0x00000340
        /*5cf8*/ 	.word	0x000000ff
        /*5cfc*/ 	.word	0x00000008
        /*5d00*/ 	.short	0x0100
        /*5d02*/ 	.byte	0x08
	.zero		1


	//   ....[3]....
        /*5d04*/ 	.word	0x00000350
        /*5d08*/ 	.word	0x000000ff
        /*5d0c*/ 	.word	0x00000020
        /*5d10*/ 	.short	0x0100
        /*5d12*/ 	.byte	0x08
	.zero		1


	//   ....[4]....
        /*5d14*/ 	.word	0x00000360
        /*5d18*/ 	.word	0x000000ff
        /*5d1c*/ 	.word	0x00000010
        /*5d20*/ 	.short	0x0100
        /*5d22*/ 	.byte	0x08
	.zero		1


	//   ....[5]....
        /*5d24*/ 	.word	0x00000370
        /*5d28*/ 	.word	0x000000ff
        /*5d2c*/ 	.word	0x00000028
        /*5d30*/ 	.short	0x0100
        /*5d32*/ 	.byte	0x08
	.zero		1


	//   ....[6]....
        /*5d34*/ 	.word	0x00000600
        /*5d38*/ 	.word	0x000000ff
        /*5d3c*/ 	.word	0x00000040
        /*5d40*/ 	.short	0x0100
        /*5d42*/ 	.byte	0x10
	.zero		1


	//   ....[7]....
        /*5d44*/ 	.word	0x000006a0
        /*5d48*/ 	.word	0x000000ff
        /*5d4c*/ 	.word	0x00000048
        /*5d50*/ 	.short	0x0100
        /*5d52*/ 	.byte	0x10
	.zero		1


	//   ....[8]....
        /*5d54*/ 	.word	0x000015d0
        /*5d58*/ 	.word	0x00000003
        /*5d5c*/ 	.word	0x00000000
        /*5d60*/ 	.short	0x010a
        /*5d62*/ 	.byte	0x3f
	.zero		1


	//   ....[9]....
        /*5d64*/ 	.word	0x00001610
        /*5d68*/ 	.word	0x00000003
        /*5d6c*/ 	.word	0x00000000
        /*5d70*/ 	.short	0x010a
        /*5d72*/ 	.byte	0x3f
	.zero		1


	//   ....[10]....
        /*5d74*/ 	.word	0x00001740
        /*5d78*/ 	.word	0x00000006
        /*5d7c*/ 	.word	0x00000000
        /*5d80*/ 	.short	0x010a
        /*5d82*/ 	.byte	0x3f
	.zero		1


	//   ....[11]....
        /*5d84*/ 	.word	0x00007730
        /*5d88*/ 	.word	0x000000ff
        /*5d8c*/ 	.word	0x00000000
        /*5d90*/ 	.short	0x010a
        /*5d92*/ 	.byte	0x04
	.zero		1


	//   ....[12]....
        /*5d94*/ 	.word	0x000085a0
        /*5d98*/ 	.word	0x00000012
        /*5d9c*/ 	.word	0x00000000
        /*5da0*/ 	.short	0x010a
        /*5da2*/ 	.byte	0x3f
	.zero		1


	//   ....[13]....
        /*5da4*/ 	.word	0x0000b480
        /*5da8*/ 	.word	0x000000ff
        /*5dac*/ 	.word	0x00000000
        /*5db0*/ 	.short	0x0101
        /*5db2*/ 	.byte	0x07
	.zero		1


	//   ....[14]....
        /*5db4*/ 	.word	0x0000cd30
        /*5db8*/ 	.word	0x00000012
        /*5dbc*/ 	.word	0x00000000
        /*5dc0*/ 	.short	0x010a
        /*5dc2*/ 	.byte	0x3f
	.zero		1


	//   ....[15]....
        /*5dc4*/ 	.word	0x00011a70
        /*5dc8*/ 	.word	0x000000ff
        /*5dcc*/ 	.word	0x00000000
        /*5dd0*/ 	.short	0x0101
        /*5dd2*/ 	.byte	0x04
	.zero		1


	//   ....[16]....
        /*5dd4*/ 	.word	0x00014580
        /*5dd8*/ 	.word	0x000000ff
        /*5ddc*/ 	.word	0x00000000
        /*5de0*/ 	.short	0x0101
        /*5de2*/ 	.byte	0x06
	.zero		1


	//   ....[17]....
        /*5de4*/ 	.word	0x00028200
        /*5de8*/ 	.word	0x00000005
        /*5dec*/ 	.word	0x00000018
        /*5df0*/ 	.short	0x010a
        /*5df2*/ 	.byte	0x3f
	.zero		1


	//   ....[18]....
        /*5df4*/ 	.word	0x00028640
        /*5df8*/ 	.word	0x00000003
        /*5dfc*/ 	.word	0x00000048
        /*5e00*/ 	.short	0x0101
        /*5e02*/ 	.byte	0x3f
	.zero		1


	//   ....[19]....
        /*5e04*/ 	.word	0x00028eb0
        /*5e08*/ 	.word	0x00000003
        /*5e0c*/ 	.word	0x00000000
        /*5e10*/ 	.short	0x010a
        /*5e12*/ 	.byte	0x3f
	.zero		1


	//   ....[20]....
        /*5e14*/ 	.word	0x00028f50
        /*5e18*/ 	.word	0x00000003
        /*5e1c*/ 	.word	0x00000000
        /*5e20*/ 	.short	0x010a
        /*5e22*/ 	.byte	0x3f
	.zero		1


	//   ....[21]....
        /*5e24*/ 	.word	0x00028fe0
        /*5e28*/ 	.word	0x00000003
        /*5e2c*/ 	.word	0x00000000
        /*5e30*/ 	.short	0x010a
        /*5e32*/ 	.byte	0x3f
	.zero		1


	//   ....[22]....
        /*5e34*/ 	.word	0x000290b0
        /*5e38*/ 	.word	0x00000003
        /*5e3c*/ 	.word	0x00000000
        /*5e40*/ 	.short	0x010a
        /*5e42*/ 	.byte	0x3f
	.zero		1


	//   ....[23]....
        /*5e44*/ 	.word	0x00029180
        /*5e48*/ 	.word	0x00000006
        /*5e4c*/ 	.word	0x00000000
        /*5e50*/ 	.short	0x010a
        /*5e52*/ 	.byte	0x3f
	.zero		1


	//   ....[24]....
        /*5e54*/ 	.word	0x000291d0
        /*5e58*/ 	.word	0x00000012
        /*5e5c*/ 	.word	0x00000000
        /*5e60*/ 	.short	0x010a
        /*5e62*/ 	.byte	0x3f
	.zero		1


	//   ....[25]....
        /*5e64*/ 	.word	0x00029310
        /*5e68*/ 	.word	0x00000005
        /*5e6c*/ 	.word	0x00000018
        /*5e70*/ 	.short	0x010a
        /*5e72*/ 	.byte	0x3f
	.zero		1


	//   ....[26]....
        /*5e74*/ 	.word	0x000293e0
        /*5e78*/ 	.word	0x00000003
        /*5e7c*/ 	.word	0x00000000
        /*5e80*/ 	.short	0x010a
        /*5e82*/ 	.byte	0x3f
	.zero		1


	//   ....[27]....
        /*5e84*/ 	.word	0x00029430
        /*5e88*/ 	.word	0x00000003
        /*5e8c*/ 	.word	0x00000000
        /*5e90*/ 	.short	0x010a
        /*5e92*/ 	.byte	0x3f
	.zero		1


	//----- nvinfo : EIATTR_NUM_MBARRIERS
	.align		4
.L_38:
        /*5e94*/ 	.byte	0x03, 0x38
        /*5e96*/ 	.short	0x0008


	//----- nvinfo : EIATTR_EXIT_INSTR_OFFSETS
	.align		4
        /*5e98*/ 	.byte	0x04, 0x1c
        /*5e9a*/ 	.short	(.L_40 - .L_39)


	//   ....[0]....
.L_39:
        /*5e9c*/ 	.word	0x00000700


	//   ....[1]....
        /*5ea0*/ 	.word	0x00001070


	//   ....[2]....
        /*5ea4*/ 	.word	0x00027460


	//   ....[3]....
        /*5ea8*/ 	.word	0x00027bb0


	//   ....[4]....
        /*5eac*/ 	.word	0x00029030


	//----- nvinfo : EIATTR_MAX_THREADS
	.align		4
.L_40:
        /*5eb0*/ 	.byte	0x04, 0x05
        /*5eb2*/ 	.short	(.L_42 - .L_41)
.L_41:
        /*5eb4*/ 	.word	0x00000180
        /*5eb8*/ 	.word	0x00000001
        /*5ebc*/ 	.word	0x00000001


	//----- nvinfo : EIATTR_CRS_STACK_SIZE
	.align		4
.L_42:
        /*5ec0*/ 	.byte	0x04, 0x1e
        /*5ec2*/ 	.short	(.L_44 - .L_43)
.L_43:
        /*5ec4*/ 	.word	0x00000000


	//----- nvinfo : EIATTR_CBANK_PARAM_SIZE
	.align		4
.L_44:
        /*5ec8*/ 	.byte	0x03, 0x19
        /*5eca*/ 	.short	0x0470


	//----- nvinfo : EIATTR_PARAM_CBANK
	.align		4
        /*5ecc*/ 	.byte	0x04, 0x0a
        /*5ece*/ 	.short	(.L_46 - .L_45)
	.align		4
.L_45:
        /*5ed0*/ 	.word	index@(.nv.constant0._ZN7cutlass13device_kernelINS_4gemm6kernel13GemmUniversalIN4cute5tupleIJiiiiEEENS1_10collective13CollectiveMmaINS1_39MainloopSm90TmaGmmaRmemAWarpSpecializedILi3ENS5_IJNS4_1CILi1EEESB_SB_EEENS1_35KernelTmaWarpSpecializedCooperativeEEENS5_IJNSA_ILi256EEESF_NSA_ILi128EEEEEENS_12float_e5m2_tENS5_IJSB_llEEESI_SJ_NS4_8TiledMMAINS4_8MMA_AtomIJNS4_4SM904GMMA31MMA_64x256x32_F32E5M2E5M2_RS_TNILNSN_7ScaleInE1ELSP_1EEEEEENS4_6LayoutINS5_IJNSA_ILi2EEESB_SB_EEENS5_IJSB_NSA_ILi0EEESV_EEEEENS5_IJNS4_10UnderscoreESY_SY_EEEEENS4_13SM90_TMA_LOADENS4_14ComposedLayoutINS4_7SwizzleILi3ELi4ELi3EEENS4_18smem_ptr_flag_bitsILi8EEENSS_INS5_IJSG_NSA_ILi8EEEEEENS5_IJSB_SG_EEEEEEENS4_9Copy_AtomIJNS4_39AutoVectorizingCopyWithAssumedAlignmentILi128EEESI_EEENS4_8identityES11_S1B_vS1G_EENS_8epilogue10collective6detail29Sm90TmaWarpSpecializedAdapterINS1J_15DefaultEpilogueISI_NS5_IJlSB_lEEES1N_NS1I_6thread17LinearCombinationISI_Li1EffLNS1O_9ScaleType4KindE0ELNS_15FloatRoundStyleE2ESI_EENS1_15EpilogueDefaultEEEEEvvEEEEvNT_6ParamsE)
        /*5ed4*/ 	.short	0x0210
        /*5ed6*/ 	.short	0x0470


	//----- nvinfo : EIATTR_SW_WAR
	.align		4
.L_46:
        /*5ed8*/ 	.byte	0x04, 0x36
        /*5eda*/ 	.short	(.L_48 - .L_47)
.L_47:
        /*5edc*/ 	.word	0x00000008
.L_48:


//--------------------- .nv.callgraph             --------------------------
	.section	.nv.callgraph,"",@"SHT_CUDA_CALLGRAPH"
	.align	4
	.sectionentsize	8
	.align		4
        /*0000*/ 	.word	0x00000000
	.align		4
        /*0004*/ 	.word	0xffffffff
	.align		4
        /*0008*/ 	.word	index@(_ZN7cutlass13device_kernelINS_4gemm6kernel13GemmUniversalIN4cute5tupleIJiiiiEEENS1_10collective13CollectiveMmaINS1_39MainloopSm90TmaGmmaRmemAWarpSpecializedILi3ENS5_IJNS4_1CILi1EEESB_SB_EEENS1_35KernelTmaWarpSpecializedCooperativeEEENS5_IJNSA_ILi256EEESF_NSA_ILi128EEEEEENS_12float_e5m2_tENS5_IJSB_llEEESI_SJ_NS4_8TiledMMAINS4_8MMA_AtomIJNS4_4SM904GMMA31MMA_64x256x32_F32E5M2E5M2_RS_TNILNSN_7ScaleInE1ELSP_1EEEEEENS4_6LayoutINS5_IJNSA_ILi2EEESB_SB_EEENS5_IJSB_NSA_ILi0EEESV_EEEEENS5_IJNS4_10UnderscoreESY_SY_EEEEENS4_13SM90_TMA_LOADENS4_14ComposedLayoutINS4_7SwizzleILi3ELi4ELi3EEENS4_18smem_ptr_flag_bitsILi8EEENSS_INS5_IJSG_NSA_ILi8EEEEEENS5_IJSB_SG_EEEEEEENS4_9Copy_AtomIJNS4_39AutoVectorizingCopyWithAssumedAlignmentILi128EEESI_EEENS4_8identityES11_S1B_vS1G_EENS_8epilogue10collective6detail29Sm90TmaWarpSpecializedAdapterINS1J_15DefaultEpilogueISI_NS5_IJlSB_lEEES1N_NS1I_6thread17LinearCombinationISI_Li1EffLNS1O_9ScaleType4KindE0ELNS_15FloatRoundStyleE2ESI_EENS1_15EpilogueDefaultEEEEEvvEEEEvNT_6ParamsE)
	.align		4
        /*000c*/ 	.word	index@(__assertfail)
	.align		4
        /*0010*/ 	.word	0x00000000
	.align		4
        /*0014*/ 	.word	0xfffffffe
	.align		4
        /*0018*/ 	.word	0x00000000
	.align		4
        /*001c*/ 	.word	0xfffffffd
	.align		4
        /*0020*/ 	.word	0x00000000
	.align		4
        /*0024*/ 	.word	0xfffffffc


//--------------------- .nv.constant4             --------------------------
	.section	.nv.constant4,"a",@progbits
	.align	8
	.align		8
.nv.constant4:
        /*0000*/ 	.dword	__assertfail
	.align		8
        /*0008*/ 	.dword	__unnamed_1
	.align		8
        /*0010*/ 	.dword	__unnamed_2
	.align		8
        /*0018*/ 	.dword	_ZN40_INTERNAL_216dc607_4_k_cu_2729b357_277744cuda3std3__45__cpo5beginE
	.align		8
        /*0020*/ 	.dword	_ZN40_INTERNAL_216dc607_4_k_cu_2729b357_277744cuda3std3__45__cpo3endE
	.align		8
        /*0028*/ 	.dword	_ZN40_INTERNAL_216dc607_4_k_cu_2729b357_277744cuda3std3__45__cpo6cbeginE
	.align		8
        /*0030*/ 	.dword	_ZN40_INTERNAL_216dc607_4_k_cu_2729b357_277744cuda3std3__45__cpo4cendE
	.align		8
        /*0038*/ 	.dword	_ZN40_INTERNAL_216dc607_4_k_cu_2729b357_277744cuda3std3__442_GLOBAL__N__216dc607_4_k_cu_2729b357_277746ignoreE
	.align		8
        /*0040*/ 	.dword	_ZN40_INTERNAL_216dc607_4_k_cu_2729b357_277744cuda3std3__419piecewise_constructE
	.align		8
        /*0048*/ 	.dword	_ZN40_INTERNAL_216dc607_4_k_cu_2729b357_277744cuda3std3__48in_placeE
	.align		8
        /*0050*/ 	.dword	_ZN40_INTERNAL_216dc607_4_k_cu_2729b357_277744cuda3std6ranges3__45__cpo4swapE
	.align		8
        /*0058*/ 	.dword	_ZN40_INTERNAL_216dc607_4_k_cu_2729b357_277744cuda3std6ranges3__45__cpo9iter_moveE
	.align		8
        /*0060*/ 	.dword	_ZN40_INTERNAL_216dc607_4_k_cu_2729b357_277744cute7productE
	.align		8
        /*0068*/ 	.dword	_ZN40_INTERNAL_216dc607_4_k_cu_2729b357_277744cute1_E
	.align		8
        /*0070*/ 	.dword	$str$24
	.align		8
        /*0078*/ 	.dword	$str$25


//--------------------- .text._ZN7cutlass13device_kernelINS_4gemm6kernel13GemmUniversalIN4cute5tupleIJiiiiEEENS1_10collective13CollectiveMmaINS1_39MainloopSm90TmaGmmaRmemAWarpSpecializedILi3ENS5_IJNS4_1CILi1EEESB_SB_EEENS1_35KernelTmaWarpSpecializedCooperativeEEENS5_IJNSA_ILi256EEESF_NSA_ILi128EEEEEENS_12float_e5m2_tENS5_IJSB_llEEESI_SJ_NS4_8TiledMMAINS4_8MMA_AtomIJNS4_4SM904GMMA31MMA_64x256x32_F32E5M2E5M2_RS_TNILNSN_7ScaleInE1ELSP_1EEEEEENS4_6LayoutINS5_IJNSA_ILi2EEESB_SB_EEENS5_IJSB_NSA_ILi0EEESV_EEEEENS5_IJNS4_10UnderscoreESY_SY_EEEEENS4_13SM90_TMA_LOADENS4_14ComposedLayoutINS4_7SwizzleILi3ELi4ELi3EEENS4_18smem_ptr_flag_bitsILi8EEENSS_INS5_IJSG_NSA_ILi8EEEEEENS5_IJSB_SG_EEEEEEENS4_9Copy_AtomIJNS4_39AutoVectorizingCopyWithAssumedAlignmentILi128EEESI_EEENS4_8identityES11_S1B_vS1G_EENS_8epilogue10collective6detail29Sm90TmaWarpSpecializedAdapterINS1J_15DefaultEpilogueISI_NS5_IJlSB_lEEES1N_NS1I_6thread17LinearCombinationISI_Li1EffLNS1O_9ScaleType4KindE0ELNS_15FloatRoundStyleE2ESI_EENS1_15EpilogueDefaultEEEEEvvEEEEvNT_6ParamsE --------------------------
	.section	.text._ZN7cutlass13device_kernelINS_4gemm6kernel13GemmUniversalIN4cute5tupleIJiiiiEEENS1_10collective13CollectiveMmaINS1_39MainloopSm90TmaGmmaRmemAWarpSpecializedILi3ENS5_IJNS4_1CILi1EEESB_SB_EEENS1_35KernelTmaWarpSpecializedCooperativeEEENS5_IJNSA_ILi256EEESF_NSA_ILi128EEEEEENS_12float_e5m2_tENS5_IJSB_llEEESI_SJ_NS4_8TiledMMAINS4_8MMA_AtomIJNS4_4SM904GMMA31MMA_64x256x32_F32E5M2E5M2_RS_TNILNSN_7ScaleInE1ELSP_1EEEEEENS4_6LayoutINS5_IJNSA_ILi2EEESB_SB_EEENS5_IJSB_NSA_ILi0EEESV_EEEEENS5_IJNS4_10UnderscoreESY_SY_EEEEENS4_13SM90_TMA_LOADENS4_14ComposedLayoutINS4_7SwizzleILi3ELi4ELi3EEENS4_18smem_ptr_flag_bitsILi8EEENSS_INS5_IJSG_NSA_ILi8EEEEEENS5_IJSB_SG_EEEEEEENS4_9Copy_AtomIJNS4_39AutoVectorizingCopyWithAssumedAlignmentILi128EEESI_EEENS4_8identityES11_S1B_vS1G_EENS_8epilogue10collective6detail29Sm90TmaWarpSpecializedAdapterINS1J_15DefaultEpilogueISI_NS5_IJlSB_lEEES1N_NS1I_6thread17LinearCombinationISI_Li1EffLNS1O_9ScaleType4KindE0ELNS_15FloatRoundStyleE2ESI_EENS1_15EpilogueDefaultEEEEEvvEEEEvNT_6ParamsE,"ax",@progbits
	.align	128
.text._ZN7cutlass13device_kernelINS_4gemm6kernel13GemmUniversalIN4cute5tupleIJiiiiEEENS1_10collective13CollectiveMmaINS1_39MainloopSm90TmaGmmaRmemAWarpSpecializedILi3ENS5_IJNS4_1CILi1EEESB_SB_EEENS1_35KernelTmaWarpSpecializedCooperativeEEENS5_IJNSA_ILi256EEESF_NSA_ILi128EEEEEENS_12float_e5m2_tENS5_IJSB_llEEESI_SJ_NS4_8TiledMMAINS4_8MMA_AtomIJNS4_4SM904GMMA31MMA_64x256x32_F32E5M2E5M2_RS_TNILNSN_7ScaleInE1ELSP_1EEEEEENS4_6LayoutINS5_IJNSA_ILi2EEESB_SB_EEENS5_IJSB_NSA_ILi0EEESV_EEEEENS5_IJNS4_10UnderscoreESY_SY_EEEEENS4_13SM90_TMA_LOADENS4_14ComposedLayoutINS4_7SwizzleILi3ELi4ELi3EEENS4_18smem_ptr_flag_bitsILi8EEENSS_INS5_IJSG_NSA_ILi8EEEEEENS5_IJSB_SG_EEEEEEENS4_9Copy_AtomIJNS4_39AutoVectorizingCopyWithAssumedAlignmentILi128EEESI_EEENS4_8identityES11_S1B_vS1G_EENS_8epilogue10collective6detail29Sm90TmaWarpSpecializedAdapterINS1J_15DefaultEpilogueISI_NS5_IJlSB_lEEES1N_NS1I_6thread17LinearCombinationISI_Li1EffLNS1O_9ScaleType4KindE0ELNS_15FloatRoundStyleE2ESI_EENS1_15EpilogueDefaultEEEEEvvEEEEvNT_6ParamsE:
        .type           _ZN7cutlass13device_kernelINS_4gemm6kernel13GemmUniversalIN4cute5tupleIJiiiiEEENS1_10collective13CollectiveMmaINS1_39MainloopSm90TmaGmmaRmemAWarpSpecializedILi3ENS5_IJNS4_1CILi1EEESB_SB_EEENS1_35KernelTmaWarpSpecializedCooperativeEEENS5_IJNSA_ILi256EEESF_NSA_ILi128EEEEEENS_12float_e5m2_tENS5_IJSB_llEEESI_SJ_NS4_8TiledMMAINS4_8MMA_AtomIJNS4_4SM904GMMA31MMA_64x256x32_F32E5M2E5M2_RS_TNILNSN_7ScaleInE1ELSP_1EEEEEENS4_6LayoutINS5_IJNSA_ILi2EEESB_SB_EEENS5_IJSB_NSA_ILi0EEESV_EEEEENS5_IJNS4_10UnderscoreESY_SY_EEEEENS4_13SM90_TMA_LOADENS4_14ComposedLayoutINS4_7SwizzleILi3ELi4ELi3EEENS4_18smem_ptr_flag_bitsILi8EEENSS_INS5_IJSG_NSA_ILi8EEEEEENS5_IJSB_SG_EEEEEEENS4_9Copy_AtomIJNS4_39AutoVectorizingCopyWithAssumedAlignmentILi128EEESI_EEENS4_8identityES11_S1B_vS1G_EENS_8epilogue10collective6detail29Sm90TmaWarpSpecializedAdapterINS1J_15DefaultEpilogueISI_NS5_IJlSB_lEEES1N_NS1I_6thread17LinearCombinationISI_Li1EffLNS1O_9ScaleType4KindE0ELNS_15FloatRoundStyleE2ESI_EENS1_15EpilogueDefaultEEEEEvvEEEEvNT_6ParamsE,@function
        .size           _ZN7cutlass13device_kernelINS_4gemm6kernel13GemmUniversalIN4cute5tupleIJiiiiEEENS1_10collective13CollectiveMmaINS1_39MainloopSm90TmaGmmaRmemAWarpSpecializedILi3ENS5_IJNS4_1CILi1EEESB_SB_EEENS1_35KernelTmaWarpSpecializedCooperativeEEENS5_IJNSA_ILi256EEESF_NSA_ILi128EEEEEENS_12float_e5m2_tENS5_IJSB_llEEESI_SJ_NS4_8TiledMMAINS4_8MMA_AtomIJNS4_4SM904GMMA31MMA_64x256x32_F32E5M2E5M2_RS_TNILNSN_7ScaleInE1ELSP_1EEEEEENS4_6LayoutINS5_IJNSA_ILi2EEESB_SB_EEENS5_IJSB_NSA_ILi0EEESV_EEEEENS5_IJNS4_10UnderscoreESY_SY_EEEEENS4_13SM90_TMA_LOADENS4_14ComposedLayoutINS4_7SwizzleILi3ELi4ELi3EEENS4_18smem_ptr_flag_bitsILi8EEENSS_INS5_IJSG_NSA_ILi8EEEEEENS5_IJSB_SG_EEEEEEENS4_9Copy_AtomIJNS4_39AutoVectorizingCopyWithAssumedAlignmentILi128EEESI_EEENS4_8identityES11_S1B_vS1G_EENS_8epilogue10collective6detail29Sm90TmaWarpSpecializedAdapterINS1J_15DefaultEpilogueISI_NS5_IJlSB_lEEES1N_NS1I_6thread17LinearCombinationISI_Li1EffLNS1O_9ScaleType4KindE0ELNS_15FloatRoundStyleE2ESI_EENS1_15EpilogueDefaultEEEEEvvEEEEvNT_6ParamsE,(.L_x_612 - _ZN7cutlass13device_kernelINS_4gemm6kernel13GemmUniversalIN4cute5tupleIJiiiiEEENS1_10collective13CollectiveMmaINS1_39MainloopSm90TmaGmmaRmemAWarpSpecializedILi3ENS5_IJNS4_1CILi1EEESB_SB_EEENS1_35KernelTmaWarpSpecializedCooperativeEEENS5_IJNSA_ILi256EEESF_NSA_ILi128EEEEEENS_12float_e5m2_tENS5_IJSB_llEEESI_SJ_NS4_8TiledMMAINS4_8MMA_AtomIJNS4_4SM904GMMA31MMA_64x256x32_F32E5M2E5M2_RS_TNILNSN_7ScaleInE1ELSP_1EEEEEENS4_6LayoutINS5_IJNSA_ILi2EEESB_SB_EEENS5_IJSB_NSA_ILi0EEESV_EEEEENS5_IJNS4_10UnderscoreESY_SY_EEEEENS4_13SM90_TMA_LOADENS4_14ComposedLayoutINS4_7SwizzleILi3ELi4ELi3EEENS4_18smem_ptr_flag_bitsILi8EEENSS_INS5_IJSG_NSA_ILi8EEEEEENS5_IJSB_SG_EEEEEEENS4_9Copy_AtomIJNS4_39AutoVectorizingCopyWithAssumedAlignmentILi128EEESI_EEENS4_8identityES11_S1B_vS1G_EENS_8epilogue10collective6detail29Sm90TmaWarpSpecializedAdapterINS1J_15DefaultEpilogueISI_NS5_IJlSB_lEEES1N_NS1I_6thread17LinearCombinationISI_Li1EffLNS1O_9ScaleType4KindE0ELNS_15FloatRoundStyleE2ESI_EENS1_15EpilogueDefaultEEEEEvvEEEEvNT_6ParamsE)
        .other          _ZN7cutlass13device_kernelINS_4gemm6kernel13GemmUniversalIN4cute5tupleIJiiiiEEENS1_10collective13CollectiveMmaINS1_39MainloopSm90TmaGmmaRmemAWarpSpecializedILi3ENS5_IJNS4_1CILi1EEESB_SB_EEENS1_35KernelTmaWarpSpecializedCooperativeEEENS5_IJNSA_ILi256EEESF_NSA_ILi128EEEEEENS_12float_e5m2_tENS5_IJSB_llEEESI_SJ_NS4_8TiledMMAINS4_8MMA_AtomIJNS4_4SM904GMMA31MMA_64x256x32_F32E5M2E5M2_RS_TNILNSN_7ScaleInE1ELSP_1EEEEEENS4_6LayoutINS5_IJNSA_ILi2EEESB_SB_EEENS5_IJSB_NSA_ILi0EEESV_EEEEENS5_IJNS4_10UnderscoreESY_SY_EEEEENS4_13SM90_TMA_LOADENS4_14ComposedLayoutINS4_7SwizzleILi3ELi4ELi3EEENS4_18smem_ptr_flag_bitsILi8EEENSS_INS5_IJSG_NSA_ILi8EEEEEENS5_IJSB_SG_EEEEEEENS4_9Copy_AtomIJNS4_39AutoVectorizingCopyWithAssumedAlignmentILi128EEESI_EEENS4_8identityES11_S1B_vS1G_EENS_8epilogue10collective6detail29Sm90TmaWarpSpecializedAdapterINS1J_15DefaultEpilogueISI_NS5_IJlSB_lEEES1N_NS1I_6thread17LinearCombinationISI_Li1EffLNS1O_9ScaleType4KindE0ELNS_15FloatRoundStyleE2ESI_EENS1_15EpilogueDefaultEEEEEvvEEEEvNT_6ParamsE,@"STO_CUDA_ENTRY STV_DEFAULT"
_ZN7cutlass13device_kernelINS_4gemm6kernel13GemmUniversalIN4cute5tupleIJiiiiEEENS1_10collective13CollectiveMmaINS1_39MainloopSm90TmaGmmaRmemAWarpSpecializedILi3ENS5_IJNS4_1CILi1EEESB_SB_EEENS1_35KernelTmaWarpSpecializedCooperativeEEENS5_IJNSA_ILi256EEESF_NSA_ILi128EEEEEENS_12float_e5m2_tENS5_IJSB_llEEESI_SJ_NS4_8TiledMMAINS4_8MMA_AtomIJNS4_4SM904GMMA31MMA_64x256x32_F32E5M2E5M2_RS_TNILNSN_7ScaleInE1ELSP_1EEEEEENS4_6LayoutINS5_IJNSA_ILi2EEESB_SB_EEENS5_IJSB_NSA_ILi0EEESV_EEEEENS5_IJNS4_10UnderscoreESY_SY_EEEEENS4_13SM90_TMA_LOADENS4_14ComposedLayoutINS4_7SwizzleILi3ELi4ELi3EEENS4_18smem_ptr_flag_bitsILi8EEENSS_INS5_IJSG_NSA_ILi8EEEEEENS5_IJSB_SG_EEEEEEENS4_9Copy_AtomIJNS4_39AutoVectorizingCopyWithAssumedAlignmentILi128EEESI_EEENS4_8identityES11_S1B_vS1G_EENS_8epilogue10collective6detail29Sm90TmaWarpSpecializedAdapterINS1J_15DefaultEpilogueISI_NS5_IJlSB_lEEES1N_NS1I_6thread17LinearCombinationISI_Li1EffLNS1O_9ScaleType4KindE0ELNS_15FloatRoundStyleE2ESI_EENS1_15EpilogueDefaultEEEEEvvEEEEvNT_6ParamsE:
[----:B------:R-:W0:Y:S02]  /*0000*/  LDC R1, c[0x0][0x28] ;  /* 0x00000a00ff017b82 */ /* 0x000e240000000800 */
[----:B0-----:R-:W-:Y:S01]  /*0010*/  VIADD R1, R1, 0xfffff7d8 ;  /* 0xfffff7d801017836 */ /* 0x001fe20000000000 */
[----:B------:R-:W0:Y:S01]  /*0020*/  S2R R2, SR_TID.X ;  /* 0x0000000000027919 */ /* 0x000e220000002100 */
[----:B------:R-:W-:Y:S01]  /*0030*/  ELECT P0, URZ, PT ;  /* 0x00000000003f782f */ /* 0x000fe20003800000 */
[----:B------:R-:W-:Y:S01]  /*0040*/  BSSY B0, `(.L_x_0) ;  /* 0x0000015000007945 */ /* 0x000fe20003800000 */
[--C-:B0-----:R-:W-:Y:S02]  /*0050*/  SHF.R.U32.HI R0, RZ, 0x5, R2.reuse ;  /* 0x00000005ff007819 */ /* 0x101fe40000011602 */
[----:B------:R-:W-:-:S03]  /*0060*/  SHF.R.U32.HI R2, RZ, 0x7, R2 ;  /* 0x00000007ff027819 */ /* 0x000fc60000011602 */
[----:B------:R-:W0:Y:S04]  /*0070*/  SHFL.IDX PT, R3, R0, RZ, 0x1f ;  /* 0x00001fff00037589 */ /* 0x000e2800000e0000 */
[----:B------:R-:W1:Y:S01]  /*0080*/  SHFL.IDX PT, R2, R2, RZ, 0x1f ;  /* 0x00001fff02027589 */ /* 0x000e6200000e0000 */
[----:B0-----:R-:W-:Y:S02]  /*0090*/  R2UR UR10, R3 ;  /* 0x00000000030a72ca */ /* 0x001fe400000e0000 */
[----:B-1----:R-:W-:-:S11]  /*00a0*/  R2UR UR5, R2 ;  /* 0x00000000020572ca */ /* 0x002fd600000e0000 */
[----:B------:R-:W-:Y:S02]  /*00b0*/  USHF.R.S32.HI UR4, URZ, 0x1f, UR10 ;  /* 0x0000001f3f047899 */ /* 0x000fe4000801140a */
[----:B------:R-:W-:Y:S02]  /*00c0*/  ISETP.NE.OR P0, PT, RZ, UR10, !P0 ;  /* 0x0000000aff007c0c */ /* 0x000fe4000c705670 */
[----:B------:R-:W-:-:S04]  /*00d0*/  ULEA.HI UR4, UR4, UR10, URZ, 0x2 ;  /* 0x0000000a04047291 */ /* 0x000fc8000f8f103f */
[----:B------:R-:W-:-:S04]  /*00e0*/  ULOP3.LUT UR4, UR4, 0xfffffffc, URZ, 0xc0, !UPT ;  /* 0xfffffffc04047892 */ /* 0x000fc8000f8ec03f */
[----:B------:R-:W-:-:S03]  /*00f0*/  UIADD3 UR10, UR10, -UR4, URZ ;  /* 0x800000040a0a7290 */ /* 0x000fc6000fffe03f */
[----:B------:R-:W-:Y:S09]  /*0100*/  @P0 BRA `(.L_x_1) ;  /* 0x0000000000200947 */ /* 0x000ff20003800000 */
[----:B------:R-:W-:Y:S02]  /*0110*/  ULDC.64 UR6, c[0x0][0x198] ;  /* 0x0000660000067ab9 */ /* 0x000fe40000000a00 */
[----:B------:R-:W-:Y:S02]  /*0120*/  UIADD3 UR8, UP0, UR6, 0xf0, URZ ;  /* 0x000000f006087890 */ /* 0x000fe4000ff1e03f */
[----:B------:R-:W-:Y:S02]  /*0130*/  UIADD3 UR6, UP1, UR6, 0x1f0, URZ ;  /* 0x000001f006067890 */ /* 0x000fe4000ff3e03f */
[----:B------:R-:W-:Y:S02]  /*0140*/  UIADD3.X UR9, URZ, UR7, URZ, UP0, !UPT ;  /* 0x000000073f097290 */ /* 0x000fe400087fe43f */
[----:B------:R-:W-:-:S07]  /*0150*/  UIADD3.X UR7, URZ, UR7, URZ, UP1, !UPT ;  /* 0x000000073f077290 */ /* 0x000fce0008ffe43f */
[----:B------:R0:W-:Y:S02]  /*0160*/  UTMACCTL.PF [UR8] ;  /* 0x00000000080079b9 */ /* 0x0001e40008040000 */
[----:B------:R0:W-:Y:S02]  /*0170*/  UTMACCTL.PF [UR6] ;  /* 0x00000000060079b9 */ /* 0x0001e40008040000 */
[----:B0-----:R-:W-:Y:S01]  /*0180*/  NOP ;  /* 0x0000000000007918 */ /* 0x001fe20000000000 */
.L_x_1:
[----:B------:R-:W-:Y:S05]  /*0190*/  BSYNC B0 ;  /* 0x0000000000007941 */ /* 0x000fea0003800000 */
.L_x_0:
[----:B------:R-:W0:Y:S01]  /*01a0*/  SHFL.IDX PT, R2, R0, RZ, 0x1f ;  /* 0x00001fff00027589 */ /* 0x000e2200000e0000 */
[----:B------:R-:W-:Y:S01]  /*01b0*/  UISETP.NE.AND UP0, UPT, UR10, 0x3, UPT ;  /* 0x000000030a00788c */ /* 0x000fe2000bf05270 */
[----:B------:R-:W-:Y:S01]  /*01c0*/  ISETP.NE.AND P1, PT, RZ, UR5, PT ;  /* 0x00000005ff007c0c */ /* 0x000fe2000bf25270 */
[----:B------:R-:W-:Y:S02]  /*01d0*/  UIADD3 UR18, UR5, -0x1, URZ ;  /* 0xffffffff05127890 */ /* 0x000fe4000fffe03f */
[----:B------:R-:W-:Y:S02]  /*01e0*/  UISETP.EQ.OR UP0, UPT, UR10, URZ, !UP0 ;  /* 0x0000003f0a00728c */ /* 0x000fe4000c702670 */
[----:B------:R-:W-:Y:S02]  /*01f0*/  UISETP.GE.U32.AND UP1, UPT, UR18, 0x2, UPT ;  /* 0x000000021200788c */ /* 0x000fe4000bf26070 */
[----:B------:R-:W-:-:S04]  /*0200*/  UISETP.EQ.AND UP0, UPT, UR5, URZ, UP0 ;  /* 0x0000003f0500728c */ /* 0x000fc80008702270 */
[----:B------:R-:W-:-:S04]  /*0210*/  USEL UR40, URZ, 0x1, !UP0 ;  /* 0x000000013f287887 */ /* 0x000fc8000c000000 */
[----:B------:R-:W-:Y:S01]  /*0220*/  USEL UR40, UR40, 0x2, UP1 ;  /* 0x0000000228287887 */ /* 0x000fe20008800000 */
[----:B0-----:R-:W-:-:S13]  /*0230*/  ISETP.NE.AND P0, PT, R2, RZ, PT ;  /* 0x000000ff0200720c */ /* 0x001fda0003f05270 */
[----:B------:R-:W-:Y:S05]  /*0240*/  @P0 BRA `(.L_x_2) ;  /* 0x0000000000500947 */ /* 0x000fea0003800000 */
[----:B------:R-:W0:Y:S01]  /*0250*/  S2UR UR8, SR_CgaCtaId ;  /* 0x00000000000879c3 */ /* 0x000e220000008800 */
[----:B------:R-:W-:Y:S01]  /*0260*/  UMOV UR4, 0x400 ;  /* 0x0000040000047882 */ /* 0x000fe20000000000 */
[----:B------:R-:W-:Y:S01]  /*0270*/  UMOV UR5, 0x1 ;  /* 0x0000000100057882 */ /* 0x000fe20000000000 */
[----:B------:R-:W-:Y:S01]  /*0280*/  UMOV UR6, 0x100 ;  /* 0x0000010000067882 */ /* 0x000fe20000000000 */
[----:B------:R-:W-:Y:S01]  /*0290*/  ELECT P0, URZ, PT ;  /* 0x00000000003f782f */ /* 0x000fe20003800000 */
[----:B------:R-:W-:-:S04]  /*02a0*/  UIADD3 UR6, -UR6, 0x100000, URZ ;  /* 0x0010000006067890 */ /* 0x000fc8000fffe13f */
[----:B------:R-:W-:Y:S02]  /*02b0*/  USHF.L.U32 UR7, UR6, 0xb, URZ ;  /* 0x0000000b06077899 */ /* 0x000fe4000800063f */
[----:B------:R-:W-:Y:S02]  /*02c0*/  USHF.L.U32 UR6, UR6, 0x1, URZ ;  /* 0x0000000106067899 */ /* 0x000fe4000800063f */
[----:B0-----:R-:W-:Y:S02]  /*02d0*/  ULEA UR8, UR8, UR4, 0x18 ;  /* 0x0000000408087291 */ /* 0x001fe4000f8ec03f */
[----:B------:R-:W-:-:S04]  /*02e0*/  UIADD3 UR4, -UR5, 0x100000, URZ ;  /* 0x0010000005047890 */ /* 0x000fc8000fffe13f */
[----:B------:R-:W-:Y:S02]  /*02f0*/  USHF.L.U32 UR5, UR4, 0xb, URZ ;  /* 0x0000000b04057899 */ /* 0x000fe4000800063f */
[----:B------:R-:W-:Y:S01]  /*0300*/  USHF.L.U32 UR4, UR4, 0x1, URZ ;  /* 0x0000000104047899 */ /* 0x000fe2000800063f */
[----:B------:R-:W0:Y:S11]  /*0310*/  FENCE.VIEW.ASYNC.S ;  /* 0x00000000000073c6 */ /* 0x000e360000000000 */
[----:B0-----:R0:W1:Y:S01]  /*0320*/  SYNCS.EXCH.64 URZ, [UR8], UR4 ;  /* 0x00000004083f75b2 */ /* 0x0010620008000100 */
[----:B------:R0:W2:Y:S01]  /*0330*/  SYNCS.EXCH.64 URZ, [UR8+0x18], UR6 ;  /* 0x00001806083f75b2 */ /* 0x0000a20008000100 */
[----:B------:R0:W3:Y:S01]  /*0340*/  SYNCS.EXCH.64 URZ, [UR8+0x8], UR4 ;  /* 0x00000804083f75b2 */ /* 0x0000e20008000100 */
[----:B------:R0:W4:Y:S01]  /*0350*/  SYNCS.EXCH.64 URZ, [UR8+0x20], UR6 ;  /* 0x00002006083f75b2 */ /* 0x0001220008000100 */
[----:B------:R0:W0:Y:S01]  /*0360*/  SYNCS.EXCH.64 URZ, [UR8+0x10], UR4 ;  /* 0x00001004083f75b2 */ /* 0x0000220008000100 */
[----:B------:R0:W0:Y:S01]  /*0370*/  SYNCS.EXCH.64 URZ, [UR8+0x28], UR6 ;  /* 0x00002806083f75b2 */ /* 0x0000220008000100 */
[----:B------:R-:W-:Y:S01]  /*0380*/  NOP ;  /* 0x0000000000007918 */ /* 0x000fe20000000000 */
.L_x_2:
[----:B------:R-:W5:Y:S01]  /*0390*/  SHFL.IDX PT, R0, R0, RZ, 0x1f ;  /* 0x00001fff00007589 */ /* 0x000f6200000e0000 */
[----:B------:R-:W-:Y:S01]  /*03a0*/  ELECT P0, URZ, PT ;  /* 0x00000000003f782f */ /* 0x000fe20003800000 */
[----:B------:R-:W1:Y:S01]  /*03b0*/  S2UR UR17, SR_CTAID.Y ;  /* 0x00000000001179c3 */ /* 0x000e620000002600 */
[----:B0-----:R-:W-:Y:S01]  /*03c0*/  ULDC UR5, c[0x0][0x65c] ;  /* 0x0001970000057ab9 */ /* 0x001fe20000000800 */
[----:B------:R-:W-:Y:S01]  /*03d0*/  UMOV UR12, 0x20 ;  /* 0x00000020000c7882 */ /* 0x000fe20000000000 */
[----:B------:R-:W-:Y:S01]  /*03e0*/  UISETP.NE.AND UP2, UPT, UR5, 0x1, UPT ;  /* 0x000000010500788c */ /* 0x000fe2000bf45270 */
[----:B------:R-:W-:Y:S01]  /*03f0*/  NOP ;  /* 0x0000000000007918 */ /* 0x000fe20000000000 */
[----:B------:R-:W-:Y:S02]  /*0400*/  NOP ;  /* 0x0000000000007918 */ /* 0x000fe40000000000 */
[----:B------:R-:W-:Y:S01]  /*0410*/  UP2UR UR44, UPR, URZ, 0x4 ;  /* 0x000000043f2c7883 */ /* 0x000fe20008000000 */
[----:B------:R-:W0:Y:S01]  /*0420*/  S2UR UR4, SR_CTAID.X ;  /* 0x00000000000479c3 */ /* 0x000e220000002500 */
[----:B------:R-:W-:-:S02]  /*0430*/  PLOP3.LUT P2, PT, PT, PT, UP2, 0x80, 0x0 ;  /* 0x000000000000781c */ /* 0x000fc40003f4f028 */
[----:B------:R-:W-:Y:S02]  /*0440*/  PLOP3.LUT P4, PT, PT, PT, UP2, 0x80, 0x0 ;  /* 0x000000000000781c */ /* 0x000fe40003f8f028 */
[----:B------:R-:W-:Y:S01]  /*0450*/  PLOP3.LUT P3, PT, PT, PT, UP2, 0x80, 0x0 ;  /* 0x000000000000781c */ /* 0x000fe20003f6f028 */
[----:B------:R-:W-:Y:S01]  /*0460*/  @UP2 ULDC UR14, c[0x0][0x10] ;  /* 0x00000400000e2ab9 */ /* 0x000fe20000000800 */
[----:B------:R-:W-:Y:S01]  /*0470*/  @UP2 UMOV UR9, URZ ;  /* 0x0000003f00092c82 */ /* 0x000fe20008000000 */
[----:B------:R-:W-:Y:S01]  /*0480*/  @!UP2 ULDC UR11, c[0x0][0xc] ;  /* 0x00000300000baab9 */ /* 0x000fe20000000800 */
[----:B-----5:R-:W-:Y:S01]  /*0490*/  ISETP.NE.OR P0, PT, R0, RZ, !P0 ;  /* 0x000000ff0000720c */ /* 0x020fe20004705670 */
[----:B-1----:R-:W-:Y:S02]  /*04a0*/  @UP2 UMOV UR7, UR17 ;  /* 0x0000001100072c82 */ /* 0x002fe40008000000 */
[----:B------:R-:W-:Y:S01]  /*04b0*/  @UP2 UMOV UR8, UR7 ;  /* 0x0000000700082c82 */ /* 0x000fe20008000000 */
[----:B------:R-:W-:Y:S01]  /*04c0*/  @!UP2 UMOV UR7, UR17 ;  /* 0x000000110007ac82 */ /* 0x000fe20008000000 */
[----:B0-----:R-:W-:-:S08]  /*04d0*/  @UP2 UIMAD.WIDE.U32 UR14, UR4, UR14, UR8 ;  /* 0x0000000e040e22a5 */ /* 0x001fd0000f8e0008 */
[----:B------:R-:W-:Y:S01]  /*04e0*/  VOTEU.ALL UP0, P0 ;  /* 0x00000000003f7886 */ /* 0x000fe20000000000 */
[----:B------:R-:W-:Y:S01]  /*04f0*/  VOTEU.ALL UP1, P0 ;  /* 0x00000000003f7886 */ /* 0x000fe20000020000 */
[----:B------:R-:W-:-:S03]  /*0500*/  IMAD.U32 R2, RZ, RZ, UR14 ;  /* 0x0000000eff027e24 */ /* 0x000fc6000f8e00ff */
[----:B------:R-:W0:Y:S01]  /*0510*/  @!UP0 S2UR UR6, SR_CgaCtaId ;  /* 0x00000000000689c3 */ /* 0x000e220000008800 */
[----:B------:R-:W-:Y:S01]  /*0520*/  @!UP0 UMOV UR5, 0x400 ;  /* 0x0000040000058882 */ /* 0x000fe20000000000 */
[----:B------:R-:W-:-:S04]  /*0530*/  @!UP0 UIADD3 UR12, -UR12, 0x100000, URZ ;  /* 0x001000000c0c8890 */ /* 0x000fc8000fffe13f */
[----:B------:R-:W-:Y:S02]  /*0540*/  @!UP0 USHF.L.U32 UR13, UR12, 0xb, URZ ;  /* 0x0000000b0c0d8899 */ /* 0x000fe4000800063f */
[----:B------:R-:W-:Y:S01]  /*0550*/  @!UP0 USHF.L.U32 UR12, UR12, 0x1, URZ ;  /* 0x000000010c0c8899 */ /* 0x000fe2000800063f */
[----:B------:R-:W-:Y:S01]  /*0560*/  IMAD.U32 R3, RZ, RZ, UR15 ;  /* 0x0000000fff037e24 */ /* 0x000fe2000f8e00ff */
[----:B0-----:R-:W-:Y:S01]  /*0570*/  @!UP0 ULEA UR16, UR6, UR5, 0x18 ;  /* 0x0000000506108291 */ /* 0x001fe2000f8ec03f */
[----:B------:R-:W-:Y:S01]  /*0580*/  VOTEU.ALL UP0, P0 ;  /* 0x00000000003f7886 */ /* 0x000fe20000000000 */
[----:B------:R-:W-:Y:S01]  /*0590*/  PLOP3.LUT P0, PT, PT, PT, UP2, 0x80, 0x0 ;  /* 0x000000000000781c */ /* 0x000fe20003f0f028 */
[----:B------:R-:W-:Y:S01]  /*05a0*/  UMOV UR5, URZ ;  /* 0x0000003f00057c82 */ /* 0x000fe20008000000 */
[----:B------:R-:W-:Y:S01]  /*05b0*/  @UP2 UMOV UR6, URZ ;  /* 0x0000003f00062c82 */ /* 0x000fe20008000000 */
[----:B------:R-:W-:Y:S02]  /*05c0*/  @!UP2 UIMAD.WIDE.U32 UR8, UR11, UR7, UR4 ;  /* 0x000000070b08a2a5 */ /* 0x000fe4000f8e0004 */
[----:B------:R-:W-:-:S04]  /*05d0*/  @UP2 UIADD3 UR6, UR15, UR6, URZ ;  /* 0x000000060f062290 */ /* 0x000fc8000fffe03f */
[----:B------:R-:W-:Y:S01]  /*05e0*/  IMAD.U32 R5, RZ, RZ, UR9 ;  /* 0x00000009ff057e24 */ /* 0x000fe2000f8e00ff */
[----:B------:R-:W0:Y:S02]  /*05f0*/  FENCE.VIEW.ASYNC.S ;  /* 0x00000000000073c6 */ /* 0x000e240000000000 */
[----:B0-----:R0:W2:Y:S01]  /*0600*/  @!UP0 SYNCS.EXCH.64 URZ, [UR16+0x40], UR12 ;  /* 0x0000400c103f85b2 */ /* 0x0010a20008000100 */
[----:B------:R-:W-:Y:S02]  /*0610*/  @P2 IMAD.U32 R6, RZ, RZ, UR6 ;  /* 0x00000006ff062e24 */ /* 0x000fe4000f8e00ff */
[----:B------:R-:W-:Y:S02]  /*0620*/  @P0 IMAD.MOV.U32 R7, RZ, RZ, R2 ;  /* 0x000000ffff070224 */ /* 0x000fe400078e0002 */
[----:B------:R-:W-:Y:S02]  /*0630*/  IMAD.U32 R2, RZ, RZ, UR8 ;  /* 0x00000008ff027e24 */ /* 0x000fe4000f8e00ff */
[----:B------:R-:W-:-:S02]  /*0640*/  @!P4 IMAD.MOV.U32 R6, RZ, RZ, R5 ;  /* 0x000000ffff06c224 */ /* 0x000fc400078e0005 */
[----:B------:R-:W-:Y:S02]  /*0650*/  @!P3 IMAD.MOV.U32 R7, RZ, RZ, R2 ;  /* 0x000000ffff07b224 */ /* 0x000fe400078e0002 */
[----:B------:R-:W-:Y:S01]  /*0660*/  IMAD.U32 R3, RZ, RZ, UR9 ;  /* 0x00000009ff037e24 */ /* 0x000fe2000f8e00ff */
[----:B------:R0:W-:Y:S01]  /*0670*/  STL [R1+0x200], R6 ;  /* 0x0002000601007387 */ /* 0x0001e20000100800 */
[----:B------:R-:W-:-:S03]  /*0680*/  IMAD.U32 R4, RZ, RZ, UR8 ;  /* 0x00000008ff047e24 */ /* 0x000fc6000f8e00ff */
[----:B------:R0:W-:Y:S01]  /*0690*/  STL [R1+0x204], R7 ;  /* 0x0002040701007387 */ /* 0x0001e20000100800 */
[----:B------:R0:W2:Y:S01]  /*06a0*/  @!UP1 SYNCS.EXCH.64 URZ, [UR16+0x48], UR12 ;  /* 0x0000480c103f95b2 */ /* 0x0000a20008000100 */
[----:B------:R-:W-:Y:S01]  /*06b0*/  NOP ;  /* 0x0000000000007918 */ /* 0x000fe20000000000 */
[----:B--234-:R-:W-:Y:S06]  /*06c0*/  BAR.SYNC.DEFER_BLOCKING 0x0 ;  /* 0x0000000000007b1d */ /* 0x01cfec0000010000 */
[----:B------:R-:W-:Y:S05]  /*06d0*/  @!P1 BRA `(.L_x_3) ;  /* 0x0000026c00649947 */ /* 0x000fea0003800000 */
[----:B------:R-:W-:-:S06]  /*06e0*/  UISETP.GT.U32.AND UP0, UPT, UR18, 0x1, UPT ;  /* 0x000000011200788c */ /* 0x000fcc000bf04070 */
[----:B------:R-:W-:-:S13]  /*06f0*/  PLOP3.LUT P0, PT, PT, PT, UP0, 0x80, 0x0 ;  /* 0x000000000000781c */ /* 0x000fda0003f0f008 */
[----:B0-----:R-:W-:Y:S05]  /*0700*/  @P0 EXIT ;  /* 0x000000000000094d */ /* 0x001fea0003800000 */
[----:B------:R-:W-:Y:S01]  /*0710*/  ULDC.64 UR8, c[0x0][0x650] ;  /* 0x0001940000087ab9 */ /* 0x000fe20000000a00 */
[----:B------:R-:W-:Y:S01]  /*0720*/  UMOV UR45, 0xffffffff ;  /* 0xffffffff002d7882 */ /* 0x000fe20000000000 */
[----:B------:R-:W-:Y:S01]  /*0730*/  ISETP.GE.U32.AND P0, PT, R7, UR8, PT ;  /* 0x0000000807007c0c */ /* 0x000fe2000bf06070 */
[----:B------:R-:W-:Y:S01]  /*0740*/  UMOV UR42, 0xffffffff ;  /* 0xffffffff002a7882 */ /* 0x000fe20000000000 */
[----:B------:R-:W-:Y:S01]  /*0750*/  UMOV UR43, 0xffffffff ;  /* 0xffffffff002b7882 */ /* 0x000fe20000000000 */
[----:B------:R-:W-:Y:S02]  /*0760*/  PRMT R0, RZ, 0x7610, R0 ;  /* 0x00007610ff007816 */ /* 0x000fe40000000000 */
[----:B------:R-:W-:-:S13]  /*0770*/  ISETP.GE.U32.AND.EX P0, PT, R6, UR9, PT, P0 ;  /* 0x0000000906007c0c */ /* 0x000fda000bf06100 */
[----:B------:R-:W-:Y:S05]  /*0780*/  @P0 BRA `(.L_x_4) ;  /* 0x0000000400800947 */ /* 0x000fea0003800000 */
[----:B------:R-:W-:Y:S01]  /*0790*/  I2FP.F32.U32 R0, UR4 ;  /* 0x0000000400007c45 */ /* 0x000fe20008201000 */
[----:B------:R-:W-:Y:S01]  /*07a0*/  ULDC.64 UR16, c[0x0][0x628] ;  /* 0x00018a0000107ab9 */ /* 0x000fe20000000a00 */
[----:B------:R-:W-:Y:S01]  /*07b0*/  ULDC UR6, c[0x0][0x150] ;  /* 0x0000540000067ab9 */ /* 0x000fe20000000800 */
[----:B------:R-:W-:Y:S01]  /*07c0*/  ISETP.NE.U32.AND P0, PT, RZ, UR16, PT ;  /* 0x00000010ff007c0c */ /* 0x000fe2000bf05070 */
[----:B------:R-:W-:Y:S01]  /*07d0*/  ULDC UR15, c[0x0][0x630] ;  /* 0x00018c00000f7ab9 */ /* 0x000fe20000000800 */
[----:B------:R-:W-:Y:S01]  /*07e0*/  FMUL R0, R0, UR6 ;  /* 0x0000000600007c20 */ /* 0x000fe20008400000 */
[----:B------:R-:W-:Y:S01]  /*07f0*/  R2UR UR18, R7 ;  /* 0x00000000071272ca */ /* 0x000fe200000e0000 */
[----:B------:R-:W-:Y:S01]  /*0800*/  ULDC UR20, c[0x0][0x154] ;  /* 0x0000550000147ab9 */ /* 0x000fe20000000800 */
[----:B------:R-:W-:Y:S01]  /*0810*/  ISETP.NE.AND.EX P0, PT, RZ, UR17, PT, P0 ;  /* 0x00000011ff007c0c */ /* 0x000fe2000bf05300 */
[----:B------:R0:W1:Y:S01]  /*0820*/  F2I.U32.TRUNC.NTZ R2, R0 ;  /* 0x0000000000027305 */ /* 0x000062000020f000 */
[----:B------:R-:W-:-:S02]  /*0830*/  R2UR UR19, R6 ;  /* 0x00000000061372ca */ /* 0x000fc400000e0000 */
[----:B------:R-:W-:Y:S02]  /*0840*/  R2UR UR8, R7 ;  /* 0x00000000070872ca */ /* 0x000fe400000e0000 */
[----:B------:R-:W-:-:S07]  /*0850*/  R2UR UR9, R6 ;  /* 0x00000000060972ca */ /* 0x000fce00000e0000 */
[----:B0-----:R-:W-:Y:S08]  /*0860*/  @!P0 BRA `(.L_x_5) ;  /* 0x0000000000308947 */ /* 0x001ff00003800000 */
[----:B------:R-:W-:Y:S01]  /*0870*/  R2UR UR8, R7 ;  /* 0x00000000070872ca */ /* 0x000fe200000e0000 */
[----:B------:R-:W-:Y:S01]  /*0880*/  ULDC UR6, c[0x0][0x634] ;  /* 0x00018d0000067ab9 */ /* 0x000fe20000000800 */
[----:B------:R-:W-:-:S11]  /*0890*/  R2UR UR14, R6 ;  /* 0x00000000060e72ca */ /* 0x000fd600000e0000 */
[----:B------:R-:W-:-:S04]  /*08a0*/  UIADD3 UR6, UP0, UR8, UR6, URZ ;  /* 0x0000000608067290 */ /* 0x000fc8000ff1e03f */
[----:B------:R-:W-:-:S04]  /*08b0*/  UIADD3.X UR14, URZ, UR14, URZ, UP0, !UPT ;  /* 0x0000000e3f0e7290 */ /* 0x000fc800087fe43f */
[----:B------:R-:W-:-:S04]  /*08c0*/  UIMAD.WIDE.U32 UR8, UR14, UR16, URZ ;  /* 0x000000100e0872a5 */ /* 0x000fc8000f8e003f */
[----:B------:R-:W-:Y:S02]  /*08d0*/  UIMAD.WIDE.U32 UR10, UP0, UR6, UR17, UR8 ;  /* 0x00000011060a72a5 */ /* 0x000fe4000f800008 */
[----:B------:R-:W-:Y:S02]  /*08e0*/  UIMAD.WIDE.U32 UR8, UR6, UR16, URZ ;  /* 0x00000010060872a5 */ /* 0x000fe4000f8e003f */
[----:B------:R-:W-:Y:S02]  /*08f0*/  UIADD3.X UR13, URZ, URZ, URZ, UP0, !UPT ;  /* 0x0000003f3f0d7290 */ /* 0x000fe400087fe43f */
[----:B------:R-:W-:Y:S01]  /*0900*/  UIADD3 URZ, UP0, UR9, UR10, URZ ;  /* 0x0000000a093f7290 */ /* 0x000fe2000ff1e03f */
[----:B------:R-:W-:-:S03]  /*0910*/  UMOV UR12, UR11 ;  /* 0x0000000b000c7c82 */ /* 0x000fc60008000000 */
[----:B------:R-:W-:-:S12]  /*0920*/  UIMAD.WIDE.U32.X UR8, UR14, UR17, UR12, UP0 ;  /* 0x000000110e0872a5 */ /* 0x000fd800080e040c */
.L_x_5:
[----:B------:R-:W-:Y:S01]  /*0930*/  USHF.R.U64 UR43, UR8, UR15, UR9 ;  /* 0x0000000f082b7299 */ /* 0x000fe20008001209 */
[----:B------:R-:W-:Y:S01]  /*0940*/  I2FP.F32.U32 R0, UR7 ;  /* 0x0000000700007c45 */ /* 0x000fe20008201000 */
[----:B------:R-:W-:Y:S01]  /*0950*/  USHF.R.U32.HI UR5, URZ, UR15, UR9 ;  /* 0x0000000f3f057299 */ /* 0x000fe20008011609 */
[----:B-1----:R-:W-:Y:S01]  /*0960*/  R2UR UR12, R2 ;  /* 0x00000000020c72ca */ /* 0x002fe200000e0000 */
[----:B------:R-:W-:Y:S02]  /*0970*/  UIADD3 UR6, UP0, URZ, -UR43, URZ ;  /* 0x8000002b3f067290 */ /* 0x000fe4000ff1e03f */
[----:B------:R-:W-:Y:S01]  /*0980*/  FMUL R0, R0, UR20 ;  /* 0x0000001400007c20 */ /* 0x000fe20008400000 */
[----:B------:R-:W-:Y:S01]  /*0990*/  ULDC.64 UR8, c[0x0][0x620] ;  /* 0x0001880000087ab9 */ /* 0x000fe20000000a00 */
[----:B------:R-:W-:Y:S01]  /*09a0*/  UIADD3.X UR5, URZ, ~UR5, URZ, UP0, !UPT ;  /* 0x800000053f057290 */ /* 0x000fe200087fe43f */
[----:B------:R-:W-:Y:S01]  /*09b0*/  UMOV UR10, UR18 ;  /* 0x00000012000a7c82 */ /* 0x000fe20008000000 */
[----:B------:R-:W-:-:S02]  /*09c0*/  UMOV UR11, UR19 ;  /* 0x00000013000b7c82 */ /* 0x000fc40008000000 */
[----:B------:R-:W-:Y:S01]  /*09d0*/  UIMAD UR5, UR5, UR8, URZ ;  /* 0x00000008050572a4 */ /* 0x000fe2000f8e023f */
[----:B------:R-:W0:Y:S01]  /*09e0*/  F2I.U32.TRUNC.NTZ R0, R0 ;  /* 0x0000000000007305 */ /* 0x000e22000020f000 */
[----:B------:R-:W-:Y:S02]  /*09f0*/  UIMAD.WIDE.U32 UR10, UR6, UR8, UR10 ;  /* 0x00000008060a72a5 */ /* 0x000fe4000f8e000a */
[----:B------:R-:W-:Y:S01]  /*0a00*/  UIMAD UR6, UR6, UR9, UR5 ;  /* 0x00000009060672a4 */ /* 0x000fe2000f8e0205 */
[----:B------:R-:W-:Y:S01]  /*0a10*/  ULDC UR21, c[0x0][0x658] ;  /* 0x0001960000157ab9 */ /* 0x000fe20000000800 */
[----:B------:R-:W-:Y:S02]  /*0a20*/  UMOV UR19, 0xffffffff ;  /* 0xffffffff00137882 */ /* 0x000fe40000000000 */
[----:B------:R-:W-:Y:S01]  /*0a30*/  UIADD3 UR6, UR11, UR6, URZ ;  /* 0x000000060b067290 */ /* 0x000fe2000fffe03f */
[----:B------:R-:W-:Y:S01]  /*0a40*/  ULDC UR15, c[0x0][0x618] ;  /* 0x00018600000f7ab9 */ /* 0x000fe20000000800 */
[----:B------:R-:W-:Y:S01]  /*0a50*/  ULDC.64 UR8, c[0x0][0x640] ;  /* 0x0001900000087ab9 */ /* 0x000fe20000000a00 */
[----:B------:R-:W-:Y:S01]  /*0a60*/  USHF.L.U32 UR11, UR19, UR21, URZ ;  /* 0x00000015130b7299 */ /* 0x000fe2000800063f */
[----:B------:R-:W-:Y:S01]  /*0a70*/  ISETP.NE.U32.AND P0, PT, RZ, UR8, PT ;  /* 0x00000008ff007c0c */ /* 0x000fe2000bf05070 */
[----:B------:R-:W-:-:S02]  /*0a80*/  USHF.R.U64 UR19, UR10, UR15, UR6 ;  /* 0x0000000f0a137299 */ /* 0x000fc40008001206 */
[----:B------:R-:W-:Y:S01]  /*0a90*/  USHF.R.U32.HI UR10, URZ, UR15, UR6 ;  /* 0x0000000f3f0a7299 */ /* 0x000fe20008011606 */
[----:B0-----:R-:W-:Y:S01]  /*0aa0*/  R2UR UR14, R0 ;  /* 0x00000000000e72ca */ /* 0x001fe200000e0000 */
[----:B------:R-:W-:Y:S01]  /*0ab0*/  ULDC UR17, c[0x0][0x608] ;  /* 0x0001820000117ab9 */ /* 0x000fe20000000800 */
[----:B------:R-:W-:Y:S01]  /*0ac0*/  ISETP.NE.AND.EX P0, PT, RZ, UR9, PT, P0 ;  /* 0x00000009ff007c0c */ /* 0x000fe2000bf05300 */
[----:B------:R-:W-:Y:S02]  /*0ad0*/  USHF.R.U64 UR23, UR19, UR17, UR10 ;  /* 0x0000001113177299 */ /* 0x000fe4000800120a */
[----:B------:R-:W-:Y:S01]  /*0ae0*/  USHF.R.U32.HI UR10, URZ, UR17, UR10 ;  /* 0x000000113f0a7299 */ /* 0x000fe2000801160a */
[----:B------:R-:W-:Y:S01]  /*0af0*/  UMOV UR16, 0x1 ;  /* 0x0000000100107882 */ /* 0x000fe20000000000 */
[----:B------:R-:W-:Y:S02]  /*0b00*/  UIADD3 UR12, -UR12, URZ, URZ ;  /* 0x0000003f0c0c7290 */ /* 0x000fe4000fffe13f */
[----:B------:R-:W-:-:S02]  /*0b10*/  USHF.R.U64 UR24, UR23, UR21, UR10 ;  /* 0x0000001517187299 */ /* 0x000fc4000800120a */
[----:B------:R-:W-:Y:S01]  /*0b20*/  USHF.L.U32 UR6, UR16, UR21, URZ ;  /* 0x0000001510067299 */ /* 0x000fe2000800063f */
[----:B------:R-:W-:Y:S01]  /*0b30*/  ULDC UR13, c[0x0][0x144] ;  /* 0x00005100000d7ab9 */ /* 0x000fe20000000800 */
[----:B------:R-:W-:Y:S01]  /*0b40*/  ULDC UR5, c[0x0][0x600] ;  /* 0x0001800000057ab9 */ /* 0x000fe20000000800 */
[----:B------:R-:W-:Y:S02]  /*0b50*/  ULOP3.LUT UR16, URZ, UR11, URZ, 0x33, !UPT ;  /* 0x0000000b3f107292 */ /* 0x000fe4000f8e333f */
[----:B------:R-:W-:Y:S02]  /*0b60*/  USHF.R.U32.HI UR11, URZ, UR21, UR10 ;  /* 0x000000153f0b7299 */ /* 0x000fe4000801160a */
[----:B------:R-:W-:Y:S02]  /*0b70*/  UIADD3 UR18, UR5, -0x1, URZ ;  /* 0xffffffff05127890 */ /* 0x000fe4000fffe03f */
[----:B------:R-:W-:Y:S02]  /*0b80*/  UIADD3 UR20, -UR14, URZ, URZ ;  /* 0x0000003f0e147290 */ /* 0x000fe4000fffe13f */
[----:B------:R-:W-:Y:S01]  /*0b90*/  UIMAD UR4, UR13, UR12, UR4 ;  /* 0x0000000c0d0472a4 */ /* 0x000fe2000f8e0204 */
[----:B------:R-:W-:Y:S01]  /*0ba0*/  ULDC UR25, c[0x0][0x148] ;  /* 0x0000520000197ab9 */ /* 0x000fe20000000800 */
[----:B------:R-:W-:Y:S01]  /*0bb0*/  ULDC UR21, c[0x0][0x648] ;  /* 0x0001920000157ab9 */ /* 0x000fe20000000800 */
[----:B------:R-:W-:Y:S01]  /*0bc0*/  ULDC UR22, c[0x0][0x638] ;  /* 0x00018e0000167ab9 */ /* 0x000fe20000000800 */
[----:B------:R-:W-:Y:S01]  /*0bd0*/  UMOV UR10, UR24 ;  /* 0x00000018000a7c82 */ /* 0x000fe20008000000 */
[----:B------:R-:W-:Y:S07]  /*0be0*/  @!P0 BRA `(.L_x_6) ;  /* 0x0000000000308947 */ /* 0x000fee0003800000 */
[----:B------:R-:W-:Y:S02]  /*0bf0*/  ULDC UR14, c[0x0][0x64c] ;  /* 0x00019300000e7ab9 */ /* 0x000fe40000000800 */
        /* <DEDUP_REMOVED lines=8> */
[----:B------:R-:W-:-:S07]  /*0c80*/  UIMAD.WIDE.U32.X UR8, UR17, UR9, UR14, UP0 ;  /* 0x00000009110872a5 */ /* 0x000fce00080e040e */
[----:B------:R-:W-:Y:S01]  /*0c90*/  UMOV UR10, UR8 ;  /* 0x00000008000a7c82 */ /* 0x000fe20008000000 */
[----:B------:R-:W-:-:S05]  /*0ca0*/  UMOV UR11, UR9 ;  /* 0x00000009000b7c82 */ /* 0x000fca0008000000 */
.L_x_6:
[----:B------:R-:W-:Y:S01]  /*0cb0*/  UISETP.NE.AND UP0, UPT, UR44, URZ, UPT ;  /* 0x0000003f2c00728c */ /* 0x000fe2000bf05270 */
[----:B------:R-:W-:Y:S01]  /*0cc0*/  IMAD.MOV.U32 R0, RZ, RZ, 0x1 ;  /* 0x00000001ff007424 */ /* 0x000fe200078e00ff */
[----:B------:R-:W-:Y:S02]  /*0cd0*/  USHF.R.U64 UR8, UR10, UR21, UR11 ;  /* 0x000000150a087299 */ /* 0x000fe4000800120b */
[----:B------:R-:W-:Y:S02]  /*0ce0*/  ULOP3.LUT UR16, UR23, UR16, URZ, 0xc0, !UPT ;  /* 0x0000001017107292 */ /* 0x000fe4000f8ec03f */
[----:B------:R-:W-:Y:S02]  /*0cf0*/  ULOP3.LUT UR18, UR19, UR18, URZ, 0xc0, !UPT ;  /* 0x0000001213127292 */ /* 0x000fe4000f8ec03f */
[----:B------:R-:W-:-:S03]  /*0d00*/  UIMAD UR16, UR6, UR8, UR16 ;  /* 0x00000008061072a4 */ /* 0x000fc6000f8e0210 */
[----:B------:R-:W-:Y:S02]  /*0d10*/  @UP0 UIMAD UR4, UR25, UR20, UR7 ;  /* 0x00000014190402a4 */ /* 0x000fe4000f8e0207 */
[----:B------:R-:W-:-:S04]  /*0d20*/  UIADD3 UR7, -UR8, URZ, URZ ;  /* 0x0000003f08077290 */ /* 0x000fc8000fffe13f */
[----:B------:R-:W-:-:S03]  /*0d30*/  UIMAD UR6, UR7, UR22, UR24 ;  /* 0x00000016070672a4 */ /* 0x000fc6000f8e0218 */
[----:B------:R-:W-:Y:S01]  /*0d40*/  ULDC UR7, c[0x0][0x610] ;  /* 0x0001840000077ab9 */ /* 0x000fe20000000800 */
[----:B------:R-:W-:Y:S02]  /*0d50*/  UIMAD UR6, UR6, UR5, UR18 ;  /* 0x00000005060672a4 */ /* 0x000fe4000f8e0212 */
[----:B------:R-:W-:-:S04]  /*0d60*/  UIMAD UR4, UR16, UR7, UR4 ;  /* 0x00000007100472a4 */ /* 0x000fc8000f8e0204 */
[----:B------:R-:W-:Y:S02]  /*0d70*/  USEL UR42, UR6, UR4, !UP0 ;  /* 0x00000004062a7287 */ /* 0x000fe4000c000000 */
[----:B------:R-:W-:-:S12]  /*0d80*/  USEL UR45, UR4, UR6, !UP0 ;  /* 0x00000006042d7287 */ /* 0x000fd8000c000000 */
.L_x_4:
[----:B------:R-:W-:-:S08]  /*0d90*/  NOP ;  /* 0x0000000000007918 */ /* 0x000fd00000000000 */
[----:B------:R-:W0:Y:S02]  /*0da0*/  USETMAXREG.TRY_ALLOC.CTAPOOL UP0, 0xf0 ;  /* 0x000000f0000079c8 */ /* 0x000e240008000600 */
[----:B0-----:R-:W-:-:S13]  /*0db0*/  PLOP3.LUT P0, PT, PT, PT, UP0, 0x80, 0x0 ;  /* 0x000000000000781c */ /* 0x001fda0003f0f008 */
[----:B------:R-:W-:Y:S05]  /*0dc0*/  @!P0 BRA `(.L_x_4) ;  /* 0xfffffffc00f08947 */ /* 0x000fea000383ffff */
[----:B------:R-:W-:Y:S01]  /*0dd0*/  ULDC.64 UR4, c[0x0][0x598] ;  /* 0x0001660000047ab9 */ /* 0x000fe20000000a00 */
[----:B------:R-:W-:Y:S01]  /*0de0*/  ULDC.64 UR36, c[0x0][0x208] ;  /* 0x0000820000247ab9 */ /* 0x000fe20000000a00 */
[----:B------:R-:W-:-:S04]  /*0df0*/  ISETP.NE.U32.AND P0, PT, RZ, UR4, PT ;  /* 0x00000004ff007c0c */ /* 0x000fc8000bf05070 */
[----:B------:R-:W-:-:S13]  /*0e00*/  ISETP.NE.AND.EX P0, PT, RZ, UR5, PT, P0 ;  /* 0x00000005ff007c0c */ /* 0x000fda000bf05300 */
[----:B------:R-:W-:Y:S05]  /*0e10*/  @!P0 BRA `(.L_x_7) ;  /* 0x00000000001c8947 */ /* 0x000fea0003800000 */
[----:B------:R-:W0:Y:S02]  /*0e20*/  LDC.64 R2, c[0x0][0x598] ;  /* 0x00016600ff027b82 */ /* 0x000e240000000a00 */
[----:B0-----:R-:W2:Y:S02]  /*0e30*/  LDG.E.64 R2, desc[UR36][R2.64] ;  /* 0x0000002402027981 */ /* 0x001ea4000c1e1b00 */
[----:B--2---:R-:W-:-:S04]  /*0e40*/  ISETP.NE.U32.AND P0, PT, R2, RZ, PT ;  /* 0x000000ff0200720c */ /* 0x004fc80003f05070 */
[----:B------:R-:W-:-:S13]  /*0e50*/  ISETP.NE.AND.EX P0, PT, R3, RZ, PT, P0 ;  /* 0x000000ff0300720c */ /* 0x000fda0003f05300 */
[----:B------:R-:W-:Y:S05]  /*0e60*/  @!P0 BRA `(.L_x_7) ;  /* 0x0000000000088947 */ /* 0x000fea0003800000 */
[----:B------:R0:W5:Y:S01]  /*0e70*/  LD.E R163, desc[UR36][R2.64] ;  /* 0x0000002402a37980 */ /* 0x000162000c101900 */
[----:B------:R-:W-:Y:S05]  /*0e80*/  BRA `(.L_x_8) ;  /* 0x0000000000247947 */ /* 0x000fea0003800000 */
.L_x_7:
[----:B------:R-:W-:Y:S02]  /*0e90*/  ULDC.64 UR4, c[0x0][0x588] ;  /* 0x0001620000047ab9 */ /* 0x000fe40000000a00 */
[----:B------:R-:W-:-:S04]  /*0ea0*/  ISETP.NE.U32.AND P0, PT, RZ, UR4, PT ;  /* 0x00000004ff007c0c */ /* 0x000fc8000bf05070 */
[----:B------:R-:W-:-:S13]  /*0eb0*/  ISETP.NE.AND.EX P0, PT, RZ, UR5, PT, P0 ;  /* 0x00000005ff007c0c */ /* 0x000fda000bf05300 */
[----:B------:R-:W-:Y:S05]  /*0ec0*/  @!P0 BRA `(.L_x_9) ;  /* 0x00000000000c8947 */ /* 0x000fea0003800000 */
[----:B------:R-:W0:Y:S02]  /*0ed0*/  LDC.64 R2, c[0x0][0x588] ;  /* 0x00016200ff027b82 */ /* 0x000e240000000a00 */
[----:B0-----:R1:W5:Y:S01]  /*0ee0*/  LDG.E R163, desc[UR36][R2.64] ;  /* 0x0000002402a37981 */ /* 0x001362000c1e1900 */
[----:B------:R-:W-:Y:S05]  /*0ef0*/  BRA `(.L_x_8) ;  /* 0x0000000000087947 */ /* 0x000fea0003800000 */
.L_x_9:
[----:B------:R-:W-:Y:S02]  /*0f00*/  ULDC UR4, c[0x0][0x580] ;  /* 0x0001600000047ab9 */ /* 0x000fe40000000800 */
[----:B------:R-:W-:-:S07]  /*0f10*/  IMAD.U32 R163, RZ, RZ, UR4 ;  /* 0x00000004ffa37e24 */ /* 0x000fce000f8e00ff */
.L_x_8:
[----:B------:R-:W-:Y:S02]  /*0f20*/  ULDC.64 UR4, c[0x0][0x5a0] ;  /* 0x0001680000047ab9 */ /* 0x000fe40000000a00 */
[----:B------:R-:W-:-:S04]  /*0f30*/  ISETP.NE.U32.AND P0, PT, RZ, UR4, PT ;  /* 0x00000004ff007c0c */ /* 0x000fc8000bf05070 */
[----:B------:R-:W-:-:S13]  /*0f40*/  ISETP.NE.AND.EX P0, PT, RZ, UR5, PT, P0 ;  /* 0x00000005ff007c0c */ /* 0x000fda000bf05300 */
[----:B------:R-:W-:Y:S05]  /*0f50*/  @!P0 BRA `(.L_x_10) ;  /* 0x00000000001c8947 */ /* 0x000fea0003800000 */
[----:B01----:R-:W0:Y:S02]  /*0f60*/  LDC.64 R2, c[0x0][0x5a0] ;  /* 0x00016800ff027b82 */ /* 0x003e240000000a00 */
[----:B0-----:R-:W2:Y:S02]  /*0f70*/  LDG.E.64 R2, desc[UR36][R2.64] ;  /* 0x0000002402027981 */ /* 0x001ea4000c1e1b00 */
[----:B--2---:R-:W-:-:S04]  /*0f80*/  ISETP.NE.U32.AND P0, PT, R2, RZ, PT ;  /* 0x000000ff0200720c */ /* 0x004fc80003f05070 */
[----:B------:R-:W-:-:S13]  /*0f90*/  ISETP.NE.AND.EX P0, PT, R3, RZ, PT, P0 ;  /* 0x000000ff0300720c */ /* 0x000fda0003f05300 */
[----:B------:R-:W-:Y:S05]  /*0fa0*/  @!P0 BRA `(.L_x_10) ;  /* 0x0000000000088947 */ /* 0x000fea0003800000 */
[----:B------:R0:W5:Y:S01]  /*0fb0*/  LD.E R178, desc[UR36][R2.64] ;  /* 0x0000002402b27980 */ /* 0x000162000c101900 */
[----:B------:R-:W-:Y:S05]  /*0fc0*/  BRA `(.L_x_11) ;  /* 0x0000000000247947 */ /* 0x000fea0003800000 */
.L_x_10:
[----:B------:R-:W-:Y:S02]  /*0fd0*/  ULDC.64 UR4, c[0x0][0x590] ;  /* 0x0001640000047ab9 */ /* 0x000fe40000000a00 */
[----:B------:R-:W-:-:S04]  /*0fe0*/  ISETP.NE.U32.AND P0, PT, RZ, UR4, PT ;  /* 0x00000004ff007c0c */ /* 0x000fc8000bf05070 */
[----:B------:R-:W-:-:S13]  /*0ff0*/  ISETP.NE.AND.EX P0, PT, RZ, UR5, PT, P0 ;  /* 0x00000005ff007c0c */ /* 0x000fda000bf05300 */
[----:B------:R-:W-:Y:S05]  /*1000*/  @!P0 BRA `(.L_x_12) ;  /* 0x00000000000c8947 */ /* 0x000fea0003800000 */
[----:B------:R-:W2:Y:S02]  /*1010*/  LDC.64 R178, c[0x0][0x590] ;  /* 0x00016400ffb27b82 */ /* 0x000ea40000000a00 */
[----:B--2---:R2:W5:Y:S01]  /*1020*/  LDG.E R178, desc[UR36][R178.64] ;  /* 0x00000024b2b27981 */ /* 0x004562000c1e1900 */
[----:B------:R-:W-:Y:S05]  /*1030*/  BRA `(.L_x_11) ;  /* 0x0000000000087947 */ /* 0x000fea0003800000 */
.L_x_12:
[----:B------:R-:W-:Y:S02]  /*1040*/  ULDC UR4, c[0x0][0x584] ;  /* 0x0001610000047ab9 */ /* 0x000fe40000000800 */
[----:B------:R-:W-:-:S07]  /*1050*/  IMAD.U32 R178, RZ, RZ, UR4 ;  /* 0x00000004ffb27e24 */ /* 0x000fce000f8e00ff */
.L_x_11:
[----:B------:R-:W-:-:S13]  /*1060*/  LOP3.LUT P0, RZ, R0, 0xff, RZ, 0xc0, !PT ;  /* 0x000000ff00ff7812 */ /* 0x000fda000780c0ff */
[----:B------:R-:W-:Y:S05]  /*1070*/  @!P0 EXIT ;  /* 0x000000000000894d */ /* 0x000fea0003800000 */
[----:B01----:R-:W0:Y:S01]  /*1080*/  S2R R2, SR_TID.X ;  /* 0x0000000000027919 */ /* 0x003e220000002100 */
[----:B------:R-:W-:Y:S01]  /*1090*/  ULDC UR4, c[0x0][0x28c] ;  /* 0x0000a30000047ab9 */ /* 0x000fe20000000800 */
[----:B------:R-:W-:Y:S01]  /*10a0*/  UMOV UR38, URZ ;  /* 0x0000003f00267c82 */ /* 0x000fe20008000000 */
[----:B------:R-:W-:Y:S01]  /*10b0*/  UIADD3 UR4, UR4, 0x7f, URZ ;  /* 0x0000007f04047890 */ /* 0x000fe2000fffe03f */
[----:B------:R-:W-:-:S03]  /*10c0*/  UMOV UR39, URZ ;  /* 0x0000003f00277c82 */ /* 0x000fc60008000000 */
[----:B------:R-:W-:-:S04]  /*10d0*/  USHF.R.S32.HI UR5, URZ, 0x1f, UR4 ;  /* 0x0000001f3f057899 */ /* 0x000fc80008011404 */
[----:B------:R-:W-:-:S04]  /*10e0*/  ULEA.HI UR5, UR5, UR4, URZ, 0x7 ;  /* 0x0000000405057291 */ /* 0x000fc8000f8f383f */
[----:B------:R-:W-:Y:S01]  /*10f0*/  USHF.R.S32.HI UR41, URZ, 0x7, UR5 ;  /* 0x000000073f297899 */ /* 0x000fe20008011405 */
[C---:B0-----:R-:W-:Y:S02]  /*1100*/  LOP3.LUT R159, R2.reuse, 0x1f, RZ, 0xc0, !PT ;  /* 0x0000001f029f7812 */ /* 0x041fe400078ec0ff */
[----:B------:R-:W-:Y:S02]  /*1110*/  LOP3.LUT R160, R2, 0xf, RZ, 0xc0, !PT ;  /* 0x0000000f02a07812 */ /* 0x000fe400078ec0ff */
[----:B------:R-:W-:-:S07]  /*1120*/  SHF.R.U32.HI R159, RZ, 0x4, R159 ;  /* 0x00000004ff9f7819 */ /* 0x000fce000001169f */
.L_x_568:
[----:B------:R-:W0:Y:S01]  /*1130*/  S2UR UR4, SR_CgaCtaId ;  /* 0x00000000000479c3 */ /* 0x000e220000008800 */
[----:B-1-34-:R-:W1:Y:S01]  /*1140*/  S2R R17, SR_TID.X ;  /* 0x0000000000117919 */ /* 0x01ae620000002100 */
[----:B------:R-:W-:Y:S02]  /*1150*/  UMOV UR46, 0x400 ;  /* 0x00000400002e7882 */ /* 0x000fe40000000000 */
[----:B0-----:R-:W-:-:S04]  /*1160*/  ULEA UR46, UR4, UR46, 0x18 ;  /* 0x0000002e042e7291 */ /* 0x001fc8000f8ec03f */
[----:B------:R-:W-:-:S04]  /*1170*/  UIADD3 UR4, UR46, 0x800, URZ ;  /* 0x000008002e047890 */ /* 0x000fc8000fffe03f */
[----:B------:R-:W-:Y:S01]  /*1180*/  ULOP3.LUT UP0, URZ, UR4, 0x3ff, URZ, 0xc0, !UPT ;  /* 0x000003ff043f7892 */ /* 0x000fe2000f80c03f */
[----:B-1----:R-:W-:-:S05]  /*1190*/  SHF.R.U32.HI R16, RZ, 0x5, R17 ;  /* 0x00000005ff107819 */ /* 0x002fca0000011611 */
[----:B------:R-:W-:Y:S01]  /*11a0*/  PLOP3.LUT P0, PT, PT, PT, UP0, 0x80, 0x0 ;  /* 0x000000000000781c */ /* 0x000fe20003f0f008 */
[----:B------:R-:W0:-:S12]  /*11b0*/  SHFL.IDX PT, R16, R16, RZ, 0x1f ;  /* 0x00001fff10107589 */ /* 0x000e1800000e0000 */
[----:B------:R-:W-:Y:S05]  /*11c0*/  @!P0 BRA `(.L_x_13) ;  /* 0x0000000000408947 */ /* 0x000fea0003800000 */
[----:B------:R-:W-:Y:S01]  /*11d0*/  MOV R0, 0x0 ;  /* 0x0000000000007802 */ /* 0x000fe20000000f00 */
[----:B------:R-:W-:Y:S01]  /*11e0*/  ULDC.64 UR4, c[0x4][0x70] ;  /* 0x01001c0000047ab9 */ /* 0x000fe20000000a00 */
[----:B------:R-:W-:Y:S01]  /*11f0*/  ULDC.64 UR6, c[0x4][0x8] ;  /* 0x0100020000067ab9 */ /* 0x000fe20000000a00 */
[----:B------:R-:W-:Y:S01]  /*1200*/  IMAD.U32 R4, RZ, RZ, UR4 ;  /* 0x00000004ff047e24 */ /* 0x000fe2000f8e00ff */
[----:B------:R1:W3:Y:S01]  /*1210*/  LDC.64 R2, c[0x4][R0] ;  /* 0x0100000000027b82 */ /* 0x0002e20000000a00 */
[----:B------:R-:W-:Y:S01]  /*1220*/  IMAD.U32 R5, RZ, RZ, UR5 ;  /* 0x00000005ff057e24 */ /* 0x000fe2000f8e00ff */
[----:B------:R-:W-:Y:S01]  /*1230*/  ULDC.64 UR4, c[0x4][0x78] ;  /* 0x01001e0000047ab9 */ /* 0x000fe20000000a00 */
[----:B------:R-:W-:Y:S02]  /*1240*/  IMAD.U32 R10, RZ, RZ, UR6 ;  /* 0x00000006ff0a7e24 */ /* 0x000fe4000f8e00ff */
[----:B------:R-:W-:Y:S02]  /*1250*/  IMAD.U32 R6, RZ, RZ, UR4 ;  /* 0x00000004ff067e24 */ /* 0x000fe4000f8e00ff */
[----:B------:R-:W-:-:S02]  /*1260*/  IMAD.U32 R7, RZ, RZ, UR5 ;  /* 0x00000005ff077e24 */ /* 0x000fc4000f8e00ff */
[----:B------:R-:W-:Y:S02]  /*1270*/  IMAD.U32 R11, RZ, RZ, UR7 ;  /* 0x00000007ff0b7e24 */ /* 0x000fe4000f8e00ff */
[----:B------:R-:W-:Y:S02]  /*1280*/  IMAD.MOV.U32 R8, RZ, RZ, 0x70 ;  /* 0x00000070ff087424 */ /* 0x000fe400078e00ff */
[----:B------:R-:W-:Y:S02]  /*1290*/  IMAD.MOV.U32 R12, RZ, RZ, 0x1 ;  /* 0x00000001ff0c7424 */ /* 0x000fe400078e00ff */
[----:B-1----:R-:W-:-:S07]  /*12a0*/  IMAD.MOV.U32 R13, RZ, RZ, RZ ;  /* 0x000000ffff0d7224 */ /* 0x002fce00078e00ff */
[----:B------:R-:W-:-:S07]  /*12b0*/  LEPC R20, `(.L_x_13) ;  /* 0x000000001014794e */ /* 0x000fce0000000000 */
[----:B0-23-5:R-:W-:Y:S05]  /*12c0*/  CALL.ABS.NOINC R2 ;  /* 0x0000000002007343 */ /* 0x02dfea0003c00000 */
.L_x_13:
[----:B------:R-:W-:-:S04]  /*12d0*/  UIADD3 UR4, UR46, 0x18800, URZ ;  /* 0x000188002e047890 */ /* 0x000fc8000fffe03f */
[----:B------:R-:W-:-:S06]  /*12e0*/  ULOP3.LUT UP0, URZ, UR4, 0x3ff, URZ, 0xc0, !UPT ;  /* 0x000003ff043f7892 */ /* 0x000fcc000f80c03f */
[----:B------:R-:W-:-:S13]  /*12f0*/  PLOP3.LUT P0, PT, PT, PT, UP0, 0x80, 0x0 ;  /* 0x000000000000781c */ /* 0x000fda0003f0f008 */
        /* <DEDUP_REMOVED lines=17> */
.L_x_15:
[----:B------:R-:W0:Y:S01]  /*1410*/  LDC.64 R2, c[0x4][R2] ;  /* 0x0100000002027b82 */ /* 0x000e220000000a00 */
[----:B------:R-:W-:Y:S01]  /*1420*/  ULDC.64 UR4, c[0x4][0x70] ;  /* 0x01001c0000047ab9 */ /* 0x000fe20000000a00 */
[----:B------:R-:W-:Y:S01]  /*1430*/  ULDC.64 UR6, c[0x4][0x78] ;  /* 0x01001e0000067ab9 */ /* 0x000fe20000000a00 */
[----:B------:R-:W-:Y:S02]  /*1440*/  IMAD.U32 R4, RZ, RZ, UR4 ;  /* 0x00000004ff047e24 */ /* 0x000fe4000f8e00ff */
        /* <DEDUP_REMOVED lines=8> */
[----:B------:R-:W-:-:S07]  /*14d0*/  IMAD.MOV.U32 R13, RZ, RZ, RZ ;  /* 0x000000ffff0d7224 */ /* 0x000fce00078e00ff */
[----:B------:R-:W-:-:S07]  /*14e0*/  LEPC R20, `(.L_x_14) ;  /* 0x000000001014794e */ /* 0x000fce0000000000 */
[----:B0-----:R-:W-:Y:S05]  /*14f0*/  CALL.ABS.NOINC R2 ;  /* 0x0000000002007343 */ /* 0x001fea0003c00000 */
.L_x_14:
[----:B------:R-:W-:Y:S01]  /*1500*/  ULOP3.LUT UR4, UR40, 0x1, URZ, 0xfc, !UPT ;  /* 0x0000000128047892 */ /* 0x000fe2000f8efc3f */
[----:B------:R-:W-:-:S04]  /*1510*/  LOP3.LUT R13, R17, 0x80, RZ, 0xc0, !PT ;  /* 0x00000080110d7812 */ /* 0x000fc800078ec0ff */
[----:B------:R-:W-:Y:S01]  /*1520*/  SHF.R.U32.HI R13, RZ, 0x7, R13 ;  /* 0x00000007ff0d7819 */ /* 0x000fe2000001160d */
[----:B------:R-:W-:Y:S01]  /*1530*/  IMAD.U32 R0, RZ, RZ, UR4 ;  /* 0x00000004ff007e24 */ /* 0x000fe2000f8e00ff */
[----:B------:R-:W-:-:S04]  /*1540*/  UMOV UR4, 0xffffffff ;  /* 0xffffffff00047882 */ /* 0x000fc80000000000 */
[----:B------:R-:W-:Y:S01]  /*1550*/  ISETP.NE.AND P0, PT, R0, 0x3, PT ;  /* 0x000000030000780c */ /* 0x000fe20003f05270 */
[----:B------:R-:W-:-:S12]  /*1560*/  BRA.DIV UR4, `(.L_x_16) ;  /* 0x0000027a04b47947 */ /* 0x000fd8000b800000 */
.L_x_595:
[----:B------:R-:W-:Y:S05]  /*1570*/  @!P0 BRA `(.L_x_17) ;  /* 0x0000000000048947 */ /* 0x000fea0003800000 */
[----:B------:R-:W-:Y:S01]  /*1580*/  BPT.TRAP 0x1 ;  /* 0x000000040000795c */ /* 0x000fe20000300000 */
.L_x_17:
[----:B------:R-:W-:Y:S02]  /*1590*/  IMAD.U32 R3, RZ, RZ, UR39 ;  /* 0x00000027ff037e24 */ /* 0x000fe4000f8e00ff */
[----:B------:R-:W-:-:S03]  /*15a0*/  IMAD.U32 R0, RZ, RZ, UR38 ;  /* 0x00000026ff007e24 */ /* 0x000fc6000f8e00ff */
[----:B------:R-:W-:Y:S02]  /*15b0*/  LEA R3, R3, UR46, 0x3 ;  /* 0x0000002e03037c11 */ /* 0x000fe4000f8e18ff */
[----:B------:R-:W-:-:S04]  /*15c0*/  SHF.L.U32 R0, R0, 0x1f, RZ ;  /* 0x0000001f00007819 */ /* 0x000fc800000006ff */
[----:B------:R1:W3:Y:S01]  /*15d0*/  SYNCS.PHASECHK.TRANS64.TRYWAIT P1, [R3+URZ], R0 ;  /* 0x00000000030075a7 */ /* 0x0002e2000802017f */
[----:B------:R-:W-:Y:S05]  /*15e0*/  @!P0 BRA `(.L_x_18) ;  /* 0x0000000000048947 */ /* 0x000fea0003800000 */
[----:B------:R-:W-:Y:S01]  /*15f0*/  BPT.TRAP 0x1 ;  /* 0x000000040000795c */ /* 0x000fe20000300000 */
.L_x_18:
[----:B---3--:R-:W-:Y:S05]  /*1600*/  @P1 BRA `(.L_x_19) ;  /* 0x0000000000081947 */ /* 0x008fea0003800000 */
[----:B------:R-:W3:Y:S02]  /*1610*/  SYNCS.PHASECHK.TRANS64.TRYWAIT P1, [R3+URZ], R0 ;  /* 0x00000000030075a7 */ /* 0x000ee4000802017f */
[----:B---3--:R-:W-:Y:S05]  /*1620*/  @!P1 BRA `(.L_x_20) ;  /* 0x0000027800a09947 */ /* 0x008fea0003800000 */
.L_x_19:
[----:B------:R-:W-:-:S04]  /*1630*/  UIADD3 UR4, UR39, 0x1, URZ ;  /* 0x0000000127047890 */ /* 0x000fc8000fffe03f */
[----:B------:R-:W-:Y:S02]  /*1640*/  UISETP.NE.AND UP0, UPT, UR4, 0x3, UPT ;  /* 0x000000030400788c */ /* 0x000fe4000bf05270 */
[----:B------:R-:W-:Y:S02]  /*1650*/  IMAD.U32 R192, RZ, RZ, UR4 ;  /* 0x00000004ffc07e24 */ /* 0x000fe4000f8e00ff */
[----:B------:R-:W-:Y:S02]  /*1660*/  USEL UR4, URZ, 0x1, UP0 ;  /* 0x000000013f047887 */ /* 0x000fe40008000000 */
[----:B------:R-:W-:Y:S02]  /*1670*/  PLOP3.LUT P1, PT, PT, PT, UP0, 0x80, 0x0 ;  /* 0x000000000000781c */ /* 0x000fe40003f2f008 */
[----:B------:R-:W-:Y:S02]  /*1680*/  ULOP3.LUT UR4, UR38, UR4, URZ, 0x3c, !UPT ;  /* 0x0000000426047292 */ /* 0x000fe4000f8e3c3f */
[----:B------:R-:W-:-:S04]  /*1690*/  SEL R192, R192, RZ, P1 ;  /* 0x000000ffc0c07207 */ /* 0x000fc80000800000 */
[----:B------:R-:W-:Y:S01]  /*16a0*/  IMAD.U32 R193, RZ, RZ, UR4 ;  /* 0x00000004ffc17e24 */ /* 0x000fe2000f8e00ff */
[----:B------:R-:W-:Y:S06]  /*16b0*/  @!P0 BRA `(.L_x_21) ;  /* 0x0000000000048947 */ /* 0x000fec0003800000 */
[----:B------:R-:W-:Y:S01]  /*16c0*/  BPT.TRAP 0x1 ;  /* 0x000000040000795c */ /* 0x000fe20000300000 */
.L_x_21:
[----:B------:R-:W1:Y:S01]  /*16d0*/  S2R R7, SR_TID.X ;  /* 0x0000000000077919 */ /* 0x000e620000002100 */
[----:B------:R-:W-:Y:S01]  /*16e0*/  LEA R6, R192, UR46, 0x3 ;  /* 0x0000002ec0067c11 */ /* 0x000fe2000f8e18ff */
[----:B------:R-:W-:Y:S01]  /*16f0*/  IMAD.U32 R39, RZ, RZ, UR39 ;  /* 0x00000027ff277e24 */ /* 0x000fe2000f8e00ff */
[----:B------:R-:W-:Y:S01]  /*1700*/  SHF.L.U32 R23, R193, 0x1f, RZ ;  /* 0x0000001fc1177819 */ /* 0x000fe200000006ff */
[----:B------:R-:W-:Y:S01]  /*1710*/  IMAD.MOV.U32 R195, RZ, RZ, 0x90 ;  /* 0x00000090ffc37424 */ /* 0x000fe200078e00ff */
[----:B------:R-:W-:Y:S01]  /*1720*/  BSSY B0, `(.L_x_22) ;  /* 0x00000f3000007945 */ /* 0x000fe20003800000 */
[----:B------:R-:W-:Y:S01]  /*1730*/  IMAD.SHL.U32 R39, R39, 0x8000, RZ ;  /* 0x0000800027277824 */ /* 0x000fe200078e00ff */
[----:B------:R-:W4:Y:S01]  /*1740*/  SYNCS.PHASECHK.TRANS64.TRYWAIT P3, [R6+URZ], R23 ;  /* 0x00000017060075a7 */ /* 0x000f22000806017f */
[----:B--2---:R-:W-:Y:S02]  /*1750*/  IMAD.MOV.U32 R179, RZ, RZ, 0x120 ;  /* 0x00000120ffb37424 */ /* 0x004fe400078e00ff */
[----:B------:R-:W-:-:S02]  /*1760*/  IMAD.MOV.U32 R52, RZ, RZ, 0x8d10d10 ;  /* 0x08d10d10ff347424 */ /* 0x000fc400078e00ff */
[C---:B-1-3--:R-:W-:Y:S01]  /*1770*/  IMAD.SHL.U32 R0, R7.reuse, 0x200, RZ ;  /* 0x0000020007007824 */ /* 0x04afe200078e00ff */
[C---:B------:R-:W-:Y:S02]  /*1780*/  LOP3.LUT R3, R7.reuse, 0xe0, RZ, 0xc0, !PT ;  /* 0x000000e007037812 */ /* 0x040fe400078ec0ff */
[----:B------:R-:W-:Y:S02]  /*1790*/  SHF.R.U32.HI R2, RZ, 0x2, R7 ;  /* 0x00000002ff027819 */ /* 0x000fe40000011607 */
[----:B------:R-:W-:Y:S02]  /*17a0*/  LOP3.LUT R4, R0, 0x200, RZ, 0xc0, !PT ;  /* 0x0000020000047812 */ /* 0x000fe400078ec0ff */
[----:B------:R-:W-:Y:S02]  /*17b0*/  LOP3.LUT R0, R7, 0x2, RZ, 0xc0, !PT ;  /* 0x0000000207007812 */ /* 0x000fe400078ec0ff */
[----:B------:R-:W-:Y:S02]  /*17c0*/  LEA.HI R3, R3, R4, RZ, 0x1f ;  /* 0x0000000403037211 */ /* 0x000fe400078ff8ff */
[----:B------:R-:W-:Y:S01]  /*17d0*/  LOP3.LUT R2, R2, 0x7, RZ, 0xc0, !PT ;  /* 0x0000000702027812 */ /* 0x000fe200078ec0ff */
[----:B------:R-:W-:-:S02]  /*17e0*/  IMAD.SHL.U32 R5, R0, 0x200, RZ ;  /* 0x0000020000057824 */ /* 0x000fc400078e00ff */
[C---:B------:R-:W-:Y:S01]  /*17f0*/  IMAD.SHL.U32 R0, R7.reuse, 0x40, RZ ;  /* 0x0000004007007824 */ /* 0x040fe200078e00ff */
[----:B----4-:R-:W-:Y:S02]  /*1800*/  R2P PR, R7, 0x60 ;  /* 0x0000006007007804 */ /* 0x010fe40000000000 */
[----:B------:R-:W-:Y:S02]  /*1810*/  LOP3.LUT R2, R5, 0xfffffe00, R2, 0xe2, !PT ;  /* 0xfffffe0005027812 */ /* 0x000fe400078ee202 */
[----:B------:R-:W-:Y:S02]  /*1820*/  LOP3.LUT R3, R3, 0x40, R0, 0x78, !PT ;  /* 0x0000004003037812 */ /* 0x000fe400078e7800 */
[----:B0-----:R-:W-:Y:S02]  /*1830*/  SHF.R.S32.HI R5, RZ, 0x1f, R16 ;  /* 0x0000001fff057819 */ /* 0x001fe40000011410 */
[----:B------:R-:W-:Y:S02]  /*1840*/  LOP3.LUT R194, R2, R3, RZ, 0xfc, !PT ;  /* 0x0000000302c27212 */ /* 0x000fe400078efcff */
[----:B------:R-:W-:-:S02]  /*1850*/  LEA.HI R0, R5, R16, RZ, 0x2 ;  /* 0x0000001005007211 */ /* 0x000fc400078f10ff */
[----:B------:R-:W-:Y:S02]  /*1860*/  LOP3.LUT R2, R39, R194, RZ, 0xfc, !PT ;  /* 0x000000c227027212 */ /* 0x000fe400078efcff */
[----:B------:R-:W-:Y:S02]  /*1870*/  LOP3.LUT R3, R0, 0xfffffffc, RZ, 0xc0, !PT ;  /* 0xfffffffc00037812 */ /* 0x000fe400078ec0ff */
[----:B------:R-:W-:Y:S01]  /*1880*/  SEL R195, R195, 0x70, !P5 ;  /* 0x00000070c3c37807 */ /* 0x000fe20006800000 */
[----:B------:R-:W-:Y:S01]  /*1890*/  VIADD R0, R2, UR46 ;  /* 0x0000002e02007c36 */ /* 0x000fe20008000000 */
[----:B------:R-:W-:Y:S01]  /*18a0*/  SEL R179, R179, 0xe0, !P6 ;  /* 0x000000e0b3b37807 */ /* 0x000fe20007000000 */
[----:B------:R-:W-:Y:S01]  /*18b0*/  IMAD.IADD R157, R16, 0x1, -R3 ;  /* 0x00000001109d7824 */ /* 0x000fe200078e0a03 */
[----:B------:R-:W-:Y:S01]  /*18c0*/  LDS.U8 R7, [R2+UR46+0x800] ;  /* 0x0008002e02077984 */ /* 0x000fe20008000000 */
[C---:B------:R-:W-:Y:S01]  /*18d0*/  IMAD.IADD R4, R0.reuse, 0x1, R195 ;  /* 0x0000000100047824 */ /* 0x040fe200078e02c3 */
[----:B------:R-:W-:Y:S01]  /*18e0*/  LEA.HI R158, R5, R16, RZ, 0x3 ;  /* 0x00000010059e7211 */ /* 0x000fe200078f18ff */
[----:B------:R-:W-:Y:S01]  /*18f0*/  IMAD.IADD R3, R0, 0x1, R179 ;  /* 0x0000000100037824 */ /* 0x000fe200078e02b3 */
[----:B------:R-:W-:Y:S01]  /*1900*/  LDS.U8 R9, [R2+UR46+0x808] ;  /* 0x0008082e02097984 */ /* 0x000fe20008000000 */
[----:B------:R-:W-:Y:S01]  /*1910*/  IMAD.IADD R0, R179, 0x1, R4 ;  /* 0x00000001b3007824 */ /* 0x000fe200078e0204 */
[----:B------:R-:W-:Y:S01]  /*1920*/  SHF.R.S32.HI R158, RZ, 0x3, R158 ;  /* 0x00000003ff9e7819 */ /* 0x000fe2000001149e */
[----:B------:R-:W-:Y:S01]  /*1930*/  IMAD R5, R157, 0xc, RZ ;  /* 0x0000000c9d057824 */ /* 0x000fe200078e02ff */
[----:B------:R-:W-:Y:S01]  /*1940*/  LDS.U8 R11, [R2+UR46+0x1000] ;  /* 0x0010002e020b7984 */ /* 0x000fe20008000000 */
[----:B------:R-:W-:-:S02]  /*1950*/  IMAD.MOV.U32 R16, RZ, RZ, -0x650a62f0 ;  /* 0x9af59d10ff107424 */ /* 0x000fc400078e00ff */
[----:B------:R-:W-:Y:S01]  /*1960*/  IMAD R176, R158, 0x3, RZ ;  /* 0x000000039eb07824 */ /* 0x000fe200078e02ff */
[----:B------:R-:W-:Y:S01]  /*1970*/  LDS.U8 R13, [R2+UR46+0x1008] ;  /* 0x0010082e020d7984 */ /* 0x000fe20008000000 */
[----:B------:R-:W-:Y:S01]  /*1980*/  VIADD R157, R157, 0x4 ;  /* 0x000000049d9d7836 */ /* 0x000fe20000000000 */
[-C--:B------:R-:W-:Y:S02]  /*1990*/  SHF.R.U64 R177, R16, R5.reuse, 0xdd3f ;  /* 0x0000dd3f10b17419 */ /* 0x080fe40000001205 */
[----:B------:R-:W-:Y:S01]  /*19a0*/  LDS.U8 R15, [R2+UR46+0x4800] ;  /* 0x0048002e020f7984 */ /* 0x000fe20008000000 */
[----:B------:R-:W-:Y:S02]  /*19b0*/  SHF.R.U64 R5, R52, R5, 0xb08b ;  /* 0x0000b08b34057419 */ /* 0x000fe40000001205 */
[----:B------:R-:W-:Y:S01]  /*19c0*/  LOP3.LUT R177, R177, 0xfff, RZ, 0xc0, !PT ;  /* 0x00000fffb1b17812 */ /* 0x000fe200078ec0ff */
[----:B------:R-:W-:Y:S01]  /*19d0*/  LDS.U8 R17, [R2+UR46+0x4808] ;  /* 0x0048082e02117984 */ /* 0x000fe20008000000 */
[----:B------:R-:W-:-:S02]  /*19e0*/  LOP3.LUT R5, R5, 0xfff, RZ, 0xc0, !PT ;  /* 0x00000fff05057812 */ /* 0x000fc400078ec0ff */
[-C--:B------:R-:W-:Y:S01]  /*19f0*/  SHF.R.U32.HI R177, RZ, R176.reuse, R177 ;  /* 0x000000b0ffb17219 */ /* 0x080fe200000116b1 */
[----:B------:R-:W-:Y:S01]  /*1a00*/  LDS.U8 R19, [R2+UR46+0x5000] ;  /* 0x0050002e02137984 */ /* 0x000fe20008000000 */
[----:B------:R-:W-:Y:S01]  /*1a10*/  SHF.R.U32.HI R176, RZ, R176, R5 ;  /* 0x000000b0ffb07219 */ /* 0x000fe20000011605 */
[----:B------:R-:W-:Y:S02]  /*1a20*/  IMAD.MOV.U32 R5, RZ, RZ, RZ ;  /* 0x000000ffff057224 */ /* 0x000fe400078e00ff */
[----:B------:R-:W-:Y:S04]  /*1a30*/  LDS.U8 R21, [R2+UR46+0x5008] ;  /* 0x0050082e02157984 */ /* 0x000fe80008000000 */
[----:B------:R-:W0:Y:S04]  /*1a40*/  LDS.U8 R8, [R4+0x800] ;  /* 0x0008000004087984 */ /* 0x000e280000000000 */
[----:B------:R-:W1:Y:S04]  /*1a50*/  LDS.U8 R12, [R4+0x808] ;  /* 0x00080800040c7984 */ /* 0x000e680000000000 */
[----:B------:R-:W2:Y:S04]  /*1a60*/  LDS.U8 R18, [R4+0x1000] ;  /* 0x0010000004127984 */ /* 0x000ea80000000000 */
[----:B------:R-:W3:Y:S04]  /*1a70*/  LDS.U8 R22, [R4+0x1008] ;  /* 0x0010080004167984 */ /* 0x000ee80000000000 */
[----:B------:R-:W4:Y:S04]  /*1a80*/  LDS.U8 R32, [R4+0x4800] ;  /* 0x0048000004207984 */ /* 0x000f280000000000 */
[----:B------:R-:W4:Y:S04]  /*1a90*/  LDS.U8 R36, [R4+0x4808] ;  /* 0x0048080004247984 */ /* 0x000f280000000000 */
[----:B------:R-:W4:Y:S04]  /*1aa0*/  LDS.U8 R42, [R4+0x5000] ;  /* 0x00500000042a7984 */ /* 0x000f280000000000 */
[----:B------:R-:W4:Y:S04]  /*1ab0*/  LDS.U8 R46, [R4+0x5008] ;  /* 0x00500800042e7984 */ /* 0x000f280000000000 */
[----:B------:R-:W4:Y:S04]  /*1ac0*/  LDS.U8 R10, [R3+0x800] ;  /* 0x00080000030a7984 */ /* 0x000f280000000000 */
[----:B------:R-:W4:Y:S04]  /*1ad0*/  LDS.U8 R14, [R3+0x808] ;  /* 0x00080800030e7984 */ /* 0x000f280000000000 */
[----:B------:R-:W4:Y:S01]  /*1ae0*/  LDS.U8 R20, [R3+0x1000] ;  /* 0x0010000003147984 */ /* 0x000f220000000000 */
[----:B0-----:R-:W-:-:S03]  /*1af0*/  PRMT R7, R8, 0x7604, R7 ;  /* 0x0000760408077816 */ /* 0x001fc60000000007 */
[----:B------:R-:W0:Y:S01]  /*1b00*/  LDS.U8 R28, [R3+0x1008] ;  /* 0x00100800031c7984 */ /* 0x000e220000000000 */
[----:B-1----:R-:W-:-:S03]  /*1b10*/  PRMT R9, R12, 0x7604, R9 ;  /* 0x000076040c097816 */ /* 0x002fc60000000009 */
[----:B------:R-:W1:Y:S01]  /*1b20*/  LDS.U8 R34, [R3+0x4800] ;  /* 0x0048000003227984 */ /* 0x000e620000000000 */
[----:B--2---:R-:W-:-:S03]  /*1b30*/  PRMT R11, R18, 0x7604, R11 ;  /* 0x00007604120b7816 */ /* 0x004fc6000000000b */
[----:B------:R-:W2:Y:S01]  /*1b40*/  LDS.U8 R38, [R3+0x4808] ;  /* 0x0048080003267984 */ /* 0x000ea20000000000 */
[----:B---3--:R-:W-:-:S03]  /*1b50*/  PRMT R13, R22, 0x7604, R13 ;  /* 0x00007604160d7816 */ /* 0x008fc6000000000d */
[----:B------:R-:W3:Y:S01]  /*1b60*/  LDS.U8 R44, [R3+0x5000] ;  /* 0x00500000032c7984 */ /* 0x000ee20000000000 */
[----:B----4-:R-:W-:-:S03]  /*1b70*/  PRMT R15, R32, 0x7604, R15 ;  /* 0x00007604200f7816 */ /* 0x010fc6000000000f */
[----:B------:R-:W4:Y:S01]  /*1b80*/  LDS.U8 R48, [R3+0x5008] ;  /* 0x0050080003307984 */ /* 0x000f220000000000 */
[----:B------:R-:W-:-:S03]  /*1b90*/  PRMT R17, R36, 0x7604, R17 ;  /* 0x0000760424117816 */ /* 0x000fc60000000011 */
        /* <DEDUP_REMOVED lines=11> */
[----:B0-----:R-:W-:-:S03]  /*1c50*/  PRMT R13, R28, 0x7054, R13 ;  /* 0x000070541c0d7816 */ /* 0x001fc6000000000d */
[----:B------:R-:W0:Y:S01]  /*1c60*/  LDS.U8 R190, [R0+0x5000] ;  /* 0x0050000000be7984 */ /* 0x000e220000000000 */
[----:B-1----:R-:W-:-:S03]  /*1c70*/  PRMT R15, R34, 0x7054, R15 ;  /* 0x00007054220f7816 */ /* 0x002fc6000000000f */
[----:B------:R-:W1:Y:S01]  /*1c80*/  LDS.U8 R50, [R0+0x5008] ;  /* 0x0050080000327984 */ /* 0x000e620000000000 */
[----:B--2---:R-:W-:Y:S02]  /*1c90*/  PRMT R17, R38, 0x7054, R17 ;  /* 0x0000705426117816 */ /* 0x004fe40000000011 */
[----:B---3--:R-:W-:Y:S02]  /*1ca0*/  PRMT R19, R44, 0x7054, R19 ;  /* 0x000070542c137816 */ /* 0x008fe40000000013 */
[----:B----4-:R-:W-:Y:S02]  /*1cb0*/  PRMT R21, R48, 0x7054, R21 ;  /* 0x0000705430157816 */ /* 0x010fe40000000015 */
[----:B------:R-:W-:Y:S02]  /*1cc0*/  PRMT R24, R24, 0x654, R7 ;  /* 0x0000065418187816 */ /* 0x000fe40000000007 */
[----:B------:R-:W-:Y:S02]  /*1cd0*/  PRMT R25, R6, 0x654, R9 ;  /* 0x0000065406197816 */ /* 0x000fe40000000009 */
[----:B------:R-:W-:-:S02]  /*1ce0*/  PRMT R26, R26, 0x654, R11 ;  /* 0x000006541a1a7816 */ /* 0x000fc4000000000b */
[----:B------:R-:W-:Y:S02]  /*1cf0*/  PRMT R27, R30, 0x654, R13 ;  /* 0x000006541e1b7816 */ /* 0x000fe4000000000d */
[----:B------:R-:W-:Y:S02]  /*1d00*/  PRMT R188, R188, 0x654, R15 ;  /* 0x00000654bcbc7816 */ /* 0x000fe4000000000f */
[----:B------:R-:W-:Y:S02]  /*1d10*/  PRMT R189, R40, 0x654, R17 ;  /* 0x0000065428bd7816 */ /* 0x000fe40000000011 */
[----:B0-----:R-:W-:Y:S02]  /*1d20*/  PRMT R190, R190, 0x654, R19 ;  /* 0x00000654bebe7816 */ /* 0x001fe40000000013 */
[----:B-1----:R-:W-:-:S07]  /*1d30*/  PRMT R191, R50, 0x654, R21 ;  /* 0x0000065432bf7816 */ /* 0x002fce0000000015 */
.L_x_26:
[----:B------:R-:W-:Y:S01]  /*1d40*/  IMAD.MOV.U32 R41, RZ, RZ, R5 ;  /* 0x000000ffff297224 */ /* 0x000fe200078e0005 */
[----:B------:R-:W-:Y:S01]  /*1d50*/  BSSY B1, `(.L_x_23) ;  /* 0x000008e000017945 */ /* 0x000fe20003800000 */
[----:B------:R-:W-:Y:S02]  /*1d60*/  VIADD R5, R5, 0x1 ;  /* 0x0000000105057836 */ /* 0x000fe40000000000 */
[----:B------:R-:W-:Y:S02]  /*1d70*/  IMAD.MOV.U32 R7, RZ, RZ, RZ ;  /* 0x000000ffff077224 */ /* 0x000fe400078e00ff */
[----:B------:R-:W-:Y:S01]  /*1d80*/  IMAD.MOV.U32 R6, RZ, RZ, R176 ;  /* 0x000000ffff067224 */ /* 0x000fe200078e00b0 */
[----:B------:R-:W-:Y:S01]  /*1d90*/  ISETP.GE.U32.AND P4, PT, R5, 0x2, PT ;  /* 0x000000020500780c */ /* 0x000fe20003f86070 */
[----:B0-----:R-:W-:-:S12]  /*1da0*/  IMAD.MOV.U32 R8, RZ, RZ, R177 ;  /* 0x000000ffff087224 */ /* 0x001fd800078e00b1 */
.L_x_25:
[----:B0-----:R-:W-:Y:S01]  /*1db0*/  IMAD R9, R7, 0x2, R158 ;  /* 0x0000000207097824 */ /* 0x001fe200078e029e */
[----:B------:R-:W-:Y:S01]  /*1dc0*/  LOP3.LUT R10, R8, 0x7, RZ, 0xc0, !PT ;  /* 0x00000007080a7812 */ /* 0x000fe200078ec0ff */
[----:B------:R-:W-:Y:S01]  /*1dd0*/  IMAD.MOV.U32 R40, RZ, RZ, 0x90 ;  /* 0x00000090ff287424 */ /* 0x000fe200078e00ff */
[----:B------:R-:W-:Y:S01]  /*1de0*/  UMOV UR4, 0xffffffff ;  /* 0xffffffff00047882 */ /* 0x000fe20000000000 */
[----:B------:R-:W-:Y:S01]  /*1df0*/  IMAD.MOV.U32 R23, RZ, RZ, 0x240 ;  /* 0x00000240ff177424 */ /* 0x000fe200078e00ff */
[C---:B------:R-:W-:Y:S01]  /*1e00*/  ISETP.GE.AND P1, PT, R9.reuse, 0x4, PT ;  /* 0x000000040900780c */ /* 0x040fe20003f26270 */
[----:B------:R-:W-:Y:S01]  /*1e10*/  VIADD R9, R9, 0xfffffffc ;  /* 0xfffffffc09097836 */ /* 0x000fe20000000000 */
[----:B------:R-:W-:Y:S02]  /*1e20*/  SHF.R.S32.HI R8, RZ, 0x3, R8 ;  /* 0x00000003ff087819 */ /* 0x000fe40000011408 */
[----:B------:R-:W-:-:S05]  /*1e30*/  SEL R10, R10, R157, !P1 ;  /* 0x0000009d0a0a7207 */ /* 0x000fca0004800000 */
[----:B------:R-:W-:Y:S02]  /*1e40*/  IMAD R13, R41, 0x8, R10 ;  /* 0x00000008290d7824 */ /* 0x000fe400078e020a */
[----:B------:R-:W-:Y:S02]  /*1e50*/  VIADD R12, R10, 0x1 ;  /* 0x000000010a0c7836 */ /* 0x000fe40000000000 */
[----:B------:R-:W-:Y:S02]  /*1e60*/  @!P1 LOP3.LUT R9, R6, 0x7, RZ, 0xc0, !PT ;  /* 0x0000000706099812 */ /* 0x000fe400078ec0ff */
[----:B------:R-:W-:Y:S02]  /*1e70*/  SHF.R.S32.HI R14, RZ, 0x1f, R13 ;  /* 0x0000001fff0e7819 */ /* 0x000fe4000001140d */
[----:B------:R-:W-:Y:S01]  /*1e80*/  ISETP.NE.AND P1, PT, R10, R9, PT ;  /* 0x000000090a00720c */ /* 0x000fe20003f25270 */
[----:B------:R-:W-:Y:S01]  /*1e90*/  VIADD R11, R9, 0x1 ;  /* 0x00000001090b7836 */ /* 0x000fe20000000000 */
[----:B------:R-:W-:-:S02]  /*1ea0*/  LEA.HI R14, R14, R13, RZ, 0x3 ;  /* 0x0000000d0e0e7211 */ /* 0x000fc400078f18ff */
[----:B------:R-:W-:Y:S02]  /*1eb0*/  SEL R12, R12, R9, !P1 ;  /* 0x000000090c0c7207 */ /* 0x000fe40004800000 */
[C---:B------:R-:W-:Y:S01]  /*1ec0*/  LOP3.LUT R16, R14.reuse, 0xfffffff8, RZ, 0xc0, !PT ;  /* 0xfffffff80e107812 */ /* 0x040fe200078ec0ff */
[----:B------:R-:W-:Y:S01]  /*1ed0*/  IMAD.SHL.U32 R14, R14, 0x800, RZ ;  /* 0x000008000e0e7824 */ /* 0x000fe200078e00ff */
[----:B------:R-:W-:Y:S01]  /*1ee0*/  SEL R11, R11, R10, !P1 ;  /* 0x0000000a0b0b7207 */ /* 0x000fe20004800000 */
[----:B------:R-:W-:Y:S01]  /*1ef0*/  IMAD R12, R41, 0x8, R12 ;  /* 0x00000008290c7824 */ /* 0x000fe200078e020c */
[----:B------:R-:W-:Y:S01]  /*1f00*/  SHF.R.S32.HI R6, RZ, 0x3, R6 ;  /* 0x00000003ff067819 */ /* 0x000fe20000011406 */
[----:B------:R-:W-:Y:S01]  /*1f10*/  IMAD.IADD R16, R13, 0x1, -R16 ;  /* 0x000000010d107824 */ /* 0x000fe200078e0a10 */
[----:B------:R-:W-:Y:S02]  /*1f20*/  LOP3.LUT R14, R14, 0xffffc000, RZ, 0xc0, !PT ;  /* 0xffffc0000e0e7812 */ /* 0x000fe400078ec0ff */
[----:B------:R-:W-:-:S02]  /*1f30*/  SHF.R.S32.HI R15, RZ, 0x1f, R12 ;  /* 0x0000001fff0f7819 */ /* 0x000fc4000001140c */
[----:B------:R-:W-:Y:S02]  /*1f40*/  LOP3.LUT R18, R16, 0x1, RZ, 0xc0, !PT ;  /* 0x0000000110127812 */ /* 0x000fe400078ec0ff */
[----:B------:R-:W-:Y:S02]  /*1f50*/  LEA.HI R17, R15, R12, RZ, 0x3 ;  /* 0x0000000c0f117211 */ /* 0x000fe400078f18ff */
[----:B------:R-:W-:Y:S02]  /*1f60*/  ISETP.NE.U32.AND P5, PT, R18, 0x1, PT ;  /* 0x000000011200780c */ /* 0x000fe40003fa5070 */
[C---:B------:R-:W-:Y:S01]  /*1f70*/  LOP3.LUT R15, R17.reuse, 0xfffffff8, RZ, 0xc0, !PT ;  /* 0xfffffff8110f7812 */ /* 0x040fe200078ec0ff */
[----:B------:R-:W-:Y:S01]  /*1f80*/  IMAD.SHL.U32 R17, R17, 0x800, RZ ;  /* 0x0000080011117824 */ /* 0x000fe200078e00ff */
[C---:B------:R-:W-:Y:S01]  /*1f90*/  R2P PR, R16.reuse, 0x6 ;  /* 0x0000000610007804 */ /* 0x040fe20000000000 */
[----:B------:R-:W-:Y:S01]  /*1fa0*/  IMAD.SHL.U32 R16, R16, 0x10, RZ ;  /* 0x0000001010107824 */ /* 0x000fe200078e00ff */
[----:B------:R-:W-:Y:S01]  /*1fb0*/  SEL R10, R40, 0x70, P5 ;  /* 0x00000070280a7807 */ /* 0x000fe20002800000 */
[----:B------:R-:W-:-:S02]  /*1fc0*/  IMAD.IADD R18, R12, 0x1, -R15 ;  /* 0x000000010c127824 */ /* 0x000fc400078e0a0f */
[----:B------:R-:W-:Y:S01]  /*1fd0*/  IMAD R15, R9, 0x800, R14 ;  /* 0x00000800090f7824 */ /* 0x000fe200078e020e */
[----:B------:R-:W-:Y:S01]  /*1fe0*/  LOP3.LUT R16, R16, 0x70, RZ, 0xc0, !PT ;  /* 0x0000007010107812 */ /* 0x000fe200078ec0ff */
[----:B------:R-:W-:Y:S01]  /*1ff0*/  IMAD R10, R159, R10, R160 ;  /* 0x0000000a9f0a7224 */ /* 0x000fe200078e02a0 */
[----:B------:R-:W-:Y:S02]  /*2000*/  LOP3.LUT R14, R18, 0x1, RZ, 0xc0, !PT ;  /* 0x00000001120e7812 */ /* 0x000fe400078ec0ff */
[----:B------:R-:W-:Y:S02]  /*2010*/  IADD3 R15, R39, R15, R16 ;  /* 0x0000000f270f7210 */ /* 0x000fe40007ffe010 */
[----:B------:R-:W-:Y:S01]  /*2020*/  ISETP.NE.U32.AND P5, PT, R14, 0x1, PT ;  /* 0x000000010e00780c */ /* 0x000fe20003fa5070 */
[----:B------:R-:W-:Y:S01]  /*2030*/  IMAD.SHL.U32 R14, R18, 0x10, RZ ;  /* 0x00000010120e7824 */ /* 0x000fe200078e00ff */
[----:B------:R-:W-:Y:S02]  /*2040*/  LOP3.LUT R16, R17, 0xffffc000, RZ, 0xc0, !PT ;  /* 0xffffc00011107812 */ /* 0x000fe400078ec0ff */
[----:B------:R-:W-:-:S02]  /*2050*/  IADD3 R29, R15, UR46, R10 ;  /* 0x0000002e0f1d7c10 */ /* 0x000fc4000fffe00a */
[----:B------:R-:W-:Y:S01]  /*2060*/  LOP3.LUT R14, R14, 0x70, RZ, 0xc0, !PT ;  /* 0x000000700e0e7812 */ /* 0x000fe200078ec0ff */
[----:B------:R-:W-:Y:S01]  /*2070*/  IMAD R17, R11, 0x800, R16 ;  /* 0x000008000b117824 */ /* 0x000fe200078e0210 */
[----:B------:R-:W-:Y:S01]  /*2080*/  SEL R16, R40, 0x70, P5 ;  /* 0x0000007028107807 */ /* 0x000fe20002800000 */
[C---:B------:R-:W-:Y:S01]  /*2090*/  VIADD R10, R29.reuse, 0x18800 ;  /* 0x000188001d0a7836 */ /* 0x040fe20000000000 */
[----:B------:R0:W1:Y:S01]  /*20a0*/  LDS.U8 R19, [R29+0x18c00] ;  /* 0x018c00001d137984 */ /* 0x0000620000000000 */
[----:B------:R-:W-:Y:S01]  /*20b0*/  VIADD R15, R29, 0x18920 ;  /* 0x000189201d0f7836 */ /* 0x000fe20000000000 */
[----:B------:R-:W-:Y:S01]  /*20c0*/  IADD3 R14, R39, R17, R14 ;  /* 0x00000011270e7210 */ /* 0x000fe20007ffe00e */
[----:B------:R-:W-:Y:S01]  /*20d0*/  @P1 VIADD R15, R10, 0xe0 ;  /* 0x000000e00a0f1836 */ /* 0x000fe20000000000 */
[----:B------:R-:W-:Y:S01]  /*20e0*/  SEL R10, R23, 0x1c0, !P2 ;  /* 0x000001c0170a7807 */ /* 0x000fe20005000000 */
[----:B------:R-:W-:Y:S01]  /*20f0*/  IMAD R17, R159, R16, R160 ;  /* 0x000000109f117224 */ /* 0x000fe200078e02a0 */
[----:B------:R-:W-:-:S02]  /*2100*/  R2P PR, R18, 0x6 ;  /* 0x0000000612007804 */ /* 0x000fc40000000000 */
[----:B------:R0:W2:Y:S01]  /*2110*/  LDS.U8 R20, [R15+0x400] ;  /* 0x000400000f147984 */ /* 0x0000a20000000000 */
[----:B------:R-:W-:Y:S01]  /*2120*/  IMAD.IADD R32, R10, 0x1, R29 ;  /* 0x000000010a207824 */ /* 0x000fe200078e021d */
[----:B------:R-:W-:Y:S01]  /*2130*/  IADD3 R38, R14, UR46, R17 ;  /* 0x0000002e0e267c10 */ /* 0x000fe2000fffe011 */
[----:B------:R-:W-:Y:S01]  /*2140*/  IMAD.IADD R17, R10, 0x1, R15 ;  /* 0x000000010a117824 */ /* 0x000fe200078e020f */
[----:B------:R-:W-:Y:S01]  /*2150*/  SEL R23, R23, 0x1c0, !P2 ;  /* 0x000001c017177807 */ /* 0x000fe20005000000 */
[----:B------:R0:W3:Y:S02]  /*2160*/  LDS.U8 R14, [R29+0x18800] ;  /* 0x018800001d0e7984 */ /* 0x0000e40000000000 */
[C---:B------:R-:W-:Y:S02]  /*2170*/  VIADD R16, R38.reuse, 0x18800 ;  /* 0x0001880026107836 */ /* 0x040fe40000000000 */
[----:B------:R-:W-:Y:S01]  /*2180*/  VIADD R30, R38, 0x18920 ;  /* 0x00018920261e7836 */ /* 0x000fe20000000000 */
[----:B------:R0:W4:Y:S01]  /*2190*/  LDS.U8 R21, [R32+0x18c00] ;  /* 0x018c000020157984 */ /* 0x0001220000000000 */
[----:B------:R-:W-:-:S02]  /*21a0*/  @P1 VIADD R30, R16, 0xe0 ;  /* 0x000000e0101e1836 */ /* 0x000fc40000000000 */
[C---:B------:R-:W-:Y:S01]  /*21b0*/  IMAD.IADD R37, R23.reuse, 0x1, R38 ;  /* 0x0000000117257824 */ /* 0x040fe200078e0226 */
[----:B------:R0:W0:Y:S01]  /*21c0*/  LDS.U8 R16, [R32+0x18800] ;  /* 0x0188000020107984 */ /* 0x0000220000000000 */
[----:B------:R-:W-:-:S03]  /*21d0*/  IMAD.IADD R31, R23, 0x1, R30 ;  /* 0x00000001171f7824 */ /* 0x000fc600078e021e */
[----:B------:R0:W0:Y:S04]  /*21e0*/  LDS.U8 R10, [R15] ;  /* 0x000000000f0a7984 */ /* 0x0000280000000000 */
[----:B------:R0:W0:Y:S04]  /*21f0*/  LDS.U8 R28, [R38+0x18800] ;  /* 0x01880000261c7984 */ /* 0x0000280000000000 */
[----:B------:R0:W0:Y:S04]  /*2200*/  LDS.U8 R33, [R38+0x18c00] ;  /* 0x018c000026217984 */ /* 0x0000280000000000 */
[----:B------:R0:W0:Y:S04]  /*2210*/  LDS.U8 R18, [R17] ;  /* 0x0000000011127984 */ /* 0x0000280000000000 */
[----:B------:R0:W0:Y:S04]  /*2220*/  LDS.U8 R22, [R17+0x400] ;  /* 0x0004000011167984 */ /* 0x0000280000000000 */
[----:B------:R0:W0:Y:S04]  /*2230*/  LDS.U8 R23, [R30] ;  /* 0x000000001e177984 */ /* 0x0000280000000000 */
[----:B------:R0:W0:Y:S04]  /*2240*/  LDS.U8 R34, [R30+0x400] ;  /* 0x000400001e227984 */ /* 0x0000280000000000 */
[----:B------:R0:W0:Y:S04]  /*2250*/  LDS.U8 R29, [R37+0x18800] ;  /* 0x01880000251d7984 */ /* 0x0000280000000000 */
[----:B------:R0:W0:Y:S04]  /*2260*/  LDS.U8 R35, [R37+0x18c00] ;  /* 0x018c000025237984 */ /* 0x0000280000000000 */
[----:B------:R0:W0:Y:S04]  /*2270*/  LDS.U8 R32, [R31] ;  /* 0x000000001f207984 */ /* 0x0000280000000000 */
[----:B------:R0:W0:Y:S01]  /*2280*/  LDS.U8 R36, [R31+0x400] ;  /* 0x000400001f247984 */ /* 0x0000220000000000 */
[----:B-1234-:R-:W-:Y:S05]  /*2290*/  BRA.DIV UR4, `(.L_x_24) ;  /* 0x0000026e04987947 */ /* 0x01efea000b800000 */
[----:B------:R-:W-:Y:S01]  /*22a0*/  NOP ;  /* 0x0000000000007918 */ /* 0x000fe20000000000 */
.L_x_598:
[C---:B------:R-:W-:Y:S01]  /*22b0*/  R2P PR, R9.reuse, 0x6 ;  /* 0x0000000609007804 */ /* 0x040fe20000000000 */
[----:B0-----:R-:W-:Y:S01]  /*22c0*/  IMAD.MOV.U32 R38, RZ, RZ, 0x120 ;  /* 0x00000120ff267424 */ /* 0x001fe200078e00ff */
[C---:B------:R-:W-:Y:S01]  /*22d0*/  LOP3.LUT R15, R9.reuse, 0x1, RZ, 0xc0, !PT ;  /* 0x00000001090f7812 */ /* 0x040fe200078ec0ff */
[----:B------:R-:W-:Y:S02]  /*22e0*/  IMAD.SHL.U32 R9, R9, 0x10, RZ ;  /* 0x0000001009097824 */ /* 0x000fe400078e00ff */
[----:B------:R-:W-:Y:S01]  /*22f0*/  VIADD R7, R7, 0x1 ;  /* 0x0000000107077836 */ /* 0x000fe20000000000 */
[----:B------:R-:W-:Y:S02]  /*2300*/  SEL R30, R38, 0xe0, !P1 ;  /* 0x000000e0261e7807 */ /* 0x000fe40004800000 */
[----:B------:R-:W-:-:S03]  /*2310*/  ISETP.NE.U32.AND P5, PT, R15, 0x1, PT ;  /* 0x000000010f00780c */ /* 0x000fc60003fa5070 */
[----:B------:R-:W-:Y:S01]  /*2320*/  IMAD R17, R159, R30, RZ ;  /* 0x0000001e9f117224 */ /* 0x000fe200078e02ff */
[----:B------:R-:W-:Y:S02]  /*2330*/  SEL R15, R40, 0x70, P5 ;  /* 0x00000070280f7807 */ /* 0x000fe40002800000 */
[----:B------:R-:W-:-:S03]  /*2340*/  LOP3.LUT R30, R9, 0x70, RZ, 0xc0, !PT ;  /* 0x00000070091e7812 */ /* 0x000fc600078ec0ff */
[----:B------:R-:W-:Y:S02]  /*2350*/  IMAD R15, R160, R15, R17 ;  /* 0x0000000fa00f7224 */ /* 0x000fe400078e0211 */
[----:B------:R-:W-:-:S05]  /*2360*/  IMAD R30, R13, 0x800, R30 ;  /* 0x000008000d1e7824 */ /* 0x000fca00078e021e */
[----:B------:R-:W-:Y:S02]  /*2370*/  IADD3 R30, R15, R30, R39 ;  /* 0x0000001e0f1e7210 */ /* 0x000fe40007ffe027 */
[----:B------:R-:W-:-:S03]  /*2380*/  LOP3.LUT R15, R11, 0x1, RZ, 0xc0, !PT ;  /* 0x000000010b0f7812 */ /* 0x000fc600078ec0ff */
[----:B------:R-:W-:Y:S01]  /*2390*/  VIADD R13, R30, UR46 ;  /* 0x0000002e1e0d7c36 */ /* 0x000fe20008000000 */
[----:B------:R0:W-:Y:S03]  /*23a0*/  STS.U8 [R30+UR46+0x18800], R14 ;  /* 0x0188000e1e007988 */ /* 0x0001e6000800002e */
[C---:B------:R-:W-:Y:S02]  /*23b0*/  VIADD R9, R13.reuse, 0x240 ;  /* 0x000002400d097836 */ /* 0x040fe40000000000 */
[----:B------:R-:W-:Y:S01]  /*23c0*/  @P2 VIADD R9, R13, 0x1c0 ;  /* 0x000001c00d092836 */ /* 0x000fe20000000000 */
[C---:B------:R-:W-:Y:S01]  /*23d0*/  R2P PR, R11.reuse, 0x6 ;  /* 0x000000060b007804 */ /* 0x040fe20000000000 */
[----:B------:R-:W-:Y:S01]  /*23e0*/  IMAD.SHL.U32 R11, R11, 0x10, RZ ;  /* 0x000000100b0b7824 */ /* 0x000fe200078e00ff */
[----:B------:R-:W-:Y:S02]  /*23f0*/  ISETP.NE.U32.AND P5, PT, R15, 0x1, PT ;  /* 0x000000010f00780c */ /* 0x000fe40003fa5070 */
[----:B------:R0:W-:Y:S01]  /*2400*/  STS.U8 [R9+0x18800], R10 ;  /* 0x0188000a09007388 */ /* 0x0001e20000000000 */
[----:B------:R-:W-:-:S02]  /*2410*/  SEL R38, R38, 0xe0, !P1 ;  /* 0x000000e026267807 */ /* 0x000fc40004800000 */
[----:B------:R-:W-:Y:S01]  /*2420*/  SEL R13, R40, 0x70, P5 ;  /* 0x00000070280d7807 */ /* 0x000fe20002800000 */
[----:B------:R0:W-:Y:S01]  /*2430*/  STS.U8 [R30+UR46+0x18c00], R16 ;  /* 0x018c00101e007988 */ /* 0x0001e2000800002e */
[----:B------:R-:W-:Y:S01]  /*2440*/  LOP3.LUT R11, R11, 0x70, RZ, 0xc0, !PT ;  /* 0x000000700b0b7812 */ /* 0x000fe200078ec0ff */
[----:B------:R-:W-:Y:S01]  /*2450*/  IMAD R38, R159, R38, RZ ;  /* 0x000000269f267224 */ /* 0x000fe200078e02ff */
[----:B------:R-:W-:Y:S01]  /*2460*/  ISETP.NE.AND P1, PT, R7, 0x4, PT ;  /* 0x000000040700780c */ /* 0x000fe20003f25270 */
[----:B------:R0:W-:Y:S02]  /*2470*/  STS.U8 [R9+0x18c00], R18 ;  /* 0x018c001209007388 */ /* 0x0001e40000000000 */
[----:B------:R-:W-:Y:S02]  /*2480*/  IMAD R38, R160, R13, R38 ;  /* 0x0000000da0267224 */ /* 0x000fe400078e0226 */
[----:B------:R-:W-:Y:S01]  /*2490*/  IMAD R11, R12, 0x800, R11 ;  /* 0x000008000c0b7824 */ /* 0x000fe200078e020b */
[----:B------:R0:W-:Y:S04]  /*24a0*/  STS.U8 [R30+UR46+0x18801], R19 ;  /* 0x018801131e007988 */ /* 0x0001e8000800002e */
[----:B------:R-:W-:Y:S01]  /*24b0*/  IADD3 R38, R38, R11, R39 ;  /* 0x0000000b26267210 */ /* 0x000fe20007ffe027 */
[----:B------:R0:W-:Y:S04]  /*24c0*/  STS.U8 [R9+0x18801], R20 ;  /* 0x0188011409007388 */ /* 0x0001e80000000000 */
[----:B------:R0:W-:Y:S01]  /*24d0*/  STS.U8 [R30+UR46+0x18c01], R21 ;  /* 0x018c01151e007988 */ /* 0x0001e2000800002e */
[----:B------:R-:W-:-:S03]  /*24e0*/  VIADD R11, R38, UR46 ;  /* 0x0000002e260b7c36 */ /* 0x000fc60008000000 */
[----:B------:R0:W-:Y:S01]  /*24f0*/  STS.U8 [R9+0x18c01], R22 ;  /* 0x018c011609007388 */ /* 0x0001e20000000000 */
[C---:B------:R-:W-:Y:S02]  /*2500*/  VIADD R13, R11.reuse, 0x240 ;  /* 0x000002400b0d7836 */ /* 0x040fe40000000000 */
[----:B------:R-:W-:Y:S01]  /*2510*/  @P2 VIADD R13, R11, 0x1c0 ;  /* 0x000001c00b0d2836 */ /* 0x000fe20000000000 */
[----:B------:R0:W-:Y:S04]  /*2520*/  STS.U8 [R30+UR46+0x18804], R28 ;  /* 0x0188041c1e007988 */ /* 0x0001e8000800002e */
[----:B------:R0:W-:Y:S04]  /*2530*/  STS.U8 [R9+0x18804], R23 ;  /* 0x0188041709007388 */ /* 0x0001e80000000000 */
        /* <DEDUP_REMOVED lines=13> */
[----:B------:R0:W-:Y:S01]  /*2610*/  STS.U8 [R13+0x18c01], R36 ;  /* 0x018c01240d007388 */ /* 0x0001e20000000000 */
[----:B------:R-:W-:Y:S05]  /*2620*/  @P1 BRA `(.L_x_25) ;  /* 0xfffffff400e01947 */ /* 0x000fea000383ffff */
[----:B------:R-:W-:Y:S05]  /*2630*/  BSYNC B1 ;  /* 0x0000000000017941 */ /* 0x000fea0003800000 */
.L_x_23:
[----:B------:R-:W-:Y:S05]  /*2640*/  @!P4 BRA `(.L_x_26) ;  /* 0xfffffff400bcc947 */ /* 0x000fea000383ffff */
[----:B------:R-:W-:Y:S05]  /*2650*/  BSYNC B0 ;  /* 0x0000000000007941 */ /* 0x000fea0003800000 */
.L_x_22:
[----:B------:R-:W-:Y:S01]  /*2660*/  LDS.U8 R5, [R2+UR46+0x1800] ;  /* 0x0018002e02057984 */ /* 0x000fe20008000000 */
[----:B0-----:R-:W-:-:S03]  /*2670*/  IMAD.U32 R21, RZ, RZ, UR41 ;  /* 0x00000029ff157e24 */ /* 0x001fc6000f8e00ff */
[----:B------:R-:W0:Y:S02]  /*2680*/  LDS.U8 R6, [R4+0x1800] ;  /* 0x0018000004067984 */ /* 0x000e240000000000 */
[----:B------:R-:W-:Y:S02]  /*2690*/  ISETP.NE.AND P1, PT, R21, 0x1, PT ;  /* 0x000000011500780c */ /* 0x000fe40003f25270 */
[----:B------:R-:W1:Y:S04]  /*26a0*/  LDS.U8 R8, [R3+0x1800] ;  /* 0x0018000003087984 */ /* 0x000e680000000000 */
[----:B------:R-:W-:Y:S04]  /*26b0*/  LDS.U8 R19, [R2+UR46+0x6008] ;  /* 0x0060082e02137984 */ /* 0x000fe80008000000 */
[----:B------:R-:W2:Y:S04]  /*26c0*/  LDS.U8 R44, [R4+0x6008] ;  /* 0x00600800042c7984 */ /* 0x000ea80000000000 */
[----:B------:R-:W-:Y:S04]  /*26d0*/  LDS.U8 R7, [R2+UR46+0x1808] ;  /* 0x0018082e02077984 */ /* 0x000fe80008000000 */
[----:B------:R-:W3:Y:S04]  /*26e0*/  LDS.U8 R10, [R4+0x1808] ;  /* 0x00180800040a7984 */ /* 0x000ee80000000000 */
[----:B------:R-:W-:Y:S04]  /*26f0*/  LDS.U8 R9, [R2+UR46+0x2000] ;  /* 0x0020002e02097984 */ /* 0x000fe80008000000 */
[----:B------:R-:W4:Y:S04]  /*2700*/  LDS.U8 R16, [R4+0x2000] ;  /* 0x0020000004107984 */ /* 0x000f280000000000 */
[----:B------:R-:W-:Y:S04]  /*2710*/  LDS.U8 R11, [R2+UR46+0x2008] ;  /* 0x0020082e020b7984 */ /* 0x000fe80008000000 */
[----:B------:R-:W4:Y:S04]  /*2720*/  LDS.U8 R20, [R4+0x2008] ;  /* 0x0020080004147984 */ /* 0x000f280000000000 */
[----:B------:R-:W-:Y:S01]  /*2730*/  LDS.U8 R13, [R2+UR46+0x5800] ;  /* 0x0058002e020d7984 */ /* 0x000fe20008000000 */
[----:B0-----:R-:W-:-:S03]  /*2740*/  PRMT R5, R6, 0x7604, R5 ;  /* 0x0000760406057816 */ /* 0x001fc60000000005 */
[----:B------:R-:W0:Y:S01]  /*2750*/  LDS.U8 R30, [R4+0x5800] ;  /* 0x00580000041e7984 */ /* 0x000e220000000000 */
[----:B-1----:R-:W-:-:S03]  /*2760*/  PRMT R5, R8, 0x7054, R5 ;  /* 0x0000705408057816 */ /* 0x002fc60000000005 */
[----:B------:R-:W-:Y:S04]  /*2770*/  LDS.U8 R15, [R2+UR46+0x5808] ;  /* 0x0058082e020f7984 */ /* 0x000fe80008000000 */
[----:B------:R-:W1:Y:S01]  /*2780*/  LDS.U8 R34, [R4+0x5808] ;  /* 0x0058080004227984 */ /* 0x000e620000000000 */
[----:B--2---:R-:W-:-:S03]  /*2790*/  PRMT R19, R44, 0x7604, R19 ;  /* 0x000076042c137816 */ /* 0x004fc60000000013 */
[----:B------:R-:W-:Y:S04]  /*27a0*/  LDS.U8 R17, [R2+UR46+0x6000] ;  /* 0x0060002e02117984 */ /* 0x000fe80008000000 */
[----:B------:R-:W2:Y:S01]  /*27b0*/  LDS.U8 R40, [R4+0x6000] ;  /* 0x0060000004287984 */ /* 0x000ea20000000000 */
[----:B---3--:R-:W-:-:S03]  /*27c0*/  PRMT R7, R10, 0x7604, R7 ;  /* 0x000076040a077816 */ /* 0x008fc60000000007 */
[----:B------:R-:W3:Y:S04]  /*27d0*/  LDS.U8 R46, [R3+0x6008] ;  /* 0x00600800032e7984 */ /* 0x000ee80000000000 */
[----:B------:R-:W3:Y:S01]  /*27e0*/  LDS.U8 R172, [R0+0x1800] ;  /* 0x0018000000ac7984 */ /* 0x000ee20000000000 */
[----:B----4-:R-:W-:-:S03]  /*27f0*/  PRMT R9, R16, 0x7604, R9 ;  /* 0x0000760410097816 */ /* 0x010fc60000000009 */
[----:B------:R-:W4:Y:S04]  /*2800*/  LDS.U8 R12, [R3+0x1808] ;  /* 0x00180800030c7984 */ /* 0x000f280000000000 */
[----:B------:R-:W4:Y:S01]  /*2810*/  LDS.U8 R18, [R3+0x2000] ;  /* 0x0020000003127984 */ /* 0x000f220000000000 */
[----:B------:R-:W-:-:S03]  /*2820*/  PRMT R11, R20, 0x7604, R11 ;  /* 0x00007604140b7816 */ /* 0x000fc6000000000b */
[----:B------:R-:W4:Y:S04]  /*2830*/  LDS.U8 R22, [R3+0x2008] ;  /* 0x0020080003167984 */ /* 0x000f280000000000 */
[----:B------:R-:W4:Y:S01]  /*2840*/  LDS.U8 R32, [R3+0x5800] ;  /* 0x0058000003207984 */ /* 0x000f220000000000 */
[----:B0-----:R-:W-:-:S03]  /*2850*/  PRMT R13, R30, 0x7604, R13 ;  /* 0x000076041e0d7816 */ /* 0x001fc6000000000d */
[----:B------:R-:W0:Y:S04]  /*2860*/  LDS.U8 R36, [R3+0x5808] ;  /* 0x0058080003247984 */ /* 0x000e280000000000 */
[----:B------:R-:W0:Y:S01]  /*2870*/  LDS.U8 R42, [R3+0x6000] ;  /* 0x00600000032a7984 */ /* 0x000e220000000000 */
[----:B-1----:R-:W-:-:S03]  /*2880*/  PRMT R15, R34, 0x7604, R15 ;  /* 0x00007604220f7816 */ /* 0x002fc6000000000f */
[----:B------:R-:W1:Y:S04]  /*2890*/  LDS.U8 R48, [R0+0x6008] ;  /* 0x0060080000307984 */ /* 0x000e680000000000 */
[----:B------:R-:W1:Y:S01]  /*28a0*/  LDS.U8 R14, [R0+0x1808] ;  /* 0x00180800000e7984 */ /* 0x000e620000000000 */
[----:B--2---:R-:W-:-:S03]  /*28b0*/  PRMT R17, R40, 0x7604, R17 ;  /* 0x0000760428117816 */ /* 0x004fc60000000011 */
[----:B------:R-:W2:Y:S01]  /*28c0*/  LDS.U8 R174, [R0+0x2000] ;  /* 0x0020000000ae7984 */ /* 0x000ea20000000000 */
[----:B---3--:R-:W-:-:S03]  /*28d0*/  PRMT R19, R46, 0x7054, R19 ;  /* 0x000070542e137816 */ /* 0x008fc60000000013 */
[----:B------:R-:W3:Y:S01]  /*28e0*/  LDS.U8 R28, [R0+0x2008] ;  /* 0x00200800001c7984 */ /* 0x000ee20000000000 */
[----:B------:R-:W-:Y:S01]  /*28f0*/  PRMT R172, R172, 0x654, R5 ;  /* 0x00000654acac7816 */ /* 0x000fe20000000005 */
[----:B------:R-:W-:Y:S02]  /*2900*/  IMAD.U32 R5, RZ, RZ, UR46 ;  /* 0x0000002eff057e24 */ /* 0x000fe4000f8e00ff */
[----:B------:R-:W3:Y:S01]  /*2910*/  LDS.U8 R168, [R0+0x5800] ;  /* 0x0058000000a87984 */ /* 0x000ee20000000000 */
[----:B----4-:R-:W-:-:S03]  /*2920*/  PRMT R7, R12, 0x7054, R7 ;  /* 0x000070540c077816 */ /* 0x010fc60000000007 */
[----:B------:R-:W4:Y:S01]  /*2930*/  LDS.U8 R38, [R0+0x5808] ;  /* 0x0058080000267984 */ /* 0x000f220000000000 */
[----:B------:R-:W-:-:S03]  /*2940*/  PRMT R9, R18, 0x7054, R9 ;  /* 0x0000705412097816 */ /* 0x000fc60000000009 */
[----:B------:R-:W4:Y:S01]  /*2950*/  LDS.U8 R170, [R0+0x6000] ;  /* 0x0060000000aa7984 */ /* 0x000f220000000000 */
[----:B------:R-:W-:Y:S02]  /*2960*/  PRMT R11, R22, 0x7054, R11 ;  /* 0x00007054160b7816 */ /* 0x000fe4000000000b */
[----:B------:R-:W-:Y:S01]  /*2970*/  PRMT R13, R32, 0x7054, R13 ;  /* 0x00007054200d7816 */ /* 0x000fe2000000000d */
[----:B------:R-:W-:Y:S01]  /*2980*/  @!PT LDS RZ, [RZ] ;  /* 0x00000000fffff984 */ /* 0x000fe20000000800 */
[----:B------:R-:W-:Y:S01]  /*2990*/  @!PT LDS RZ, [RZ] ;  /* 0x00000000fffff984 */ /* 0x000fe20000000800 */
[----:B------:R-:W-:Y:S01]  /*29a0*/  @!PT LDS RZ, [RZ] ;  /* 0x00000000fffff984 */ /* 0x000fe20000000800 */
[----:B------:R-:W-:Y:S01]  /*29b0*/  @!PT LDS RZ, [RZ] ;  /* 0x00000000fffff984 */ /* 0x000fe20000000800 */
[----:B------:R0:W-:Y:S06]  /*29c0*/  MEMBAR.ALL.CTA ;  /* 0x0000000000007992 */ /* 0x0001ec0000008000 */
[----:B0-----:R-:W0:Y:S01]  /*29d0*/  FENCE.VIEW.ASYNC.S ;  /* 0x00000000000073c6 */ /* 0x001e220000000000 */
[----:B------:R-:W-:Y:S05]  /*29e0*/  WARPSYNC.ALL ;  /* 0x0000000000007948 */ /* 0x000fea0003800000 */
[----:B------:R-:W-:-:S02]  /*29f0*/  PRMT R15, R36, 0x7054, R15 ;  /* 0x00007054240f7816 */ /* 0x000fc4000000000f */
[----:B------:R-:W-:Y:S02]  /*2a00*/  PRMT R17, R42, 0x7054, R17 ;  /* 0x000070542a117816 */ /* 0x000fe40000000011 */
[----:B-1----:R-:W-:Y:S01]  /*2a10*/  PRMT R171, R48, 0x654, R19 ;  /* 0x0000065430ab7816 */ /* 0x002fe20000000013 */
[----:B------:R-:W-:Y:S01]  /*2a20*/  VIADD R19, R5, 0x18800 ;  /* 0x0001880005137836 */ /* 0x000fe20000000000 */
[----:B------:R-:W-:Y:S02]  /*2a30*/  PRMT R173, R14, 0x654, R7 ;  /* 0x000006540ead7816 */ /* 0x000fe40000000007 */
[----:B--2---:R-:W-:Y:S02]  /*2a40*/  PRMT R174, R174, 0x654, R9 ;  /* 0x00000654aeae7816 */ /* 0x004fe40000000009 */
[----:B---3--:R-:W-:Y:S02]  /*2a50*/  PRMT R175, R28, 0x654, R11 ;  /* 0x000006541caf7816 */ /* 0x008fe4000000000b */
[----:B------:R-:W-:-:S02]  /*2a60*/  PRMT R168, R168, 0x654, R13 ;  /* 0x00000654a8a87816 */ /* 0x000fc4000000000d */
[----:B----4-:R-:W-:Y:S02]  /*2a70*/  PRMT R169, R38, 0x654, R15 ;  /* 0x0000065426a97816 */ /* 0x010fe4000000000f */
[----:B------:R-:W-:Y:S01]  /*2a80*/  PRMT R170, R170, 0x654, R17 ;  /* 0x00000654aaaa7816 */ /* 0x000fe20000000011 */
[----:B0-----:R-:W-:Y:S01]  /*2a90*/  BAR.SYNC.DEFER_BLOCKING 0x2, 0x100 ;  /* 0x0084000000007b1d */ /* 0x001fe20000010000 */
[----:B------:R-:W-:-:S05]  /*2aa0*/  R2UR UR4, R19 ;  /* 0x00000000130472ca */ /* 0x000fca00000e0000 */
[----:B------:R-:W-:Y:S01]  /*2ab0*/  UMOV UR11, 0x40000040 ;  /* 0x40000040000b7882 */ /* 0x000fe20000000000 */
[----:B------:R-:W-:Y:S04]  /*2ac0*/  STL [R1+0x3cc], R195 ;  /* 0x0003ccc301007387 */ /* 0x000fe80000100800 */
[----:B------:R-:W-:Y:S03]  /*2ad0*/  STL [R1+0x3c8], R194 ;  /* 0x0003c8c201007387 */ /* 0x000fe60000100800 */
[----:B------:R-:W-:Y:S01]  /*2ae0*/  USHF.R.U32.HI UR4, URZ, 0x4, UR4 ;  /* 0x000000043f047899 */ /* 0x000fe20008011604 */
[----:B------:R-:W-:Y:S03]  /*2af0*/  STL [R1+0x3c4], R193 ;  /* 0x0003c4c101007387 */ /* 0x000fe60000100800 */
[----:B------:R-:W-:Y:S01]  /*2b00*/  ULOP3.LUT UR4, UR4, 0x3fff, URZ, 0xc0, !UPT ;  /* 0x00003fff04047892 */ /* 0x000fe2000f8ec03f */
[----:B------:R-:W-:Y:S03]  /*2b10*/  STL [R1+0x3c0], R192 ;  /* 0x0003c0c001007387 */ /* 0x000fe60000100800 */
[----:B------:R-:W-:Y:S01]  /*2b20*/  ULOP3.LUT UR6, UR4, 0x10000, URZ, 0xfc, !UPT ;  /* 0x0001000004067892 */ /* 0x000fe2000f8efc3f */
[----:B------:R-:W-:Y:S03]  /*2b30*/  LDS.U8 R13, [R2+UR46+0x6800] ;  /* 0x0068002e020d7984 */ /* 0x000fe60008000000 */
[----:B------:R-:W-:Y:S01]  /*2b40*/  ULEA UR4, UR39, UR6, 0xb ;  /* 0x0000000627047291 */ /* 0x000fe2000f8e583f */
[----:B------:R-:W0:Y:S04]  /*2b50*/  LDS.U8 R18, [R4+0x6800] ;  /* 0x0068000004127984 */ /* 0x000e280000000000 */
[----:B------:R-:W1:Y:S02]  /*2b60*/  LDS.U8 R152, [R3+0x6800] ;  /* 0x0068000003987984 */ /* 0x000e640000000000 */
[----:B------:R-:W-:-:S02]  /*2b70*/  UMOV UR10, UR4 ;  /* 0x00000004000a7c82 */ /* 0x000fc40008000000 */
[----:B------:R-:W-:Y:S04]  /*2b80*/  LDS.U8 R154, [R0+0x7000] ;  /* 0x00700000009a7984 */ /* 0x000fe80000000000 */
[----:B------:R-:W-:Y:S04]  /*2b90*/  LDS.U8 R155, [R0+0x7008] ;  /* 0x00700800009b7984 */ /* 0x000fe80000000000 */
[----:B------:R-:W-:Y:S04]  /*2ba0*/  LDS.U8 R153, [R0+0x6808] ;  /* 0x0068080000997984 */ /* 0x000fe80000000000 */
[----:B------:R-:W-:Y:S04]  /*2bb0*/  LDS.U8 R50, [R3+0x8008] ;  /* 0x0080080003327984 */ /* 0x000fe80000000000 */
[----:B------:R-:W-:Y:S04]  /*2bc0*/  LDS.U8 R48, [R4+0x8008] ;  /* 0x0080080004307984 */ /* 0x000fe80000000000 */
[----:B------:R-:W-:Y:S04]  /*2bd0*/  LDS.U8 R46, [R3+0x8000] ;  /* 0x00800000032e7984 */ /* 0x000fe80000000000 */
[----:B------:R-:W-:Y:S04]  /*2be0*/  LDS.U8 R44, [R4+0x8000] ;  /* 0x00800000042c7984 */ /* 0x000fe80000000000 */
[----:B------:R-:W-:Y:S04]  /*2bf0*/  LDS.U8 R11, [R2+UR46+0x3008] ;  /* 0x0030082e020b7984 */ /* 0x000fe80008000000 */
[----:B------:R-:W2:Y:S01]  /*2c00*/  LDS.U8 R14, [R4+0x3008] ;  /* 0x00300800040e7984 */ /* 0x000ea20000000000 */
[----:B0-----:R-:W-:-:S03]  /*2c10*/  PRMT R13, R18, 0x7604, R13 ;  /* 0x00007604120d7816 */ /* 0x001fc6000000000d */
[----:B------:R-:W-:Y:S01]  /*2c20*/  LDS.U8 R42, [R3+0x7808] ;  /* 0x00780800032a7984 */ /* 0x000fe20000000000 */
[----:B-1----:R-:W-:-:S03]  /*2c30*/  PRMT R152, R152, 0x7054, R13 ;  /* 0x0000705498987816 */ /* 0x002fc6000000000d */
[----:B------:R-:W-:Y:S04]  /*2c40*/  LDS.U8 R5, [R2+UR46+0x2800] ;  /* 0x0028002e02057984 */ /* 0x000fe80008000000 */
[----:B------:R-:W0:Y:S04]  /*2c50*/  LDS.U8 R6, [R4+0x2800] ;  /* 0x0028000004067984 */ /* 0x000e280000000000 */
[----:B------:R-:W-:Y:S04]  /*2c60*/  LDS.U8 R7, [R2+UR46+0x2808] ;  /* 0x0028082e02077984 */ /* 0x000fe80008000000 */
[----:B------:R-:W1:Y:S04]  /*2c70*/  LDS.U8 R8, [R4+0x2808] ;  /* 0x0028080004087984 */ /* 0x000e680000000000 */
[----:B------:R-:W-:Y:S04]  /*2c80*/  LDS.U8 R9, [R2+UR46+0x3000] ;  /* 0x0030002e02097984 */ /* 0x000fe80008000000 */
[----:B------:R-:W3:Y:S04]  /*2c90*/  LDS.U8 R12, [R4+0x3000] ;  /* 0x00300000040c7984 */ /* 0x000ee80000000000 */
[----:B------:R-:W-:Y:S04]  /*2ca0*/  LDS.U8 R40, [R4+0x7808] ;  /* 0x0078080004287984 */ /* 0x000fe80000000000 */
[----:B------:R-:W-:Y:S04]  /*2cb0*/  LDS.U8 R38, [R3+0x7800] ;  /* 0x0078000003267984 */ /* 0x000fe80000000000 */
[----:B------:R-:W-:Y:S01]  /*2cc0*/  LDS.U8 R36, [R4+0x7800] ;  /* 0x0078000004247984 */ /* 0x000fe20000000000 */
[----:B--2---:R-:W-:-:S03]  /*2cd0*/  PRMT R11, R14, 0x7604, R11 ;  /* 0x000076040e0b7816 */ /* 0x004fc6000000000b */
[----:B------:R-:W-:Y:S04]  /*2ce0*/  LDS.U8 R35, [R2+UR46+0x8008] ;  /* 0x0080082e02237984 */ /* 0x000fe80008000000 */
[----:B------:R-:W-:Y:S04]  /*2cf0*/  LDS.U8 R34, [R3+0x4008] ;  /* 0x0040080003227984 */ /* 0x000fe80000000000 */
[----:B------:R-:W2:Y:S01]  /*2d00*/  LDS.U8 R16, [R3+0x3008] ;  /* 0x0030080003107984 */ /* 0x000ea20000000000 */
[----:B0-----:R-:W-:-:S03]  /*2d10*/  PRMT R5, R6, 0x7604, R5 ;  /* 0x0000760406057816 */ /* 0x001fc60000000005 */
[----:B------:R-:W-:Y:S04]  /*2d20*/  LDS.U8 R33, [R2+UR46+0x8000] ;  /* 0x0080002e02217984 */ /* 0x000fe80008000000 */
[----:B------:R-:W0:Y:S01]  /*2d30*/  LDS.U8 R164, [R3+0x2800] ;  /* 0x0028000003a47984 */ /* 0x000e220000000000 */
[----:B-1----:R-:W-:-:S03]  /*2d40*/  PRMT R7, R8, 0x7604, R7 ;  /* 0x0000760408077816 */ /* 0x002fc60000000007 */
[----:B------:R-:W1:Y:S04]  /*2d50*/  LDS.U8 R10, [R3+0x2808] ;  /* 0x00280800030a7984 */ /* 0x000e680000000000 */
[----:B------:R-:W4:Y:S01]  /*2d60*/  LDS.U8 R166, [R3+0x3000] ;  /* 0x0030000003a67984 */ /* 0x000f220000000000 */
[----:B---3--:R-:W-:-:S03]  /*2d70*/  PRMT R9, R12, 0x7604, R9 ;  /* 0x000076040c097816 */ /* 0x008fc60000000009 */
[----:B------:R-:W-:Y:S04]  /*2d80*/  LDS.U8 R15, [R2+UR46+0x6808] ;  /* 0x0068082e020f7984 */ /* 0x000fe80008000000 */
[----:B------:R-:W3:Y:S04]  /*2d90*/  LDS.U8 R20, [R4+0x6808] ;  /* 0x0068080004147984 */ /* 0x000ee80000000000 */
[----:B------:R-:W-:Y:S04]  /*2da0*/  LDS.U8 R17, [R2+UR46+0x7000] ;  /* 0x0070002e02117984 */ /* 0x000fe80008000000 */
[----:B------:R-:W3:Y:S04]  /*2db0*/  LDS.U8 R22, [R4+0x7000] ;  /* 0x0070000004167984 */ /* 0x000ee80000000000 */
[----:B------:R-:W-:Y:S04]  /*2dc0*/  LDS.U8 R31, [R2+UR46+0x7808] ;  /* 0x0078082e021f7984 */ /* 0x000fe80008000000 */
[----:B------:R-:W-:Y:S01]  /*2dd0*/  LDS.U8 R30, [R3+0x4000] ;  /* 0x00400000031e7984 */ /* 0x000fe20000000000 */
[----:B--2---:R-:W-:-:S03]  /*2de0*/  PRMT R167, R16, 0x7054, R11 ;  /* 0x0000705410a77816 */ /* 0x004fc6000000000b */
[----:B------:R-:W-:Y:S04]  /*2df0*/  LDS.U8 R21, [R2+UR46+0x4000] ;  /* 0x0040002e02157984 */ /* 0x000fe80008000000 */
[----:B------:R-:W2:Y:S01]  /*2e00*/  LDS.U8 R28, [R4+0x4000] ;  /* 0x00400000041c7984 */ /* 0x000ea20000000000 */
[----:B0-----:R-:W-:-:S03]  /*2e10*/  PRMT R164, R164, 0x7054, R5 ;  /* 0x00007054a4a47816 */ /* 0x001fc60000000005 */
[----:B------:R-:W-:Y:S01]  /*2e20*/  LDS.U8 R23, [R2+UR46+0x4008] ;  /* 0x0040082e02177984 */ /* 0x000fe20008000000 */
[----:B-1----:R-:W-:-:S03]  /*2e30*/  PRMT R165, R10, 0x7054, R7 ;  /* 0x000070540aa57816 */ /* 0x002fc60000000007 */
[----:B------:R-:W0:Y:S01]  /*2e40*/  LDS.U8 R32, [R4+0x4008] ;  /* 0x0040080004207984 */ /* 0x000e220000000000 */
[----:B----4-:R-:W-:-:S03]  /*2e50*/  PRMT R166, R166, 0x7054, R9 ;  /* 0x00007054a6a67816 */ /* 0x010fc60000000009 */
[----:B------:R-:W-:Y:S04]  /*2e60*/  LDS.U8 R29, [R2+UR46+0x7800] ;  /* 0x0078002e021d7984 */ /* 0x000fe80008000000 */
[----:B------:R-:W-:Y:S01]  /*2e70*/  STL.64 [R1+0x820], R154 ;  /* 0x0008209a01007387 */ /* 0x000fe20000100a00 */
[----:B---3--:R-:W-:-:S03]  /*2e80*/  PRMT R15, R20, 0x7604, R15 ;  /* 0x00007604140f7816 */ /* 0x008fc6000000000f */
[----:B------:R-:W-:Y:S04]  /*2e90*/  STL.64 [R1+0x818], R152 ;  /* 0x0008189801007387 */ /* 0x000fe80000100a00 */
[----:B------:R-:W-:Y:S01]  /*2ea0*/  STL [R1+0x814], R50 ;  /* 0x0008143201007387 */ /* 0x000fe20000100800 */
[----:B------:R-:W-:-:S03]  /*2eb0*/  PRMT R17, R22, 0x7604, R17 ;  /* 0x0000760416117816 */ /* 0x000fc60000000011 */
[----:B------:R-:W-:Y:S04]  /*2ec0*/  STL [R1+0x810], R48 ;  /* 0x0008103001007387 */ /* 0x000fe80000100800 */
[----:B------:R-:W-:Y:S04]  /*2ed0*/  STL [R1+0x80c], R46 ;  /* 0x00080c2e01007387 */ /* 0x000fe80000100800 */
[----:B------:R-:W-:Y:S04]  /*2ee0*/  STL [R1+0x808], R44 ;  /* 0x0008082c01007387 */ /* 0x000fe80000100800 */
[----:B------:R-:W-:Y:S01]  /*2ef0*/  STL [R1+0x804], R42 ;  /* 0x0008042a01007387 */ /* 0x000fe20000100800 */
[----:B--2---:R-:W-:-:S03]  /*2f00*/  PRMT R21, R28, 0x7604, R21 ;  /* 0x000076041c157816 */ /* 0x004fc60000000015 */
[----:B------:R-:W-:Y:S04]  /*2f10*/  STL [R1+0x800], R40 ;  /* 0x0008002801007387 */ /* 0x000fe80000100800 */
[----:B------:R-:W-:Y:S01]  /*2f20*/  STL [R1+0x7fc], R38 ;  /* 0x0007fc2601007387 */ /* 0x000fe20000100800 */
[----:B0-----:R-:W-:-:S03]  /*2f30*/  PRMT R23, R32, 0x7604, R23 ;  /* 0x0000760420177816 */ /* 0x001fc60000000017 */
[----:B------:R-:W-:Y:S04]  /*2f40*/  STL [R1+0x7f8], R36 ;  /* 0x0007f82401007387 */ /* 0x000fe80000100800 */
[----:B------:R-:W-:Y:S04]  /*2f50*/  STL.64 [R1+0x7f0], R34 ;  /* 0x0007f02201007387 */ /* 0x000fe80000100a00 */
[----:B------:R-:W-:Y:S04]  /*2f60*/  STL [R1+0x7e8], R33 ;  /* 0x0007e82101007387 */ /* 0x000fe80000100800 */
[----:B------:R-:W-:Y:S04]  /*2f70*/  LDS.U8 R11, [R2+UR46+0x7008] ;  /* 0x0070082e020b7984 */ /* 0x000fe80008000000 */
[----:B------:R-:W-:Y:S04]  /*2f80*/  LDS.U8 R13, [R2+UR46+0x3800] ;  /* 0x0038002e020d7984 */ /* 0x000fe80008000000 */
[----:B------:R-:W-:Y:S04]  /*2f90*/  LDS.U8 R19, [R2+UR46+0x3808] ;  /* 0x0038082e02137984 */ /* 0x000fe80008000000 */
[----:B------:R-:W-:Y:S04]  /*2fa0*/  STL.64 [R1+0x7e0], R30 ;  /* 0x0007e01e01007387 */ /* 0x000fe80000100a00 */
        /* <DEDUP_REMOVED lines=8> */
[----:B------:R-:W-:Y:S04]  /*3030*/  LDS.U8 R5, [R0+0x2800] ;  /* 0x0028000000057984 */ /* 0x000fe80000000000 */
[----:B------:R-:W-:Y:S04]  /*3040*/  LDS.U8 R2, [R0+0x2808] ;  /* 0x0028080000027984 */ /* 0x000fe80000000000 */
[----:B------:R-:W-:Y:S01]  /*3050*/  LDS.U8 R7, [R0+0x3000] ;  /* 0x0030000000077984 */ /* 0x000fe20000000000 */
[----:B0-----:R-:W-:-:S03]  /*3060*/  PRMT R8, R8, 0x7054, R15 ;  /* 0x0000705408087816 */ /* 0x001fc6000000000f */
[----:B------:R-:W-:Y:S01]  /*3070*/  LDS.U8 R6, [R0+0x3008] ;  /* 0x0030080000067984 */ /* 0x000fe20000000000 */
[----:B-1----:R-:W-:-:S03]  /*3080*/  PRMT R17, R10, 0x7054, R17 ;  /* 0x000070540a117816 */ /* 0x002fc60000000011 */
[----:B------:R-:W-:Y:S01]  /*3090*/  LDS.U8 R9, [R0+0x6800] ;  /* 0x0068000000097984 */ /* 0x000fe20000000000 */
[----:B--2---:R-:W-:-:S03]  /*30a0*/  PRMT R11, R12, 0x7604, R11 ;  /* 0x000076040c0b7816 */ /* 0x004fc6000000000b */
[----:B------:R-:W0:Y:S01]  /*30b0*/  LDS.U8 R184, [R0+0x3800] ;  /* 0x0038000000b87984 */ /* 0x000e220000000000 */
[----:B---3--:R-:W-:-:S03]  /*30c0*/  PRMT R14, R14, 0x7054, R11 ;  /* 0x000070540e0e7816 */ /* 0x008fc6000000000b */
[----:B------:R-:W1:Y:S01]  /*30d0*/  LDS.U8 R185, [R0+0x3808] ;  /* 0x0038080000b97984 */ /* 0x000e620000000000 */
[----:B----4-:R-:W-:-:S03]  /*30e0*/  PRMT R13, R16, 0x7604, R13 ;  /* 0x00007604100d7816 */ /* 0x010fc6000000000d */
[----:B------:R-:W-:Y:S01]  /*30f0*/  LDS.U8 R186, [R0+0x4000] ;  /* 0x0040000000ba7984 */ /* 0x000fe20000000000 */
[----:B------:R-:W-:-:S03]  /*3100*/  PRMT R13, R18, 0x7054, R13 ;  /* 0x00007054120d7816 */ /* 0x000fc6000000000d */
[----:B------:R-:W2:Y:S01]  /*3110*/  LDS.U8 R187, [R0+0x4008] ;  /* 0x0040080000bb7984 */ /* 0x000ea20000000000 */
[----:B------:R-:W-:-:S03]  /*3120*/  PRMT R19, R20, 0x7604, R19 ;  /* 0x0000760414137816 */ /* 0x000fc60000000013 */
[----:B------:R-:W3:Y:S01]  /*3130*/  LDS.U8 R180, [R0+0x7800] ;  /* 0x0078000000b47984 */ /* 0x000ee20000000000 */
[----:B------:R-:W-:-:S03]  /*3140*/  PRMT R22, R22, 0x7054, R19 ;  /* 0x0000705416167816 */ /* 0x000fc60000000013 */
[----:B------:R-:W4:Y:S04]  /*3150*/  LDS.U8 R181, [R0+0x7808] ;  /* 0x0078080000b57984 */ /* 0x000f280000000000 */
[----:B------:R-:W4:Y:S04]  /*3160*/  LDS.U8 R182, [R0+0x8000] ;  /* 0x0080000000b67984 */ /* 0x000f280000000000 */
[----:B------:R-:W4:Y:S04]  /*3170*/  LDS.U8 R183, [R0+0x8008] ;  /* 0x0080080000b77984 */ /* 0x000f280000000000 */
[----:B------:R0:W-:Y:S02]  /*3180*/  STL [R1+0x7d8], R29 ;  /* 0x0007d81d01007387 */ /* 0x0001e40000100800 */
[----:B0-----:R-:W-:-:S06]  /*3190*/  WARPGROUP.ARRIVE ;  /* 0x00000000000079c5 */ /* 0x001fcc0000000000 */
[----:B------:R-:W-:Y:S03]  /*31a0*/  QGMMA.64x256x32.F32.E5M2.E5M2 R24, R24, gdesc[UR8], RZ, !UPT, gsb0 ;  /* 0x03e0000818187df3 */ /* 0x000fe6000c0038ff */
[----:B------:R-:W-:Y:S02]  /*31b0*/  WARPGROUP.DEPBAR.LE gsb0, 0x0 ;  /* 0x00008000000079c5 */ /* 0x000fe40000010000 */
[----:B------:R-:W-:Y:S01]  /*31c0*/  STL.64 [R1], R24 ;  /* 0x0000001801007387 */ /* 0x000fe20000100a00 */
[----:B------:R-:W-:Y:S02]  /*31d0*/  IMAD.MOV.U32 R235, RZ, RZ, R94 ;  /* 0x000000ffffeb7224 */ /* 0x000fe400078e005e */
[----:B------:R-:W-:Y:S01]  /*31e0*/  IMAD.MOV.U32 R234, RZ, RZ, R95 ;  /* 0x000000ffffea7224 */ /* 0x000fe200078e005f */
[----:B------:R-:W-:Y:S01]  /*31f0*/  STL.64 [R1+0x8], R26 ;  /* 0x0000081a01007387 */ /* 0x000fe20000100a00 */
[----:B------:R-:W-:-:S02]  /*3200*/  IMAD.MOV.U32 R233, RZ, RZ, R96 ;  /* 0x000000ffffe97224 */ /* 0x000fc400078e0060 */
[----:B------:R-:W-:Y:S01]  /*3210*/  IMAD.MOV.U32 R232, RZ, RZ, R97 ;  /* 0x000000ffffe87224 */ /* 0x000fe200078e0061 */
[----:B------:R-:W-:Y:S01]  /*3220*/  STL.64 [R1+0x10], R28 ;  /* 0x0000101c01007387 */ /* 0x000fe20000100a00 */
[----:B------:R-:W-:Y:S02]  /*3230*/  IMAD.MOV.U32 R231, RZ, RZ, R98 ;  /* 0x000000ffffe77224 */ /* 0x000fe400078e0062 */
[----:B------:R-:W-:Y:S01]  /*3240*/  IMAD.MOV.U32 R230, RZ, RZ, R99 ;  /* 0x000000ffffe67224 */ /* 0x000fe200078e0063 */
[----:B------:R-:W-:Y:S01]  /*3250*/  STL.64 [R1+0x18], R30 ;  /* 0x0000181e01007387 */ /* 0x000fe20000100a00 */
        /* <DEDUP_REMOVED lines=29> */
[----:B------:R0:W-:Y:S01]  /*3430*/  STL.64 [R1+0x68], R50 ;  /* 0x0000683201007387 */ /* 0x0001e20000100a00 */
        /* <DEDUP_REMOVED lines=47> */
[----:B------:R-:W-:Y:S04]  /*3730*/  STL.64 [R1+0xe8], R82 ;  /* 0x0000e85201007387 */ /* 0x000fe80000100a00 */
[----:B------:R-:W-:Y:S04]  /*3740*/  STL.64 [R1+0xf0], R84 ;  /* 0x0000f05401007387 */ /* 0x000fe80000100a00 */
[----:B------:R-:W-:Y:S04]  /*3750*/  STL.64 [R1+0xf8], R86 ;  /* 0x0000f85601007387 */ /* 0x000fe80000100a00 */
[----:B------:R-:W-:Y:S04]  /*3760*/  STL.64 [R1+0x100], R88 ;  /* 0x0001005801007387 */ /* 0x000fe80000100a00 */
[----:B------:R-:W-:Y:S04]  /*3770*/  STL.64 [R1+0x108], R90 ;  /* 0x0001085a01007387 */ /* 0x000fe80000100a00 */
[----:B------:R4:W-:Y:S04]  /*3780*/  STL.64 [R1+0x110], R92 ;  /* 0x0001105c01007387 */ /* 0x0009e80000100a00 */
[----:B------:R-:W2:Y:S04]  /*3790*/  LDL.LU.64 R154, [R1+0x820] ;  /* 0x00082000019a7983 */ /* 0x000ea80000300a00 */
[----:B------:R-:W3:Y:S04]  /*37a0*/  LDL.LU.64 R152, [R1+0x818] ;  /* 0x0008180001987983 */ /* 0x000ee80000300a00 */
[----:B0-----:R-:W4:Y:S04]  /*37b0*/  LDL.LU R50, [R1+0x814] ;  /* 0x0008140001327983 */ /* 0x001f280000300800 */
[----:B------:R-:W4:Y:S04]  /*37c0*/  LDL.LU R48, [R1+0x810] ;  /* 0x0008100001307983 */ /* 0x000f280000300800 */
[----:B------:R-:W4:Y:S04]  /*37d0*/  LDL.LU R46, [R1+0x80c] ;  /* 0x00080c00012e7983 */ /* 0x000f280000300800 */
[----:B------:R-:W4:Y:S04]  /*37e0*/  LDL.LU R44, [R1+0x808] ;  /* 0x00080800012c7983 */ /* 0x000f280000300800 */
[----:B------:R-:W4:Y:S04]  /*37f0*/  LDL.LU R42, [R1+0x804] ;  /* 0x00080400012a7983 */ /* 0x000f280000300800 */
[----:B------:R-:W4:Y:S04]  /*3800*/  LDL.LU R40, [R1+0x800] ;  /* 0x0008000001287983 */ /* 0x000f280000300800 */
[----:B------:R-:W4:Y:S04]  /*3810*/  LDL.LU R38, [R1+0x7fc] ;  /* 0x0007fc0001267983 */ /* 0x000f280000300800 */
[----:B------:R-:W4:Y:S04]  /*3820*/  LDL.LU R36, [R1+0x7f8] ;  /* 0x0007f80001247983 */ /* 0x000f280000300800 */
[----:B------:R-:W4:Y:S04]  /*3830*/  LDL.LU.64 R34, [R1+0x7f0] ;  /* 0x0007f00001227983 */ /* 0x000f280000300a00 */
[----:B------:R-:W4:Y:S04]  /*3840*/  LDL.LU R33, [R1+0x7e8] ;  /* 0x0007e80001217983 */ /* 0x000f280000300800 */
[----:B------:R-:W4:Y:S04]  /*3850*/  LDL.LU.64 R30, [R1+0x7e0] ;  /* 0x0007e000011e7983 */ /* 0x000f280000300a00 */
[----:B------:R-:W4:Y:S01]  /*3860*/  LDL.LU R29, [R1+0x7d8] ;  /* 0x0007d800011d7983 */ /* 0x000f220000300800 */
[----:B------:R-:W-:-:S02]  /*3870*/  PRMT R184, R184, 0x654, R13 ;  /* 0x00000654b8b87816 */ /* 0x000fc4000000000d */
[----:B-1----:R-:W-:Y:S02]  /*3880*/  PRMT R185, R185, 0x654, R22 ;  /* 0x00000654b9b97816 */ /* 0x002fe40000000016 */
[----:B------:R-:W-:Y:S01]  /*3890*/  PRMT R166, R7, 0x654, R166 ;  /* 0x0000065407a67816 */ /* 0x000fe200000000a6 */
[----:B------:R-:W-:Y:S01]  /*38a0*/  STL [R1+0x3d0], R184 ;  /* 0x0003d0b801007387 */ /* 0x000fe20000100800 */
[----:B------:R-:W-:Y:S02]  /*38b0*/  PRMT R167, R6, 0x654, R167 ;  /* 0x0000065406a77816 */ /* 0x000fe400000000a7 */
[----:B------:R-:W-:Y:S01]  /*38c0*/  PRMT R164, R5, 0x654, R164 ;  /* 0x0000065405a47816 */ /* 0x000fe200000000a4 */
[----:B------:R-:W-:Y:S01]  /*38d0*/  STL [R1+0x3d4], R185 ;  /* 0x0003d4b901007387 */ /* 0x000fe20000100800 */
[----:B------:R-:W-:Y:S02]  /*38e0*/  PRMT R165, R2, 0x654, R165 ;  /* 0x0000065402a57816 */ /* 0x000fe400000000a5 */
[----:B--2---:R-:W-:-:S02]  /*38f0*/  PRMT R154, R154, 0x654, R17 ;  /* 0x000006549a9a7816 */ /* 0x004fc40000000011 */
[----:B------:R-:W-:Y:S02]  /*3900*/  PRMT R155, R155, 0x654, R14 ;  /* 0x000006549b9b7816 */ /* 0x000fe4000000000e */
[----:B---3--:R-:W-:Y:S02]  /*3910*/  PRMT R152, R9, 0x654, R152 ;  /* 0x0000065409987816 */ /* 0x008fe40000000098 */
[----:B------:R-:W-:Y:S02]  /*3920*/  PRMT R153, R153, 0x654, R8 ;  /* 0x0000065499997816 */ /* 0x000fe40000000008 */
[----:B----4-:R-:W-:Y:S02]  /*3930*/  PRMT R35, R48, 0x7604, R35 ;  /* 0x0000760430237816 */ /* 0x010fe40000000023 */
[----:B------:R-:W-:Y:S02]  /*3940*/  PRMT R34, R34, 0x7054, R23 ;  /* 0x0000705422227816 */ /* 0x000fe40000000017 */
[----:B------:R-:W-:-:S02]  /*3950*/  PRMT R33, R44, 0x7604, R33 ;  /* 0x000076042c217816 */ /* 0x000fc40000000021 */
[----:B------:R-:W-:Y:S02]  /*3960*/  PRMT R50, R50, 0x7054, R35 ;  /* 0x0000705432327816 */ /* 0x000fe40000000023 */
[----:B------:R-:W-:Y:S02]  /*3970*/  PRMT R31, R40, 0x7604, R31 ;  /* 0x00007604281f7816 */ /* 0x000fe4000000001f */
[----:B------:R-:W-:Y:S02]  /*3980*/  PRMT R33, R46, 0x7054, R33 ;  /* 0x000070542e217816 */ /* 0x000fe40000000021 */
[----:B------:R-:W-:Y:S02]  /*3990*/  PRMT R29, R36, 0x7604, R29 ;  /* 0x00007604241d7816 */ /* 0x000fe4000000001d */
        /* <DEDUP_REMOVED lines=8> */
[----:B------:R-:W-:Y:S01]  /*3a20*/  WARPGROUP.ARRIVE ;  /* 0x00000000000079c5 */ /* 0x000fe20000000000 */
[----:B------:R-:W-:-:S05]  /*3a30*/  PRMT R186, R186, 0x654, R21 ;  /* 0x00000654baba7816 */ /* 0x000fca0000000015 */
[----:B------:R-:W-:Y:S01]  /*3a40*/  QGMMA.64x256x32.F32.E5M2.E5M2 R24, R188, gdesc[UR8], RZ, !UPT, gsb0 ;  /* 0x03e00008bc187df3 */ /* 0x000fe2000c0038ff */
[----:B------:R-:W-:Y:S04]  /*3a50*/  STL [R1+0x3d8], R186 ;  /* 0x0003d8ba01007387 */ /* 0x000fe80000100800 */
[----:B------:R-:W-:Y:S04]  /*3a60*/  STL [R1+0x3dc], R187 ;  /* 0x0003dcbb01007387 */ /* 0x000fe80000100800 */
[----:B------:R-:W-:Y:S04]  /*3a70*/  STL.64 [R1+0x7d0], R170 ;  /* 0x0007d0aa01007387 */ /* 0x000fe80000100a00 */
[----:B------:R-:W-:Y:S04]  /*3a80*/  STL.64 [R1+0x7c8], R168 ;  /* 0x0007c8a801007387 */ /* 0x000fe80000100a00 */
[----:B------:R-:W-:Y:S04]  /*3a90*/  STL.64 [R1+0x7c0], R166 ;  /* 0x0007c0a601007387 */ /* 0x000fe80000100a00 */
[----:B------:R-:W-:Y:S04]  /*3aa0*/  STL.64 [R1+0x7b8], R164 ;  /* 0x0007b8a401007387 */ /* 0x000fe80000100a00 */
[----:B-----5:R-:W-:Y:S04]  /*3ab0*/  STL [R1+0x7b4], R163 ;  /* 0x0007b4a301007387 */ /* 0x020fe80000100800 */
[----:B------:R-:W-:Y:S04]  /*3ac0*/  STL [R1+0x7b0], R160 ;  /* 0x0007b0a001007387 */ /* 0x000fe80000100800 */
[----:B------:R-:W-:Y:S04]  /*3ad0*/  STL.64 [R1+0x7a8], R158 ;  /* 0x0007a89e01007387 */ /* 0x000fe80000100a00 */
[----:B------:R-:W-:Y:S04]  /*3ae0*/  STL [R1+0x7a0], R157 ;  /* 0x0007a09d01007387 */ /* 0x000fe80000100800 */
[----:B------:R-:W-:Y:S04]  /*3af0*/  STL.64 [R1+0x798], R154 ;  /* 0x0007989a01007387 */ /* 0x000fe80000100a00 */
[----:B------:R-:W-:Y:S01]  /*3b00*/  STL.64 [R1+0x790], R152 ;  /* 0x0007909801007387 */ /* 0x000fe20000100a00 */
[----:B------:R-:W-:-:S03]  /*3b10*/  WARPGROUP.DEPBAR.LE gsb0, 0x0 ;  /* 0x00008000000079c5 */ /* 0x000fc60000010000 */
[----:B------:R-:W-:Y:S04]  /*3b20*/  STL.64 [R1+0x788], R150 ;  /* 0x0007889601007387 */ /* 0x000fe80000100a00 */
        /* <DEDUP_REMOVED lines=52> */
[----:B------:R0:W-:Y:S04]  /*3e70*/  STL.64 [R1+0x5e0], R44 ;  /* 0x0005e02c01007387 */ /* 0x0001e80000100a00 */
[----:B0-----:R-:W2:Y:S04]  /*3e80*/  LDL.LU R44, [R1] ;  /* 0x00000000012c7983 */ /* 0x001ea80000300800 */
[----:B------:R-:W2:Y:S04]  /*3e90*/  LDL.LU R45, [R1+0x4] ;  /* 0x00000400012d7983 */ /* 0x000ea80000300800 */
        /* <DEDUP_REMOVED lines=67> */
[----:B------:R-:W2:Y:S01]  /*42d0*/  LDL.LU R113, [R1+0x114] ;  /* 0x0001140001717983 */ /* 0x000ea20000300800 */
[----:B------:R-:W-:Y:S01]  /*42e0*/  IMAD.MOV.U32 R159, RZ, RZ, R162 ;  /* 0x000000ffff9f7224 */ /* 0x000fe200078e00a2 */
[----:B------:R-:W-:Y:S01]  /*42f0*/  UIADD3 UR8, UR4, 0x2, URZ ;  /* 0x0000000204087890 */ /* 0x000fe2000fffe03f */
[----:B------:R-:W-:Y:S01]  /*4300*/  IMAD.MOV.U32 R160, RZ, RZ, R161 ;  /* 0x000000ffffa07224 */ /* 0x000fe200078e00a1 */
[----:B------:R-:W-:Y:S01]  /*4310*/  UMOV UR11, 0x40000040 ;  /* 0x40000040000b7882 */ /* 0x000fe20000000000 */
[----:B------:R-:W-:-:S02]  /*4320*/  IMAD.MOV.U32 R114, RZ, RZ, R235 ;  /* 0x000000ffff727224 */ /* 0x000fc400078e00eb */
[----:B------:R-:W-:Y:S02]  /*4330*/  IMAD.MOV.U32 R115, RZ, RZ, R234 ;  /* 0x000000ffff737224 */ /* 0x000fe400078e00ea */
[----:B------:R-:W-:Y:S01]  /*4340*/  IMAD.MOV.U32 R116, RZ, RZ, R233 ;  /* 0x000000ffff747224 */ /* 0x000fe200078e00e9 */
[----:B------:R-:W-:Y:S01]  /*4350*/  UMOV UR10, UR8 ;  /* 0x00000008000a7c82 */ /* 0x000fe20008000000 */
[----:B------:R-:W-:Y:S02]  /*4360*/  IMAD.MOV.U32 R117, RZ, RZ, R232 ;  /* 0x000000ffff757224 */ /* 0x000fe400078e00e8 */
[----:B------:R-:W-:Y:S02]  /*4370*/  IMAD.MOV.U32 R118, RZ, RZ, R231 ;  /* 0x000000ffff767224 */ /* 0x000fe400078e00e7 */
[----:B------:R-:W-:Y:S02]  /*4380*/  IMAD.MOV.U32 R119, RZ, RZ, R230 ;  /* 0x000000ffff777224 */ /* 0x000fe400078e00e6 */
[----:B------:R-:W-:-:S02]  /*4390*/  IMAD.MOV.U32 R120, RZ, RZ, R229 ;  /* 0x000000ffff787224 */ /* 0x000fc400078e00e5 */
[----:B------:R-:W-:Y:S02]  /*43a0*/  IMAD.MOV.U32 R121, RZ, RZ, R228 ;  /* 0x000000ffff797224 */ /* 0x000fe400078e00e4 */
[----:B------:R-:W-:Y:S02]  /*43b0*/  IMAD.MOV.U32 R122, RZ, RZ, R227 ;  /* 0x000000ffff7a7224 */ /* 0x000fe400078e00e3 */
        /* <DEDUP_REMOVED lines=45> */
[----:B------:R-:W-:-:S06]  /*4690*/  IMAD.MOV.U32 R171, RZ, RZ, R0 ;  /* 0x000000ffffab7224 */ /* 0x000fcc00078e0000 */
[----:B--2---:R-:W-:-:S06]  /*46a0*/  WARPGROUP.ARRIVE ;  /* 0x00000000000079c5 */ /* 0x004fcc0000000000 */
[----:B------:R-:W-:Y:S03]  /*46b0*/  QGMMA.64x256x32.F32.E5M2.E5M2 R44, R172, gdesc[UR8], R44, gsb0 ;  /* 0x03e00008ac2c7df3 */ /* 0x000fe6000800382c */
[----:B------:R-:W-:Y:S02]  /*46c0*/  WARPGROUP.DEPBAR.LE gsb0, 0x0 ;  /* 0x00008000000079c5 */ /* 0x000fe40000010000 */
[----:B------:R-:W-:Y:S04]  /*46d0*/  STL.64 [R1], R44 ;  /* 0x0000002c01007387 */ /* 0x000fe80000100a00 */
        /* <DEDUP_REMOVED lines=63> */
[----:B0-----:R-:W2:Y:S04]  /*4ad0*/  LDL.LU.64 R170, [R1+0x7d0] ;  /* 0x0007d00001aa7983 */ /* 0x001ea80000300a00 */
[----:B------:R-:W2:Y:S04]  /*4ae0*/  LDL.LU.64 R168, [R1+0x7c8] ;  /* 0x0007c80001a87983 */ /* 0x000ea80000300a00 */
[----:B------:R-:W3:Y:S04]  /*4af0*/  LDL.LU.64 R166, [R1+0x7c0] ;  /* 0x0007c00001a67983 */ /* 0x000ee80000300a00 */
[----:B------:R-:W3:Y:S04]  /*4b00*/  LDL.LU.64 R164, [R1+0x7b8] ;  /* 0x0007b80001a47983 */ /* 0x000ee80000300a00 */
[----:B------:R-:W4:Y:S04]  /*4b10*/  LDL.LU R163, [R1+0x7b4] ;  /* 0x0007b40001a37983 */ /* 0x000f280000300800 */
[----:B------:R-:W4:Y:S04]  /*4b20*/  LDL.LU R160, [R1+0x7b0] ;  /* 0x0007b00001a07983 */ /* 0x000f280000300800 */
[----:B------:R-:W4:Y:S04]  /*4b30*/  LDL.LU.64 R158, [R1+0x7a8] ;  /* 0x0007a800019e7983 */ /* 0x000f280000300a00 */
[----:B------:R-:W4:Y:S04]  /*4b40*/  LDL.LU R157, [R1+0x7a0] ;  /* 0x0007a000019d7983 */ /* 0x000f280000300800 */
[----:B------:R-:W2:Y:S04]  /*4b50*/  LDL.LU.64 R154, [R1+0x798] ;  /* 0x00079800019a7983 */ /* 0x000ea80000300a00 */
[----:B------:R-:W3:Y:S04]  /*4b60*/  LDL.LU.64 R152, [R1+0x790] ;  /* 0x0007900001987983 */ /* 0x000ee80000300a00 */
[----:B------:R-:W4:Y:S04]  /*4b70*/  LDL.LU.64 R150, [R1+0x788] ;  /* 0x0007880001967983 */ /* 0x000f280000300a00 */
        /* <DEDUP_REMOVED lines=53> */
[----:B--2---:R-:W-:Y:S04]  /*4ed0*/  STL.64 [R1+0x5d8], R154 ;  /* 0x0005d89a01007387 */ /* 0x004fe80000100a00 */
[----:B---3--:R-:W-:Y:S01]  /*4ee0*/  STL.64 [R1+0x5d0], R152 ;  /* 0x0005d09801007387 */ /* 0x008fe20000100a00 */
[----:B----4-:R-:W-:-:S06]  /*4ef0*/  WARPGROUP.ARRIVE ;  /* 0x00000000000079c5 */ /* 0x010fcc0000000000 */
[----:B------:R-:W-:Y:S03]  /*4f00*/  QGMMA.64x256x32.F32.E5M2.E5M2 R24, R168, gdesc[UR8], R24, gsb0 ;  /* 0x03e00008a8187df3 */ /* 0x000fe60008003818 */
[----:B------:R-:W-:Y:S02]  /*4f10*/  WARPGROUP.DEPBAR.LE gsb0, 0x0 ;  /* 0x00008000000079c5 */ /* 0x000fe40000010000 */
        /* <DEDUP_REMOVED lines=62> */
[----:B0-----:R-:W2:Y:S04]  /*5300*/  LDL.LU.64 R28, [R1] ;  /* 0x00000000011c7983 */ /* 0x001ea80000300a00 */
[----:B------:R-:W2:Y:S04]  /*5310*/  LDL.LU.64 R30, [R1+0x8] ;  /* 0x00000800011e7983 */ /* 0x000ea80000300a00 */
        /* <DEDUP_REMOVED lines=61> */
[----:B------:R-:W2:Y:S01]  /*56f0*/  LDL.LU.64 R154, [R1+0x1f8] ;  /* 0x0001f800019a7983 */ /* 0x000ea20000300a00 */
[----:B------:R-:W-:Y:S01]  /*5700*/  UIADD3 UR8, UR4, 0x4, URZ ;  /* 0x0000000404087890 */ /* 0x000fe2000fffe03f */
[----:B------:R-:W-:-:S06]  /*5710*/  UMOV UR11, 0x40000040 ;  /* 0x40000040000b7882 */ /* 0x000fcc0000000000 */
[----:B------:R-:W-:Y:S01]  /*5720*/  UMOV UR10, UR8 ;  /* 0x00000008000a7c82 */ /* 0x000fe20008000000 */
[----:B--2---:R-:W-:-:S06]  /*5730*/  WARPGROUP.ARRIVE ;  /* 0x00000000000079c5 */ /* 0x004fcc0000000000 */
[----:B------:R-:W-:Y:S03]  /*5740*/  QGMMA.64x256x32.F32.E5M2.E5M2 R28, R164, gdesc[UR8], R28, gsb0 ;  /* 0x03e00008a41c7df3 */ /* 0x000fe6000800381c */
        /* <DEDUP_REMOVED lines=55> */
[----:B------:R0:W-:Y:S01]  /*5ac0*/  STL.64 [R1+0x90], R64 ;  /* 0x0000904001007387 */ /* 0x0001e20000100a00 */
[----:B------:R-:W-:Y:S02]  /*5ad0*/  IMAD.MOV.U32 R175, RZ, RZ, R118 ;  /* 0x000000ffffaf7224 */ /* 0x000fe400078e0076 */
[----:B------:R-:W-:Y:S01]  /*5ae0*/  IMAD.MOV.U32 R174, RZ, RZ, R119 ;  /* 0x000000ffffae7224 */ /* 0x000fe200078e0077 */
[----:B------:R-:W2:Y:S01]  /*5af0*/  LDL.LU.64 R154, [R1+0x5d8] ;  /* 0x0005d800019a7983 */ /* 0x000ea20000300a00 */
[----:B------:R-:W-:-:S02]  /*5b00*/  IMAD.MOV.U32 R189, RZ, RZ, R116 ;  /* 0x000000ffffbd7224 */ /* 0x000fc400078e0074 */
[----:B------:R-:W-:Y:S01]  /*5b10*/  IMAD.MOV.U32 R188, RZ, RZ, R117 ;  /* 0x000000ffffbc7224 */ /* 0x000fe200078e0075 */
[----:B------:R-:W2:Y:S01]  /*5b20*/  LDL.LU.64 R152, [R1+0x5d0] ;  /* 0x0005d00001987983 */ /* 0x000ea20000300a00 */
[----:B------:R-:W-:Y:S02]  /*5b30*/  IMAD.MOV.U32 R191, RZ, RZ, R114 ;  /* 0x000000ffffbf7224 */ /* 0x000fe400078e0072 */
[----:B------:R-:W-:Y:S01]  /*5b40*/  IMAD.MOV.U32 R190, RZ, RZ, R115 ;  /* 0x000000ffffbe7224 */ /* 0x000fe200078e0073 */
[----:B------:R-:W2:Y:S01]  /*5b50*/  LDL.LU.64 R150, [R1+0x5c8] ;  /* 0x0005c80001967983 */ /* 0x000ea20000300a00 */
        /* <DEDUP_REMOVED lines=90> */
[----:B0-----:R-:W2:Y:S04]  /*6100*/  LDL.LU.64 R64, [R1+0x470] ;  /* 0x0004700001407983 */ /* 0x001ea80000300a00 */
        /* <DEDUP_REMOVED lines=18> */
[----:B------:R-:W-:Y:S04]  /*6230*/  STL.64 [R1+0x3b8], R182 ;  /* 0x0003b8b601007387 */ /* 0x000fe80000100a00 */
[----:B------:R-:W-:Y:S04]  /*6240*/  STL.64 [R1+0x3b0], R180 ;  /* 0x0003b0b401007387 */ /* 0x000fe80000100a00 */
[----:B------:R-:W-:Y:S04]  /*6250*/  STL.64 [R1+0x3a8], R178 ;  /* 0x0003a8b201007387 */ /* 0x000fe80000100a00 */
[----:B------:R-:W-:Y:S04]  /*6260*/  STL.64 [R1+0x3a0], R176 ;  /* 0x0003a0b001007387 */ /* 0x000fe80000100a00 */
[----:B------:R-:W-:Y:S04]  /*6270*/  STL [R1+0x39c], R163 ;  /* 0x00039ca301007387 */ /* 0x000fe80000100800 */
[----:B------:R-:W-:Y:S04]  /*6280*/  STL [R1+0x398], R160 ;  /* 0x000398a001007387 */ /* 0x000fe80000100800 */
[----:B------:R-:W-:Y:S04]  /*6290*/  STL.64 [R1+0x390], R158 ;  /* 0x0003909e01007387 */ /* 0x000fe80000100a00 */
[----:B------:R-:W-:Y:S01]  /*62a0*/  STL [R1+0x388], R157 ;  /* 0x0003889d01007387 */ /* 0x000fe20000100800 */
[----:B--2---:R-:W-:-:S06]  /*62b0*/  WARPGROUP.ARRIVE ;  /* 0x00000000000079c5 */ /* 0x004fcc0000000000 */
        /* <DEDUP_REMOVED lines=84> */
[----:B------:R-:W-:-:S03]  /*6800*/  IMAD.MOV.U32 R94, RZ, RZ, R187 ;  /* 0x000000ffff5e7224 */ /* 0x000fc600078e00bb */
[----:B------:R-:W2:Y:S01]  /*6810*/  LDL.LU R90, [R1+0x88] ;  /* 0x00008800015a7983 */ /* 0x000ea20000300800 */
[----:B------:R-:W-:-:S03]  /*6820*/  IMAD.MOV.U32 R95, RZ, RZ, R186 ;  /* 0x000000ffff5f7224 */ /* 0x000fc600078e00ba */
[----:B------:R-:W2:Y:S01]  /*6830*/  LDL.LU R91, [R1+0x8c] ;  /* 0x00008c00015b7983 */ /* 0x000ea20000300800 */
[----:B------:R-:W-:-:S03]  /*6840*/  IMAD.MOV.U32 R96, RZ, RZ, R185 ;  /* 0x000000ffff607224 */ /* 0x000fc600078e00b9 */
[----:B------:R-:W2:Y:S01]  /*6850*/  LDL.LU R92, [R1+0x90] ;  /* 0x00009000015c7983 */ /* 0x000ea20000300800 */
[----:B------:R-:W-:-:S03]  /*6860*/  IMAD.MOV.U32 R97, RZ, RZ, R184 ;  /* 0x000000ffff617224 */ /* 0x000fc600078e00b8 */
[----:B------:R-:W2:Y:S04]  /*6870*/  LDL.LU R93, [R1+0x94] ;  /* 0x00009400015d7983 */ /* 0x000ea80000300800 */
[----:B------:R-:W2:Y:S04]  /*6880*/  LDL.LU R187, [R1+0x3dc] ;  /* 0x0003dc0001bb7983 */ /* 0x000ea80000300800 */
[----:B------:R-:W2:Y:S04]  /*6890*/  LDL.LU R186, [R1+0x3d8] ;  /* 0x0003d80001ba7983 */ /* 0x000ea80000300800 */
[----:B------:R-:W2:Y:S04]  /*68a0*/  LDL.LU R185, [R1+0x3d4] ;  /* 0x0003d40001b97983 */ /* 0x000ea80000300800 */
[----:B------:R-:W2:Y:S01]  /*68b0*/  LDL.LU R184, [R1+0x3d0] ;  /* 0x0003d00001b87983 */ /* 0x000ea20000300800 */
        /* <DEDUP_REMOVED lines=24> */
[----:B------:R-:W-:Y:S01]  /*6a40*/  IMAD.MOV.U32 R183, RZ, RZ, R0 ;  /* 0x000000ffffb77224 */ /* 0x000fe200078e0000 */
[----:B------:R-:W-:Y:S01]  /*6a50*/  UIADD3 UR4, UR4, 0x6, URZ ;  /* 0x0000000604047890 */ /* 0x000fe2000fffe03f */
[----:B------:R-:W-:Y:S01]  /*6a60*/  IMAD.MOV.U32 R100, RZ, RZ, R193 ;  /* 0x000000ffff647224 */ /* 0x000fe200078e00c1 */
[----:B------:R-:W-:Y:S01]  /*6a70*/  UMOV UR11, 0x40000040 ;  /* 0x40000040000b7882 */ /* 0x000fe20000000000 */
[----:B------:R-:W-:Y:S01]  /*6a80*/  IMAD.MOV.U32 R101, RZ, RZ, R192 ;  /* 0x000000ffff657224 */ /* 0x000fe200078e00c0 */
[----:B------:R0:W5:Y:S01]  /*6a90*/  LDL.LU R195, [R1+0x3cc] ;  /* 0x0003cc0001c37983 */ /* 0x0001620000300800 */
        /* <DEDUP_REMOVED lines=57> */
[----:B------:R-:W-:Y:S01]  /*6e30*/  IMAD.MOV.U32 R175, RZ, RZ, R9 ;  /* 0x000000ffffaf7224 */ /* 0x000fe200078e0009 */
[----:B------:R-:W-:Y:S01]  /*6e40*/  UMOV UR10, UR4 ;  /* 0x00000004000a7c82 */ /* 0x000fe20008000000 */
[----:B------:R0:W5:Y:S04]  /*6e50*/  LDL.LU R194, [R1+0x3c8] ;  /* 0x0003c80001c27983 */ /* 0x0001680000300800 */
[----:B------:R0:W5:Y:S04]  /*6e60*/  LDL.LU R193, [R1+0x3c4] ;  /* 0x0003c40001c17983 */ /* 0x0001680000300800 */
[----:B------:R0:W5:Y:S01]  /*6e70*/  LDL.LU R192, [R1+0x3c0] ;  /* 0x0003c00001c07983 */ /* 0x0001620000300800 */
        /* <DEDUP_REMOVED lines=67> */
[----:B-1----:R-:W2:Y:S04]  /*72b0*/  LDL.LU.64 R182, [R1+0x3b8] ;  /* 0x0003b80001b67983 */ /* 0x002ea80000300a00 */
[----:B------:R-:W2:Y:S04]  /*72c0*/  LDL.LU.64 R180, [R1+0x3b0] ;  /* 0x0003b00001b47983 */ /* 0x000ea80000300a00 */
[----:B------:R0:W5:Y:S04]  /*72d0*/  LDL.LU.64 R178, [R1+0x3a8] ;  /* 0x0003a80001b27983 */ /* 0x0001680000300a00 */
[----:B------:R0:W5:Y:S04]  /*72e0*/  LDL.LU.64 R176, [R1+0x3a0] ;  /* 0x0003a00001b07983 */ /* 0x0001680000300a00 */
[----:B------:R0:W5:Y:S04]  /*72f0*/  LDL.LU R163, [R1+0x39c] ;  /* 0x00039c0001a37983 */ /* 0x0001680000300800 */
[----:B------:R0:W5:Y:S04]  /*7300*/  LDL.LU R160, [R1+0x398] ;  /* 0x0003980001a07983 */ /* 0x0001680000300800 */
[----:B------:R0:W5:Y:S04]  /*7310*/  LDL.LU.64 R158, [R1+0x390] ;  /* 0x00039000019e7983 */ /* 0x0001680000300a00 */
[----:B------:R0:W5:Y:S04]  /*7320*/  LDL.LU R157, [R1+0x388] ;  /* 0x00038800019d7983 */ /* 0x0001680000300800 */
        /* <DEDUP_REMOVED lines=47> */
[----:B------:R-:W2:Y:S02]  /*7620*/  LDL.LU.64 R56, [R1+0x208] ;  /* 0x0002080001387983 */ /* 0x000ea40000300a00 */
[----:B--2---:R-:W-:-:S06]  /*7630*/  WARPGROUP.ARRIVE ;  /* 0x00000000000079c5 */ /* 0x004fcc0000000000 */
[----:B------:R-:W-:Y:S03]  /*7640*/  QGMMA.64x256x32.F32.E5M2.E5M2 R24, R180, gdesc[UR8], R24, gsb0 ;  /* 0x03e00008b4187df3 */ /* 0x000fe60008003818 */
[----:B------:R-:W-:Y:S02]  /*7650*/  WARPGROUP.DEPBAR.LE gsb0, 0x0 ;  /* 0x00008000000079c5 */ /* 0x000fe40000010000 */
[----:B0-----:R-:W-:Y:S05]  /*7660*/  @!P1 BRA `(.L_x_27) ;  /* 0x000000cc00949947 */ /* 0x001fea0003800000 */
[----:B------:R-:W-:Y:S05]  /*7670*/  @!P0 BRA `(.L_x_28) ;  /* 0x0000000000048947 */ /* 0x000fea0003800000 */
[----:B------:R-:W-:Y:S01]  /*7680*/  BPT.TRAP 0x1 ;  /* 0x000000040000795c */ /* 0x000fe20000300000 */
.L_x_28:
[----:B-----5:R-:W-:-:S05]  /*7690*/  IMAD.SHL.U32 R9, R192, 0x8000, RZ ;  /* 0x00008000c0097824 */ /* 0x020fca00078e00ff */
[----:B------:R-:W-:-:S05]  /*76a0*/  LOP3.LUT R2, R9, R194, RZ, 0xfc, !PT ;  /* 0x000000c209027212 */ /* 0x000fca00078efcff */
[----:B------:R-:W-:-:S04]  /*76b0*/  VIADD R4, R2, UR46 ;  /* 0x0000002e02047c36 */ /* 0x000fc80008000000 */
[----:B------:R-:W-:Y:S01]  /*76c0*/  IMAD.IADD R0, R195, 0x1, R4 ;  /* 0x00000001c3007824 */ /* 0x000fe200078e0204 */
[----:B------:R-:W-:Y:S06]  /*76d0*/  @P3 BRA `(.L_x_29) ;  /* 0x00000000001c3947 */ /* 0x000fec0003800000 */
[----:B------:R-:W-:Y:S01]  /*76e0*/  UIADD3 UR4, UR39, 0x1, URZ ;  /* 0x0000000127047890 */ /* 0x000fe2000fffe03f */
[----:B------:R-:W-:-:S03]  /*76f0*/  SHF.L.U32 R3, R193, 0x1f, RZ ;  /* 0x0000001fc1037819 */ /* 0x000fc600000006ff */
[----:B------:R-:W-:-:S04]  /*7700*/  UISETP.NE.AND UP0, UPT, UR4, 0x3, UPT ;  /* 0x000000030400788c */ /* 0x000fc8000bf05270 */
[----:B------:R-:W-:-:S04]  /*7710*/  USEL UR4, UR4, URZ, UP0 ;  /* 0x0000003f04047287 */ /* 0x000fc80008000000 */
[----:B------:R-:W-:-:S09]  /*7720*/  ULEA UR4, UR4, UR46, 0x3 ;  /* 0x0000002e04047291 */ /* 0x000fd2000f8e183f */
[----:B------:R-:W0:Y:S02]  /*7730*/  SYNCS.PHASECHK.TRANS64.TRYWAIT P1, [UR4], R3 ;  /* 0x00000003ff0075a7 */ /* 0x000e240008020144 */
[----:B0-----:R-:W-:Y:S05]  /*7740*/  @!P1 BRA `(.L_x_30) ;  /* 0x0000021800889947 */ /* 0x001fea0003800000 */
.L_x_29:
[----:B------:R-:W-:Y:S01]  /*7750*/  LDS.U8 R7, [R2+UR46+0x800] ;  /* 0x0008002e02077984 */ /* 0x000fe20008000000 */
[----:B------:R-:W-:Y:S01]  /*7760*/  IMAD.IADD R4, R179, 0x1, R4 ;  /* 0x00000001b3047824 */ /* 0x000fe200078e0204 */
[----:B------:R-:W-:Y:S02]  /*7770*/  UMOV UR4, URZ ;  /* 0x0000003f00047c82 */ /* 0x000fe40008000000 */
[----:B0-----:R-:W0:Y:S04]  /*7780*/  LDS.U8 R6, [R0+0x800] ;  /* 0x0008000000067984 */ /* 0x001e280000000000 */
[----:B------:R-:W-:Y:S04]  /*7790*/  LDS.U8 R5, [R2+UR46+0x808] ;  /* 0x0008082e02057984 */ /* 0x000fe80008000000 */
[----:B------:R-:W1:Y:S01]  /*77a0*/  LDS.U8 R3, [R0+0x808] ;  /* 0x0008080000037984 */ /* 0x000e620000000000 */
[----:B0-----:R-:W-:-:S03]  /*77b0*/  PRMT R10, R6, 0x7604, R7 ;  /* 0x00007604060a7816 */ /* 0x001fc60000000007 */
[----:B------:R-:W0:Y:S04]  /*77c0*/  LDS.U8 R6, [R4+0x800] ;  /* 0x0008000004067984 */ /* 0x000e280000000000 */
[----:B------:R-:W2:Y:S01]  /*77d0*/  LDS.U8 R7, [R4+0x808] ;  /* 0x0008080004077984 */ /* 0x000ea20000000000 */
[----:B-1----:R-:W-:-:S03]  /*77e0*/  PRMT R8, R3, 0x7604, R5 ;  /* 0x0000760403087816 */ /* 0x002fc60000000005 */
[----:B------:R-:W-:Y:S04]  /*77f0*/  LDS.U8 R5, [R2+UR46+0x1000] ;  /* 0x0010002e02057984 */ /* 0x000fe80008000000 */
[----:B------:R-:W1:Y:S01]  /*7800*/  LDS.U8 R3, [R0+0x1000] ;  /* 0x0010000000037984 */ /* 0x000e620000000000 */
[----:B0-----:R-:W-:Y:S02]  /*7810*/  PRMT R10, R6, 0x7054, R10 ;  /* 0x00007054060a7816 */ /* 0x001fe4000000000a */
[----:B--2---:R-:W-:Y:S02]  /*7820*/  PRMT R7, R7, 0x7054, R8 ;  /* 0x0000705407077816 */ /* 0x004fe40000000008 */
[----:B-1----:R-:W-:Y:S01]  /*7830*/  PRMT R6, R3, 0x7604, R5 ;  /* 0x0000760403067816 */ /* 0x002fe20000000005 */
[----:B------:R-:W-:Y:S01]  /*7840*/  IMAD.IADD R3, R179, 0x1, R0 ;  /* 0x00000001b3037824 */ /* 0x000fe200078e0200 */
[----:B------:R-:W0:Y:S04]  /*7850*/  LDS.U8 R5, [R4+0x1000] ;  /* 0x0010000004057984 */ /* 0x000e280000000000 */
[----:B------:R-:W1:Y:S04]  /*7860*/  LDS.U8 R190, [R3+0x1000] ;  /* 0x0010000003be7984 */ /* 0x000e680000000000 */
[----:B------:R-:W-:Y:S04]  /*7870*/  LDS.U8 R191, [R3+0x1008] ;  /* 0x0010080003bf7984 */ /* 0x000fe80000000000 */
[----:B------:R-:W-:Y:S04]  /*7880*/  LDS.U8 R164, [R3+0x4800] ;  /* 0x0048000003a47984 */ /* 0x000fe80000000000 */
[----:B------:R-:W-:Y:S04]  /*7890*/  LDS.U8 R165, [R3+0x4808] ;  /* 0x0048080003a57984 */ /* 0x000fe80000000000 */
[----:B------:R-:W2:Y:S04]  /*78a0*/  LDS.U8 R188, [R3+0x800] ;  /* 0x0008000003bc7984 */ /* 0x000ea80000000000 */
[----:B------:R-:W3:Y:S04]  /*78b0*/  LDS.U8 R189, [R3+0x808] ;  /* 0x0008080003bd7984 */ /* 0x000ee80000000000 */
[----:B------:R-:W-:Y:S04]  /*78c0*/  LDS.U8 R166, [R3+0x5000] ;  /* 0x0050000003a67984 */ /* 0x000fe80000000000 */
[----:B------:R-:W-:Y:S01]  /*78d0*/  LDS.U8 R3, [R3+0x5008] ;  /* 0x0050080003037984 */ /* 0x000fe20000000000 */
[----:B0-----:R-:W-:-:S03]  /*78e0*/  PRMT R5, R5, 0x7054, R6 ;  /* 0x0000705405057816 */ /* 0x001fc60000000006 */
[----:B------:R-:W-:Y:S01]  /*78f0*/  LDS.U8 R6, [R2+UR46+0x1008] ;  /* 0x0010082e02067984 */ /* 0x000fe20008000000 */
[----:B-1----:R-:W-:-:S03]  /*7900*/  PRMT R190, R190, 0x654, R5 ;  /* 0x00000654bebe7816 */ /* 0x002fc60000000005 */
[----:B------:R-:W0:Y:S01]  /*7910*/  LDS.U8 R5, [R0+0x1008] ;  /* 0x0010080000057984 */ /* 0x000e220000000000 */
[----:B--2---:R-:W-:Y:S02]  /*7920*/  PRMT R188, R188, 0x654, R10 ;  /* 0x00000654bcbc7816 */ /* 0x004fe4000000000a */
[----:B---3--:R-:W-:Y:S02]  /*7930*/  PRMT R189, R189, 0x654, R7 ;  /* 0x00000654bdbd7816 */ /* 0x008fe40000000007 */
[----:B0-----:R-:W-:Y:S02]  /*7940*/  PRMT R6, R5, 0x7604, R6 ;  /* 0x0000760405067816 */ /* 0x001fe40000000006 */
[----:B------:R-:W0:Y:S02]  /*7950*/  LDS.U8 R5, [R4+0x1008] ;  /* 0x0010080004057984 */ /* 0x000e240000000000 */
[----:B0-----:R-:W-:Y:S02]  /*7960*/  PRMT R5, R5, 0x7054, R6 ;  /* 0x0000705405057816 */ /* 0x001fe40000000006 */
[----:B------:R-:W-:Y:S02]  /*7970*/  LDS.U8 R6, [R2+UR46+0x4800] ;  /* 0x0048002e02067984 */ /* 0x000fe40008000000 */
[----:B------:R-:W-:-:S02]  /*7980*/  PRMT R191, R191, 0x654, R5 ;  /* 0x00000654bfbf7816 */ /* 0x000fc40000000005 */
[----:B------:R-:W0:Y:S02]  /*7990*/  LDS.U8 R5, [R0+0x4800] ;  /* 0x0048000000057984 */ /* 0x000e240000000000 */
        /* <DEDUP_REMOVED lines=11> */
[----:B------:R-:W0:Y:S04]  /*7a50*/  LDS.U8 R5, [R0+0x5000] ;  /* 0x0050000000057984 */ /* 0x000e280000000000 */
[----:B------:R-:W-:Y:S04]  /*7a60*/  LDS.U8 R2, [R2+UR46+0x5008] ;  /* 0x0050082e02027984 */ /* 0x000fe80008000000 */
[----:B------:R-:W1:Y:S01]  /*7a70*/  LDS.U8 R0, [R0+0x5008] ;  /* 0x0050080000007984 */ /* 0x000e620000000000 */
[----:B0-----:R-:W-:-:S03]  /*7a80*/  PRMT R6, R5, 0x7604, R6 ;  /* 0x0000760405067816 */ /* 0x001fc60000000006 */
[----:B------:R-:W0:Y:S04]  /*7a90*/  LDS.U8 R5, [R4+0x5000] ;  /* 0x0050000004057984 */ /* 0x000e280000000000 */
[----:B------:R-:W2:Y:S01]  /*7aa0*/  LDS.U8 R4, [R4+0x5008] ;  /* 0x0050080004047984 */ /* 0x000ea20000000000 */
[----:B-1----:R-:W-:Y:S02]  /*7ab0*/  PRMT R0, R0, 0x7604, R2 ;  /* 0x0000760400007816 */ /* 0x002fe40000000002 */
[----:B0-----:R-:W-:Y:S02]  /*7ac0*/  PRMT R5, R5, 0x7054, R6 ;  /* 0x0000705405057816 */ /* 0x001fe40000000006 */
[----:B--2---:R-:W-:Y:S02]  /*7ad0*/  PRMT R4, R4, 0x7054, R0 ;  /* 0x0000705404047816 */ /* 0x004fe40000000000 */
[----:B------:R-:W-:-:S02]  /*7ae0*/  PRMT R166, R166, 0x654, R5 ;  /* 0x00000654a6a67816 */ /* 0x000fc40000000005 */
[----:B------:R-:W-:-:S07]  /*7af0*/  PRMT R167, R3, 0x654, R4 ;  /* 0x0000065403a77816 */ /* 0x000fce0000000004 */
.L_x_32:
[----:B------:R-:W-:Y:S01]  /*7b00*/  R2UR UR17, R176 ;  /* 0x00000000b01172ca */ /* 0x000fe200000e0000 */
[----:B------:R-:W-:Y:S01]  /*7b10*/  UMOV UR7, UR4 ;  /* 0x0000000400077c82 */ /* 0x000fe20008000000 */
[----:B------:R-:W-:Y:S01]  /*7b20*/  R2UR UR16, R177 ;  /* 0x00000000b11072ca */ /* 0x000fe200000e0000 */
[----:B------:R-:W-:Y:S01]  /*7b30*/  UIADD3 UR4, UR4, 0x1, URZ ;  /* 0x0000000104047890 */ /* 0x000fe2000fffe03f */
[----:B------:R-:W-:-:S03]  /*7b40*/  UMOV UR5, URZ ;  /* 0x0000003f00057c82 */ /* 0x000fc60008000000 */
[----:B0-----:R-:W-:-:S11]  /*7b50*/  UISETP.GE.U32.AND UP0, UPT, UR4, 0x2, UPT ;  /* 0x000000020400788c */ /* 0x001fd6000bf06070 */
.L_x_31:
[----:B------:R-:W-:Y:S01]  /*7b60*/  R2UR UR8, R158 ;  /* 0x000000009e0872ca */ /* 0x000fe200000e0000 */
[----:B------:R-:W-:Y:S01]  /*7b70*/  ULOP3.LUT UR9, UR16, 0x7, URZ, 0xc0, !UPT ;  /* 0x0000000710097892 */ /* 0x000fe2000f8ec03f */
[----:B------:R-:W-:Y:S01]  /*7b80*/  R2UR UR10, R157 ;  /* 0x000000009d0a72ca */ /* 0x000fe200000e0000 */
[----:B------:R-:W-:Y:S01]  /*7b90*/  UMOV UR15, 0x90 ;  /* 0x00000090000f7882 */ /* 0x000fe20000000000 */
[----:B------:R-:W-:Y:S01]  /*7ba0*/  IMAD.MOV.U32 R23, RZ, RZ, 0x120 ;  /* 0x00000120ff177424 */ /* 0x000fe200078e00ff */
[----:B------:R-:W-:-:S08]  /*7bb0*/  USHF.R.S32.HI UR16, URZ, 0x3, UR16 ;  /* 0x000000033f107899 */ /* 0x000fd00008011410 */
[----:B------:R-:W-:Y:S02]  /*7bc0*/  ULEA UR8, UR5, UR8, 0x1 ;  /* 0x0000000805087291 */ /* 0x000fe4000f8e083f */
[----:B------:R-:W-:Y:S02]  /*7bd0*/  UIADD3 UR5, UR5, 0x1, URZ ;  /* 0x0000000105057890 */ /* 0x000fe4000fffe03f */
[----:B------:R-:W-:Y:S02]  /*7be0*/  UISETP.GE.AND UP1, UPT, UR8, 0x4, UPT ;  /* 0x000000040800788c */ /* 0x000fe4000bf26270 */
[----:B------:R-:W-:Y:S02]  /*7bf0*/  UIADD3 UR8, UR8, -0x4, URZ ;  /* 0xfffffffc08087890 */ /* 0x000fe4000fffe03f */
[----:B------:R-:W-:-:S04]  /*7c00*/  USEL UR9, UR9, UR10, !UP1 ;  /* 0x0000000a09097287 */ /* 0x000fc8000c800000 */
[----:B------:R-:W-:-:S03]  /*7c10*/  ULEA UR11, UR7, UR9, 0x3 ;  /* 0x00000009070b7291 */ /* 0x000fc6000f8e183f */
[----:B------:R-:W-:Y:S02]  /*7c20*/  @!UP1 ULOP3.LUT UR8, UR17, 0x7, URZ, 0xc0, !UPT ;  /* 0x0000000711089892 */ /* 0x000fe4000f8ec03f */
[----:B------:R-:W-:Y:S02]  /*7c30*/  USHF.R.S32.HI UR10, URZ, 0x1f, UR11 ;  /* 0x0000001f3f0a7899 */ /* 0x000fe4000801140b */
[----:B------:R-:W-:Y:S02]  /*7c40*/  UISETP.NE.AND UP1, UPT, UR9, UR8, UPT ;  /* 0x000000080900728c */ /* 0x000fe4000bf25270 */
[----:B------:R-:W-:Y:S02]  /*7c50*/  ULEA.HI UR12, UR10, UR11, URZ, 0x3 ;  /* 0x0000000b0a0c7291 */ /* 0x000fe4000f8f183f */
[----:B------:R-:W-:Y:S02]  /*7c60*/  USHF.R.S32.HI UR17, URZ, 0x3, UR17 ;  /* 0x000000033f117899 */ /* 0x000fe40008011411 */
[----:B------:R-:W-:-:S02]  /*7c70*/  ULOP3.LUT UR10, UR12, 0xfffffff8, URZ, 0xc0, !UPT ;  /* 0xfffffff80c0a7892 */ /* 0x000fc4000f8ec03f */
[----:B------:R-:W-:Y:S02]  /*7c80*/  USHF.L.U32 UR14, UR12, 0xb, URZ ;  /* 0x0000000b0c0e7899 */ /* 0x000fe4000800063f */
[----:B------:R-:W-:Y:S02]  /*7c90*/  UIADD3 UR13, UR11, -UR10, URZ ;  /* 0x8000000a0b0d7290 */ /* 0x000fe4000fffe03f */
[----:B------:R-:W-:Y:S02]  /*7ca0*/  UIADD3 UR10, UR9, 0x1, URZ ;  /* 0x00000001090a7890 */ /* 0x000fe4000fffe03f */
[----:B------:R-:W-:Y:S02]  /*7cb0*/  USHF.L.U32 UR12, UR13, 0x4, URZ ;  /* 0x000000040d0c7899 */ /* 0x000fe4000800063f */
[----:B0-----:R-:W-:Y:S01]  /*7cc0*/  IMAD.U32 R0, RZ, RZ, UR13 ;  /* 0x0000000dff007e24 */ /* 0x001fe2000f8e00ff */
[----:B------:R-:W-:Y:S02]  /*7cd0*/  ULOP3.LUT UR13, UR13, 0x1, URZ, 0xc0, !UPT ;  /* 0x000000010d0d7892 */ /* 0x000fe4000f8ec03f */
[----:B------:R-:W-:-:S02]  /*7ce0*/  ULOP3.LUT UR12, UR12, 0x70, URZ, 0xc0, !UPT ;  /* 0x000000700c0c7892 */ /* 0x000fc4000f8ec03f */
[----:B------:R-:W-:Y:S01]  /*7cf0*/  UISETP.NE.U32.AND UP2, UPT, UR13, 0x1, UPT ;  /* 0x000000010d00788c */ /* 0x000fe2000bf45070 */
[----:B------:R-:W-:Y:S01]  /*7d00*/  R2P PR, R0, 0x6 ;  /* 0x0000000600007804 */ /* 0x000fe20000000000 */
[----:B------:R-:W-:Y:S02]  /*7d10*/  USEL UR10, UR10, UR8, !UP1 ;  /* 0x000000080a0a7287 */ /* 0x000fe4000c800000 */
[----:B------:R-:W-:Y:S01]  /*7d20*/  USEL UR13, UR15, 0x70, UP2 ;  /* 0x000000700f0d7887 */ /* 0x000fe20009000000 */
[----:B------:R-:W-:Y:S01]  /*7d30*/  IMAD.U32 R0, RZ, RZ, UR12 ;  /* 0x0000000cff007e24 */ /* 0x000fe2000f8e00ff */
[----:B------:R-:W-:Y:S02]  /*7d40*/  ULOP3.LUT UR14, UR14, 0xffffc000, URZ, 0xc0, !UPT ;  /* 0xffffc0000e0e7892 */ /* 0x000fe4000f8ec03f */
[----:B------:R-:W-:Y:S02]  /*7d50*/  ULEA UR12, UR7, UR10, 0x3 ;  /* 0x0000000a070c7291 */ /* 0x000fe4000f8e183f */
[----:B------:R-:W-:Y:S01]  /*7d60*/  IMAD R2, R159, UR13, R160 ;  /* 0x0000000d9f027c24 */ /* 0x000fe2000f8e02a0 */
[----:B------:R-:W-:-:S02]  /*7d70*/  ULEA UR14, UR8, UR14, 0xb ;  /* 0x0000000e080e7291 */ /* 0x000fc4000f8e583f */
[----:B------:R-:W-:Y:S02]  /*7d80*/  USHF.R.S32.HI UR13, URZ, 0x1f, UR12 ;  /* 0x0000001f3f0d7899 */ /* 0x000fe4000801140c */
[----:B------:R-:W-:Y:S02]  /*7d90*/  UIADD3 UR10, UR8, 0x1, URZ ;  /* 0x00000001080a7890 */ /* 0x000fe4000fffe03f */
[----:B------:R-:W-:Y:S01]  /*7da0*/  ULEA.HI UR13, UR13, UR12, URZ, 0x3 ;  /* 0x0000000c0d0d7291 */ /* 0x000fe2000f8f183f */
[----:B------:R-:W-:Y:S01]  /*7db0*/  IADD3 R0, R9, UR14, R0 ;  /* 0x0000000e09007c10 */ /* 0x000fe2000fffe000 */
[----:B------:R-:W-:Y:S02]  /*7dc0*/  USEL UR10, UR10, UR9, !UP1 ;  /* 0x000000090a0a7287 */ /* 0x000fe4000c800000 */
[----:B------:R-:W-:Y:S01]  /*7dd0*/  ULOP3.LUT UR14, UR13, 0xfffffff8, URZ, 0xc0, !UPT ;  /* 0xfffffff80d0e7892 */ /* 0x000fe2000f8ec03f */
[----:B------:R-:W-:Y:S01]  /*7de0*/  IADD3 R2, R0, UR46, R2 ;  /* 0x0000002e00027c10 */ /* 0x000fe2000fffe002 */
[----:B------:R-:W-:-:S02]  /*7df0*/  USHF.L.U32 UR13, UR13, 0xb, URZ ;  /* 0x0000000b0d0d7899 */ /* 0x000fc4000800063f */
[----:B------:R-:W-:Y:S02]  /*7e00*/  UIADD3 UR14, UR12, -UR14, URZ ;  /* 0x8000000e0c0e7290 */ /* 0x000fe4000fffe03f */
[C---:B------:R-:W-:Y:S01]  /*7e10*/  VIADD R0, R2.reuse, 0x18800 ;  /* 0x0001880002007836 */ /* 0x040fe20000000000 */
[----:B------:R-:W-:Y:S01]  /*7e20*/  ULOP3.LUT UR13, UR13, 0xffffc000, URZ, 0xc0, !UPT ;  /* 0xffffc0000d0d7892 */ /* 0x000fe2000f8ec03f */
[----:B------:R-:W-:Y:S01]  /*7e30*/  VIADD R4, R2, 0x18920 ;  /* 0x0001892002047836 */ /* 0x000fe20000000000 */
[----:B------:R-:W-:Y:S01]  /*7e40*/  USHF.L.U32 UR9, UR14, 0x4, URZ ;  /* 0x000000040e097899 */ /* 0x000fe2000800063f */
[----:B------:R-:W-:Y:S01]  /*7e50*/  @P1 VIADD R4, R0, 0xe0 ;  /* 0x000000e000041836 */ /* 0x000fe20000000000 */
[----:B------:R-:W-:Y:S02]  /*7e60*/  ULOP3.LUT UR18, UR14, 0x1, URZ, 0xc0, !UPT ;  /* 0x000000010e127892 */ /* 0x000fe4000f8ec03f */
[----:B------:R-:W-:Y:S01]  /*7e70*/  IMAD.U32 R0, RZ, RZ, UR14 ;  /* 0x0000000eff007e24 */ /* 0x000fe2000f8e00ff */
[----:B------:R-:W-:Y:S01]  /*7e80*/  ULOP3.LUT UR9, UR9, 0x70, URZ, 0xc0, !UPT ;  /* 0x0000007009097892 */ /* 0x000fe2000f8ec03f */
[----:B------:R-:W0:Y:S01]  /*7e90*/  LDS.U8 R15, [R2+0x18800] ;  /* 0x01880000020f7984 */ /* 0x000e220000000000 */
[----:B------:R-:W-:Y:S01]  /*7ea0*/  UISETP.NE.U32.AND UP1, UPT, UR18, 0x1, UPT ;  /* 0x000000011200788c */ /* 0x000fe2000bf25070 */
[----:B------:R-:W-:Y:S01]  /*7eb0*/  VOTEU.ANY UP2, P2 ;  /* 0x00000000003f7886 */ /* 0x000fe20001040100 */
[----:B------:R-:W-:Y:S01]  /*7ec0*/  R2P PR, R0, 0x6 ;  /* 0x0000000600007804 */ /* 0x000fe20000000000 */
[----:B------:R-:W-:Y:S01]  /*7ed0*/  ULEA UR13, UR10, UR13, 0xb ;  /* 0x0000000d0a0d7291 */ /* 0x000fe2000f8e583f */
[----:B------:R-:W-:Y:S01]  /*7ee0*/  IMAD.U32 R0, RZ, RZ, UR9 ;  /* 0x00000009ff007e24 */ /* 0x000fe2000f8e00ff */
[----:B------:R-:W-:Y:S01]  /*7ef0*/  USEL UR14, UR15, 0x70, UP1 ;  /* 0x000000700f0e7887 */ /* 0x000fe20008800000 */
[----:B------:R-:W-:Y:S01]  /*7f00*/  LDS.U8 R16, [R2+0x18c00] ;  /* 0x018c000002107984 */ /* 0x000fe20000000000 */
[----:B------:R-:W-:-:S02]  /*7f10*/  USHF.L.U32 UR9, UR8, 0x4, URZ ;  /* 0x0000000408097899 */ /* 0x000fc4000800063f */
[----:B------:R-:W-:Y:S01]  /*7f20*/  IADD3 R3, R9, UR13, R0 ;  /* 0x0000000d09037c10 */ /* 0x000fe2000fffe000 */
[----:B------:R-:W-:Y:S01]  /*7f30*/  UMOV UR13, 0x240 ;  /* 0x00000240000d7882 */ /* 0x000fe20000000000 */
[----:B------:R-:W-:Y:S01]  /*7f40*/  IMAD R0, R159, UR14, R160 ;  /* 0x0000000e9f007c24 */ /* 0x000fe2000f8e02a0 */
[----:B------:R-:W-:Y:S01]  /*7f50*/  USEL UR14, UR13, 0x1c0, !UP2 ;  /* 0x000001c00d0e7887 */ /* 0x000fe2000d000000 */
[----:B------:R-:W1:Y:S01]  /*7f60*/  LDS.U8 R19, [R4] ;  /* 0x0000000004137984 */ /* 0x000e620000000000 */
[----:B------:R-:W-:Y:S02]  /*7f70*/  ULOP3.LUT UR18, UR8, 0x1, URZ, 0xc0, !UPT ;  /* 0x0000000108127892 */ /* 0x000fe4000f8ec03f */
[----:B------:R-:W-:Y:S01]  /*7f80*/  IADD3 R0, R3, UR46, R0 ;  /* 0x0000002e03007c10 */ /* 0x000fe2000fffe000 */
[----:B------:R-:W-:Y:S01]  /*7f90*/  VOTEU.ANY UP2, P2 ;  /* 0x00000000003f7886 */ /* 0x000fe20001040100 */
[----:B------:R-:W-:Y:S01]  /*7fa0*/  ULOP3.LUT UR9, UR9, 0x70, URZ, 0xc0, !UPT ;  /* 0x0000007009097892 */ /* 0x000fe2000f8ec03f */
[----:B------:R-:W-:Y:S01]  /*7fb0*/  LDS.U8 R22, [R4+0x400] ;  /* 0x0004000004167984 */ /* 0x000fe20000000000 */
[----:B------:R-:W-:Y:S01]  /*7fc0*/  UISETP.NE.U32.AND UP1, UPT, UR18, 0x1, UPT ;  /* 0x000000011200788c */ /* 0x000fe2000bf25070 */
[C---:B------:R-:W-:Y:S01]  /*7fd0*/  VIADD R5, R0.reuse, 0x18800 ;  /* 0x0001880000057836 */ /* 0x040fe20000000000 */
[----:B------:R-:W-:Y:S01]  /*7fe0*/  ULEA UR9, UR11, UR9, 0xb ;  /* 0x000000090b097291 */ /* 0x000fe2000f8e583f */
[----:B------:R-:W-:Y:S01]  /*7ff0*/  VIADD R3, R0, 0x18920 ;  /* 0x0001892000037836 */ /* 0x000fe20000000000 */
[----:B------:R-:W-:Y:S01]  /*8000*/  USEL UR11, UR15, 0x70, UP1 ;  /* 0x000000700f0b7887 */ /* 0x000fe20008800000 */
[----:B------:R-:W-:Y:S01]  /*8010*/  @P1 VIADD R3, R5, 0xe0 ;  /* 0x000000e005031836 */ /* 0x000fe20000000000 */
[----:B------:R-:W2:Y:S01]  /*8020*/  LDS.U8 R18, [R2+UR14+0x18800] ;  /* 0x0188000e02127984 */ /* 0x000ea20008000000 */
[----:B------:R-:W-:Y:S01]  /*8030*/  IMAD.U32 R5, RZ, RZ, UR8 ;  /* 0x00000008ff057e24 */ /* 0x000fe2000f8e00ff */
[----:B------:R-:W-:-:S02]  /*8040*/  USEL UR8, UR13, 0x1c0, !UP2 ;  /* 0x000001c00d087887 */ /* 0x000fc4000d000000 */
[----:B------:R3:W-:Y:S02]  /*8050*/  LDS.U8 R21, [R2+UR14+0x18c00] ;  /* 0x018c000e02157984 */ /* 0x0007e40008000000 */
[----:B------:R-:W-:Y:S02]  /*8060*/  R2P PR, R5, 0x6 ;  /* 0x0000000605007804 */ /* 0x000fe40000000000 */
[----:B------:R-:W-:Y:S03]  /*8070*/  LDS.U8 R14, [R0+0x18800] ;  /* 0x01880000000e7984 */ /* 0x000fe60000000000 */
[----:B------:R-:W-:Y:S01]  /*8080*/  SEL R5, R23, 0xe0, !P1 ;  /* 0x000000e017057807 */ /* 0x000fe20004800000 */
[----:B------:R-:W-:Y:S04]  /*8090*/  LDS.U8 R12, [R0+0x18c00] ;  /* 0x018c0000000c7984 */ /* 0x000fe80000000000 */
[----:B---3--:R-:W-:Y:S01]  /*80a0*/  IMAD R2, R159, R5, RZ ;  /* 0x000000059f027224 */ /* 0x008fe200078e02ff */
[----:B------:R-:W-:Y:S04]  /*80b0*/  LDS.U8 R13, [R0+UR8+0x18800] ;  /* 0x01880008000d7984 */ /* 0x000fe80008000000 */
[----:B------:R3:W-:Y:S04]  /*80c0*/  LDS.U8 R7, [R0+UR8+0x18c00] ;  /* 0x018c000800077984 */ /* 0x0007e80008000000 */
[----:B------:R-:W4:Y:S01]  /*80d0*/  LDS.U8 R17, [R4+UR14] ;  /* 0x0000000e04117984 */ /* 0x000f220008000000 */
[----:B---3--:R-:W-:-:S03]  /*80e0*/  IMAD R0, R160, UR11, R2 ;  /* 0x0000000ba0007c24 */ /* 0x008fc6000f8e0202 */
[----:B------:R-:W3:Y:S02]  /*80f0*/  LDS.U8 R20, [R4+UR14+0x400] ;  /* 0x0004000e04147984 */ /* 0x000ee40008000000 */
[----:B------:R-:W-:Y:S02]  /*8100*/  IADD3 R0, R0, UR9, R9 ;  /* 0x0000000900007c10 */ /* 0x000fe4000fffe009 */
[----:B------:R-:W5:Y:S04]  /*8110*/  LDS.U8 R11, [R3] ;  /* 0x00000000030b7984 */ /* 0x000f680000000000 */
[----:B------:R-:W-:Y:S04]  /*8120*/  LDS.U8 R8, [R3+0x400] ;  /* 0x0004000003087984 */ /* 0x000fe80000000000 */
[----:B------:R-:W5:Y:S04]  /*8130*/  LDS.U8 R10, [R3+UR8] ;  /* 0x00000008030a7984 */ /* 0x000f680008000000 */
[----:B------:R0:W5:Y:S01]  /*8140*/  LDS.U8 R6, [R3+UR8+0x400] ;  /* 0x0004000803067984 */ /* 0x0001620008000000 */
[----:B------:R-:W-:Y:S01]  /*8150*/  ULOP3.LUT UR8, UR10, 0x1, URZ, 0xc0, !UPT ;  /* 0x000000010a087892 */ /* 0x000fe2000f8ec03f */
[----:B------:R-:W-:Y:S01]  /*8160*/  NOP ;  /* 0x0000000000007918 */ /* 0x000fe20000000000 */
[----:B0-----:R-:W-:-:S02]  /*8170*/  VIADD R3, R0, UR46 ;  /* 0x0000002e00037c36 */ /* 0x001fc40008000000 */
[----:B------:R-:W-:Y:S01]  /*8180*/  UISETP.NE.U32.AND UP1, UPT, UR8, 0x1, UPT ;  /* 0x000000010800788c */ /* 0x000fe2000bf25070 */
[----:B------:R0:W-:Y:S01]  /*8190*/  STS.U8 [R0+UR46+0x18800], R15 ;  /* 0x0188000f00007988 */ /* 0x0001e2000800002e */
[C---:B------:R-:W-:Y:S02]  /*81a0*/  VIADD R2, R3.reuse, 0x240 ;  /* 0x0000024003027836 */ /* 0x040fe40000000000 */
[----:B------:R-:W-:Y:S01]  /*81b0*/  USEL UR8, UR15, 0x70, UP1 ;  /* 0x000000700f087887 */ /* 0x000fe20008800000 */
[----:B------:R-:W-:Y:S01]  /*81c0*/  @P2 VIADD R2, R3, 0x1c0 ;  /* 0x000001c003022836 */ /* 0x000fe20000000000 */
[----:B------:R-:W-:Y:S01]  /*81d0*/  UISETP.NE.AND UP1, UPT, UR5, 0x4, UPT ;  /* 0x000000040500788c */ /* 0x000fe2000bf25270 */
[----:B------:R-:W-:Y:S01]  /*81e0*/  IMAD.U32 R3, RZ, RZ, UR10 ;  /* 0x0000000aff037e24 */ /* 0x000fe2000f8e00ff */
[----:B------:R-:W-:Y:S02]  /*81f0*/  USHF.L.U32 UR10, UR10, 0x4, URZ ;  /* 0x000000040a0a7899 */ /* 0x000fe4000800063f */
[----:B-1----:R0:W-:Y:S02]  /*8200*/  STS.U8 [R2+0x18800], R19 ;  /* 0x0188001302007388 */ /* 0x0021e40000000000 */
[----:B------:R-:W-:Y:S01]  /*8210*/  R2P PR, R3, 0x6 ;  /* 0x0000000603007804 */ /* 0x000fe20000000000 */
[----:B------:R-:W-:Y:S01]  /*8220*/  ULOP3.LUT UR10, UR10, 0x70, URZ, 0xc0, !UPT ;  /* 0x000000700a0a7892 */ /* 0x000fe2000f8ec03f */
[----:B--2---:R0:W-:Y:S03]  /*8230*/  STS.U8 [R0+UR46+0x18c00], R18 ;  /* 0x018c001200007988 */ /* 0x0041e6000800002e */
[----:B------:R-:W-:Y:S01]  /*8240*/  SEL R3, R23, 0xe0, !P1 ;  /* 0x000000e017037807 */ /* 0x000fe20004800000 */
[----:B------:R-:W-:Y:S01]  /*8250*/  ULEA UR10, UR12, UR10, 0xb ;  /* 0x0000000a0c0a7291 */ /* 0x000fe2000f8e583f */
[----:B----4-:R0:W-:Y:S01]  /*8260*/  STS.U8 [R2+0x18c00], R17 ;  /* 0x018c001102007388 */ /* 0x0101e20000000000 */
[----:B------:R-:W-:-:S02]  /*8270*/  PLOP3.LUT P1, PT, PT, PT, UP1, 0x80, 0x0 ;  /* 0x000000000000781c */ /* 0x000fc40003f2f018 */
[----:B------:R-:W-:Y:S01]  /*8280*/  IMAD R3, R159, R3, RZ ;  /* 0x000000039f037224 */ /* 0x000fe200078e02ff */
[----:B------:R0:W-:Y:S03]  /*8290*/  STS.U8 [R0+UR46+0x18801], R16 ;  /* 0x0188011000007988 */ /* 0x0001e6000800002e */
[----:B------:R-:W-:Y:S01]  /*82a0*/  IMAD R3, R160, UR8, R3 ;  /* 0x00000008a0037c24 */ /* 0x000fe2000f8e0203 */
[----:B------:R0:W-:Y:S04]  /*82b0*/  STS.U8 [R2+0x18801], R22 ;  /* 0x0188011602007388 */ /* 0x0001e80000000000 */
[----:B------:R-:W-:Y:S01]  /*82c0*/  IADD3 R4, R3, UR10, R9 ;  /* 0x0000000a03047c10 */ /* 0x000fe2000fffe009 */
[----:B------:R0:W-:Y:S04]  /*82d0*/  STS.U8 [R0+UR46+0x18c01], R21 ;  /* 0x018c011500007988 */ /* 0x0001e8000800002e */
[----:B---3--:R0:W-:Y:S01]  /*82e0*/  STS.U8 [R2+0x18c01], R20 ;  /* 0x018c011402007388 */ /* 0x0081e20000000000 */
[----:B------:R-:W-:-:S03]  /*82f0*/  VIADD R5, R4, UR46 ;  /* 0x0000002e04057c36 */ /* 0x000fc60008000000 */
[----:B------:R0:W-:Y:S01]  /*8300*/  STS.U8 [R0+UR46+0x18804], R14 ;  /* 0x0188040e00007988 */ /* 0x0001e2000800002e */
[C---:B------:R-:W-:Y:S02]  /*8310*/  VIADD R3, R5.reuse, 0x240 ;  /* 0x0000024005037836 */ /* 0x040fe40000000000 */
[----:B------:R-:W-:Y:S01]  /*8320*/  @P2 VIADD R3, R5, 0x1c0 ;  /* 0x000001c005032836 */ /* 0x000fe20000000000 */
[----:B-----5:R0:W-:Y:S04]  /*8330*/  STS.U8 [R2+0x18804], R11 ;  /* 0x0188040b02007388 */ /* 0x0201e80000000000 */
        /* <DEDUP_REMOVED lines=15> */
[----:B------:R-:W-:-:S13]  /*8430*/  PLOP3.LUT P1, PT, PT, PT, UP0, 0x80, 0x0 ;  /* 0x000000000000781c */ /* 0x000fda0003f2f008 */
[----:B------:R-:W-:Y:S05]  /*8440*/  @!P1 BRA `(.L_x_32) ;  /* 0xfffffff400ac9947 */ /* 0x000fea000383ffff */
[----:B0-----:R-:W0:Y:S01]  /*8450*/  LDC R0, c[0x0][0x28c] ;  /* 0x0000a300ff007b82 */ /* 0x001e220000000800 */
[----:B------:R-:W-:Y:S01]  /*8460*/  UMOV UR4, UR39 ;  /* 0x0000002700047c82 */ /* 0x000fe20008000000 */
[----:B0-----:R-:W-:-:S13]  /*8470*/  ISETP.GE.AND P1, PT, R0, 0x101, PT ;  /* 0x000001010000780c */ /* 0x001fda0003f26270 */
[----:B------:R-:W-:Y:S05]  /*8480*/  @!P1 BRA `(.L_x_33) ;  /* 0x0000006400809947 */ /* 0x000fea0003800000 */
[----:B------:R-:W-:Y:S01]  /*8490*/  R2UR UR7, R192 ;  /* 0x00000000c00772ca */ /* 0x000fe200000e0000 */
[----:B------:R-:W-:Y:S01]  /*84a0*/  UIADD3 UR5, UR41, -0x1, URZ ;  /* 0xffffffff29057890 */ /* 0x000fe2000fffe03f */
[----:B------:R-:W-:-:S13]  /*84b0*/  UMOV UR4, UR39 ;  /* 0x0000002700047c82 */ /* 0x000fda0008000000 */
.L_x_45:
[----:B------:R-:W-:-:S04]  /*84c0*/  UIADD3 UR8, UR7, 0x1, URZ ;  /* 0x0000000107087890 */ /* 0x000fc8000fffe03f */
[----:B------:R-:W-:-:S04]  /*84d0*/  UISETP.NE.AND UP0, UPT, UR8, 0x3, UPT ;  /* 0x000000030800788c */ /* 0x000fc8000bf05270 */
[----:B------:R-:W-:Y:S02]  /*84e0*/  USEL UR9, URZ, 0x1, UP0 ;  /* 0x000000013f097887 */ /* 0x000fe40008000000 */
[----:B------:R-:W-:-:S04]  /*84f0*/  USEL UR8, UR8, URZ, UP0 ;  /* 0x0000003f08087287 */ /* 0x000fc80008000000 */
[----:B------:R-:W-:Y:S02]  /*8500*/  LOP3.LUT R193, R193, UR9, RZ, 0x3c, !PT ;  /* 0x00000009c1c17c12 */ /* 0x000fe4000f8e3cff */
[----:B------:R-:W-:Y:S01]  /*8510*/  IMAD.U32 R192, RZ, RZ, UR8 ;  /* 0x00000008ffc07e24 */ /* 0x000fe2000f8e00ff */
[----:B-----5:R-:W-:Y:S06]  /*8520*/  @!P0 BRA `(.L_x_34) ;  /* 0x0000000000048947 */ /* 0x020fec0003800000 */
[----:B------:R-:W-:Y:S01]  /*8530*/  BPT.TRAP 0x1 ;  /* 0x000000040000795c */ /* 0x000fe20000300000 */
.L_x_34:
[----:B------:R-:W-:Y:S01]  /*8540*/  USHF.L.U32 UR8, UR7, 0xf, URZ ;  /* 0x0000000f07087899 */ /* 0x000fe2000800063f */
[----:B------:R-:W-:Y:S01]  /*8550*/  STL.64 [R1+0x5d8], R150 ;  /* 0x0005d89601007387 */ /* 0x000fe20000100a00 */
[----:B------:R-:W-:Y:S02]  /*8560*/  LEA R18, R192, UR46, 0x3 ;  /* 0x0000002ec0127c11 */ /* 0x000fe4000f8e18ff */
[----:B------:R-:W-:Y:S01]  /*8570*/  SHF.L.U32 R17, R193, 0x1f, RZ ;  /* 0x0000001fc1117819 */ /* 0x000fe200000006ff */
[----:B------:R-:W-:Y:S01]  /*8580*/  STL.64 [R1+0x5d0], R148 ;  /* 0x0005d09401007387 */ /* 0x000fe20000100a00 */
[----:B------:R-:W-:Y:S02]  /*8590*/  LOP3.LUT R0, R194, UR8, RZ, 0xfc, !PT ;  /* 0x00000008c2007c12 */ /* 0x000fe4000f8efcff */
[----:B------:R0:W1:Y:S01]  /*85a0*/  SYNCS.PHASECHK.TRANS64.TRYWAIT P1, [R18+URZ], R17 ;  /* 0x00000011120075a7 */ /* 0x000062000802017f */
[----:B------:R-:W-:Y:S02]  /*85b0*/  STL.64 [R1+0x5c8], R146 ;  /* 0x0005c89201007387 */ /* 0x000fe40000100a00 */
[----:B------:R-:W-:-:S02]  /*85c0*/  VIADD R4, R0, UR46 ;  /* 0x0000002e00047c36 */ /* 0x000fc40008000000 */
[----:B------:R-:W-:Y:S02]  /*85d0*/  LDS.U8 R5, [R0+UR46+0x1808] ;  /* 0x0018082e00057984 */ /* 0x000fe40008000000 */
[--C-:B------:R-:W-:Y:S02]  /*85e0*/  IMAD.IADD R2, R195, 0x1, R4.reuse ;  /* 0x00000001c3027824 */ /* 0x100fe400078e0204 */
[----:B------:R-:W-:Y:S04]  /*85f0*/  LDS.U8 R7, [R0+UR46+0x1800] ;  /* 0x0018002e00077984 */ /* 0x000fe80008000000 */
[----:B------:R-:W2:Y:S04]  /*8600*/  LDS.U8 R3, [R2+0x1808] ;  /* 0x0018080002037984 */ /* 0x000ea80000000000 */
[----:B------:R-:W3:Y:S01]  /*8610*/  LDS.U8 R6, [R2+0x1800] ;  /* 0x0018000002067984 */ /* 0x000ee20000000000 */
[----:B------:R-:W-:-:S03]  /*8620*/  IMAD.IADD R4, R179, 0x1, R4 ;  /* 0x00000001b3047824 */ /* 0x000fc600078e0204 */
[----:B------:R-:W-:Y:S04]  /*8630*/  STL.64 [R1+0x5c0], R144 ;  /* 0x0005c09001007387 */ /* 0x000fe80000100a00 */
[----:B------:R-:W-:Y:S04]  /*8640*/  STL.64 [R1+0x5b8], R142 ;  /* 0x0005b88e01007387 */ /* 0x000fe80000100a00 */
[----:B------:R-:W-:Y:S04]  /*8650*/  STL.64 [R1+0x5b0], R140 ;  /* 0x0005b08c01007387 */ /* 0x000fe80000100a00 */
[----:B------:R-:W-:Y:S04]  /*8660*/  STL.64 [R1+0x5a8], R138 ;  /* 0x0005a88a01007387 */ /* 0x000fe80000100a00 */
[----:B------:R-:W-:Y:S04]  /*8670*/  STL.64 [R1+0x5a0], R136 ;  /* 0x0005a08801007387 */ /* 0x000fe80000100a00 */
[----:B------:R-:W-:Y:S04]  /*8680*/  STL.64 [R1+0x598], R134 ;  /* 0x0005988601007387 */ /* 0x000fe80000100a00 */
[----:B------:R-:W-:Y:S04]  /*8690*/  STL.64 [R1+0x590], R132 ;  /* 0x0005908401007387 */ /* 0x000fe80000100a00 */
[----:B------:R-:W-:Y:S01]  /*86a0*/  STL.64 [R1+0x588], R130 ;  /* 0x0005888201007387 */ /* 0x000fe20000100a00 */
[----:B--2---:R-:W-:-:S03]  /*86b0*/  PRMT R9, R3, 0x7604, R5 ;  /* 0x0000760403097816 */ /* 0x004fc60000000005 */
[----:B------:R-:W-:Y:S04]  /*86c0*/  STL.64 [R1+0x580], R128 ;  /* 0x0005808001007387 */ /* 0x000fe80000100a00 */
[----:B------:R-:W-:Y:S01]  /*86d0*/  LDS.U8 R5, [R0+UR46+0x2000] ;  /* 0x0020002e00057984 */ /* 0x000fe20008000000 */
[----:B---3--:R-:W-:-:S03]  /*86e0*/  PRMT R10, R6, 0x7604, R7 ;  /* 0x00007604060a7816 */ /* 0x008fc60000000007 */
[----:B------:R-:W2:Y:S04]  /*86f0*/  LDS.U8 R3, [R2+0x2000] ;  /* 0x0020000002037984 */ /* 0x000ea80000000000 */
[----:B------:R-:W3:Y:S04]  /*8700*/  LDS.U8 R7, [R4+0x1808] ;  /* 0x0018080004077984 */ /* 0x000ee80000000000 */
[----:B------:R-:W4:Y:S04]  /*8710*/  LDS.U8 R6, [R4+0x2000] ;  /* 0x0020000004067984 */ /* 0x000f280000000000 */
        /* <DEDUP_REMOVED lines=8> */
[----:B------:R-:W-:Y:S01]  /*87a0*/  STL.64 [R1+0x540], R112 ;  /* 0x0005407001007387 */ /* 0x000fe20000100a00 */
[----:B---3--:R-:W-:-:S03]  /*87b0*/  PRMT R7, R7, 0x7054, R9 ;  /* 0x0000705407077816 */ /* 0x008fc60000000009 */
[----:B------:R-:W-:Y:S01]  /*87c0*/  LDS.U8 R5, [R2+0x2008] ;  /* 0x0020080002057984 */ /* 0x000fe20000000000 */
[----:B----4-:R-:W-:-:S03]  /*87d0*/  PRMT R9, R6, 0x7054, R3 ;  /* 0x0000705406097816 */ /* 0x010fc60000000003 */
[----:B------:R-:W-:Y:S04]  /*87e0*/  STL.64 [R1+0x538], R110 ;  /* 0x0005386e01007387 */ /* 0x000fe80000100a00 */
[----:B------:R-:W2:Y:S04]  /*87f0*/  LDS.U8 R6, [R0+UR46+0x2008] ;  /* 0x0020082e00067984 */ /* 0x000ea80008000000 */
[----:B------:R-:W-:Y:S04]  /*8800*/  STL.64 [R1+0x530], R108 ;  /* 0x0005306c01007387 */ /* 0x000fe80000100a00 */
[----:B------:R-:W-:Y:S04]  /*8810*/  STL.64 [R1+0x528], R106 ;  /* 0x0005286a01007387 */ /* 0x000fe80000100a00 */
[----:B------:R-:W-:Y:S04]  /*8820*/  STL.64 [R1+0x520], R104 ;  /* 0x0005206801007387 */ /* 0x000fe80000100a00 */
[----:B------:R-:W-:Y:S04]  /*8830*/  STL.64 [R1+0x518], R102 ;  /* 0x0005186601007387 */ /* 0x000fe80000100a00 */
[----:B------:R-:W-:Y:S04]  /*8840*/  STL.64 [R1+0x510], R100 ;  /* 0x0005106401007387 */ /* 0x000fe80000100a00 */
[----:B------:R-:W-:Y:S01]  /*8850*/  STL.64 [R1+0x508], R98 ;  /* 0x0005086201007387 */ /* 0x000fe20000100a00 */
[----:B------:R-:W-:-:S03]  /*8860*/  IMAD.IADD R3, R179, 0x1, R2 ;  /* 0x00000001b3037824 */ /* 0x000fc600078e0202 */
[----:B------:R-:W-:Y:S04]  /*8870*/  STL.64 [R1+0x500], R96 ;  /* 0x0005006001007387 */ /* 0x000fe80000100a00 */
[----:B------:R-:W-:Y:S04]  /*8880*/  STL.64 [R1+0x4f8], R94 ;  /* 0x0004f85e01007387 */ /* 0x000fe80000100a00 */
[----:B------:R-:W-:Y:S01]  /*8890*/  STL.64 [R1+0x4f0], R92 ;  /* 0x0004f05c01007387 */ /* 0x000fe20000100a00 */
[----:B--2---:R-:W-:-:S03]  /*88a0*/  PRMT R6, R5, 0x7604, R6 ;  /* 0x0000760405067816 */ /* 0x004fc60000000006 */
[----:B------:R-:W-:Y:S04]  /*88b0*/  STL.64 [R1+0x4e8], R90 ;  /* 0x0004e85a01007387 */ /* 0x000fe80000100a00 */
[----:B------:R-:W2:Y:S04]  /*88c0*/  LDS.U8 R5, [R4+0x2008] ;  /* 0x0020080004057984 */ /* 0x000ea80000000000 */
[----:B------:R-:W-:Y:S04]  /*88d0*/  STL.64 [R1+0x4e0], R88 ;  /* 0x0004e05801007387 */ /* 0x000fe80000100a00 */
[----:B------:R-:W-:Y:S04]  /*88e0*/  STL.64 [R1+0x4d8], R86 ;  /* 0x0004d85601007387 */ /* 0x000fe80000100a00 */
[----:B------:R-:W-:Y:S04]  /*88f0*/  STL.64 [R1+0x4d0], R84 ;  /* 0x0004d05401007387 */ /* 0x000fe80000100a00 */
[----:B------:R-:W-:Y:S04]  /*8900*/  STL.64 [R1+0x4c8], R82 ;  /* 0x0004c85201007387 */ /* 0x000fe80000100a00 */
[----:B------:R-:W-:Y:S04]  /*8910*/  STL.64 [R1+0x4c0], R80 ;  /* 0x0004c05001007387 */ /* 0x000fe80000100a00 */
[----:B------:R-:W3:Y:S04]  /*8920*/  LDS.U8 R175, [R3+0x2008] ;  /* 0x0020080003af7984 */ /* 0x000ee80000000000 */
        /* <DEDUP_REMOVED lines=27> */
[----:B------:R4:W-:Y:S01]  /*8ae0*/  STL.64 [R1+0x3e0], R24 ;  /* 0x0003e01801007387 */ /* 0x0009e20000100a00 */
[----:B--2---:R-:W-:-:S03]  /*8af0*/  PRMT R5, R5, 0x7054, R6 ;  /* 0x0000705405057816 */ /* 0x004fc60000000006 */
[----:B------:R-:W-:Y:S04]  /*8b00*/  LDS.U8 R6, [R0+UR46+0x5800] ;  /* 0x0058002e00067984 */ /* 0x000fe80008000000 */
[----:B------:R-:W-:Y:S04]  /*8b10*/  LDS.U8 R168, [R3+0x5800] ;  /* 0x0058000003a87984 */ /* 0x000fe80000000000 */
[----:B----4-:R-:W2:Y:S04]  /*8b20*/  LDL.LU.64 R24, [R1] ;  /* 0x0000000001187983 */ /* 0x010ea80000300a00 */
[----:B------:R-:W2:Y:S04]  /*8b30*/  LDL.LU.64 R26, [R1+0x8] ;  /* 0x00000800011a7983 */ /* 0x000ea80000300a00 */
[----:B------:R-:W2:Y:S04]  /*8b40*/  LDL.LU.64 R28, [R1+0x10] ;  /* 0x00001000011c7983 */ /* 0x000ea80000300a00 */
[----:B------:R-:W2:Y:S04]  /*8b50*/  LDL.LU.64 R30, [R1+0x18] ;  /* 0x00001800011e7983 */ /* 0x000ea80000300a00 */
[----:B------:R-:W2:Y:S04]  /*8b60*/  LDL.LU.64 R32, [R1+0x20] ;  /* 0x0000200001207983 */ /* 0x000ea80000300a00 */
[----:B------:R-:W2:Y:S04]  /*8b70*/  LDL.LU.64 R34, [R1+0x28] ;  /* 0x0000280001227983 */ /* 0x000ea80000300a00 */
[----:B------:R-:W2:Y:S04]  /*8b80*/  LDL.LU.64 R36, [R1+0x30] ;  /* 0x0000300001247983 */ /* 0x000ea80000300a00 */
[----:B------:R-:W2:Y:S01]  /*8b90*/  LDL.LU.64 R38, [R1+0x38] ;  /* 0x0000380001267983 */ /* 0x000ea20000300a00 */
[----:B---3--:R-:W-:-:S03]  /*8ba0*/  PRMT R175, R175, 0x654, R5 ;  /* 0x00000654afaf7816 */ /* 0x008fc60000000005 */
[----:B------:R-:W2:Y:S04]  /*8bb0*/  LDL.LU.64 R40, [R1+0x40] ;  /* 0x0000400001287983 */ /* 0x000ea80000300a00 */
[----:B------:R-:W2:Y:S04]  /*8bc0*/  LDL.LU.64 R42, [R1+0x48] ;  /* 0x00004800012a7983 */ /* 0x000ea80000300a00 */
[----:B------:R-:W2:Y:S04]  /*8bd0*/  LDL.LU.64 R44, [R1+0x50] ;  /* 0x00005000012c7983 */ /* 0x000ea80000300a00 */
[----:B------:R-:W2:Y:S04]  /*8be0*/  LDL.LU.64 R46, [R1+0x58] ;  /* 0x00005800012e7983 */ /* 0x000ea80000300a00 */
[----:B------:R-:W2:Y:S04]  /*8bf0*/  LDL.LU.64 R48, [R1+0x60] ;  /* 0x0000600001307983 */ /* 0x000ea80000300a00 */
[----:B------:R-:W3:Y:S04]  /*8c00*/  LDS.U8 R5, [R2+0x5800] ;  /* 0x0058000002057984 */ /* 0x000ee80000000000 */
        /* <DEDUP_REMOVED lines=53> */
[----:B---3--:R-:W-:Y:S01]  /*8f60*/  PRMT R5, R5, 0x7054, R6 ;  /* 0x0000705405057816 */ /* 0x008fe20000000006 */
[----:B------:R-:W-:-:S02]  /*8f70*/  ULEA UR9, UR7, UR6, 0xb ;  /* 0x0000000607097291 */ /* 0x000fc4000f8e583f */
[----:B------:R-:W-:Y:S01]  /*8f80*/  LDS.U8 R6, [R0+UR46+0x5808] ;  /* 0x0058082e00067984 */ /* 0x000fe20008000000 */
[----:B------:R-:W-:Y:S01]  /*8f90*/  PRMT R168, R168, 0x654, R5 ;  /* 0x00000654a8a87816 */ /* 0x000fe20000000005 */
[----:B------:R-:W-:Y:S02]  /*8fa0*/  UMOV UR11, 0x40000040 ;  /* 0x40000040000b7882 */ /* 0x000fe40000000000 */
[----:B------:R-:W3:Y:S01]  /*8fb0*/  LDS.U8 R5, [R2+0x5808] ;  /* 0x0058080002057984 */ /* 0x000ee20000000000 */
[----:B------:R-:W-:-:S03]  /*8fc0*/  UMOV UR10, UR9 ;  /* 0x00000009000a7c82 */ /* 0x000fc60008000000 */
[----:B------:R-:W-:Y:S04]  /*8fd0*/  LDS.U8 R169, [R3+0x5808] ;  /* 0x0058080003a97984 */ /* 0x000fe80000000000 */
[----:B------:R-:W-:Y:S04]  /*8fe0*/  LDS.U8 R170, [R3+0x6000] ;  /* 0x0060000003aa7984 */ /* 0x000fe80000000000 */
[----:B------:R-:W4:Y:S04]  /*8ff0*/  LDS.U8 R8, [R4+0x1800] ;  /* 0x0018000004087984 */ /* 0x000f280000000000 */
[----:B------:R-:W0:Y:S04]  /*9000*/  LDS.U8 R172, [R3+0x1800] ;  /* 0x0018000003ac7984 */ /* 0x000e280000000000 */
[----:B------:R-:W1:Y:S04]  /*9010*/  LDS.U8 R173, [R3+0x1808] ;  /* 0x0018080003ad7984 */ /* 0x000e680000000000 */
[----:B------:R-:W1:Y:S04]  /*9020*/  LDS.U8 R174, [R3+0x2000] ;  /* 0x0020000003ae7984 */ /* 0x000e680000000000 */
[----:B------:R-:W-:Y:S01]  /*9030*/  LDS.U8 R171, [R3+0x6008] ;  /* 0x0060080003ab7984 */ /* 0x000fe20000000000 */
[----:B---3--:R-:W-:-:S03]  /*9040*/  PRMT R6, R5, 0x7604, R6 ;  /* 0x0000760405067816 */ /* 0x008fc60000000006 */
[----:B------:R-:W3:Y:S01]  /*9050*/  LDS.U8 R5, [R4+0x5808] ;  /* 0x0058080004057984 */ /* 0x000ee20000000000 */
[----:B----4-:R-:W-:-:S04]  /*9060*/  PRMT R8, R8, 0x7054, R10 ;  /* 0x0000705408087816 */ /* 0x010fc8000000000a */
[----:B0-----:R-:W-:Y:S02]  /*9070*/  PRMT R172, R172, 0x654, R8 ;  /* 0x00000654acac7816 */ /* 0x001fe40000000008 */
[----:B-1----:R-:W-:Y:S02]  /*9080*/  PRMT R173, R173, 0x654, R7 ;  /* 0x00000654adad7816 */ /* 0x002fe40000000007 */
[----:B------:R-:W-:Y:S02]  /*9090*/  PRMT R174, R174, 0x654, R9 ;  /* 0x00000654aeae7816 */ /* 0x000fe40000000009 */
[----:B---3--:R-:W-:Y:S02]  /*90a0*/  PRMT R5, R5, 0x7054, R6 ;  /* 0x0000705405057816 */ /* 0x008fe40000000006 */
        /* <DEDUP_REMOVED lines=10> */
[----:B------:R-:W0:Y:S01]  /*9150*/  LDS.U8 R5, [R4+0x6008] ;  /* 0x0060080004057984 */ /* 0x000e220000000000 */
[----:B------:R-:W-:Y:S01]  /*9160*/  @!PT LDS RZ, [RZ] ;  /* 0x00000000fffff984 */ /* 0x000fe20000000800 */
[----:B------:R-:W-:Y:S01]  /*9170*/  @!PT LDS RZ, [RZ] ;  /* 0x00000000fffff984 */ /* 0x000fe20000000800 */
[----:B------:R-:W-:Y:S01]  /*9180*/  @!PT LDS RZ, [RZ] ;  /* 0x00000000fffff984 */ /* 0x000fe20000000800 */
[----:B------:R-:W-:Y:S01]  /*9190*/  @!PT LDS RZ, [RZ] ;  /* 0x00000000fffff984 */ /* 0x000fe20000000800 */
[----:B------:R1:W-:Y:S06]  /*91a0*/  MEMBAR.ALL.CTA ;  /* 0x0000000000007992 */ /* 0x0003ec0000008000 */
[----:B-1----:R-:W1:Y:S02]  /*91b0*/  FENCE.VIEW.ASYNC.S ;  /* 0x00000000000073c6 */ /* 0x002e640000000000 */
[----:B-1----:R-:W-:Y:S01]  /*91c0*/  BAR.SYNC.DEFER_BLOCKING 0x2, 0x100 ;  /* 0x0084000000007b1d */ /* 0x002fe20000010000 */
[----:B0-----:R-:W-:-:S04]  /*91d0*/  PRMT R5, R5, 0x7054, R6 ;  /* 0x0000705405057816 */ /* 0x001fc80000000006 */
[----:B------:R-:W-:Y:S01]  /*91e0*/  PRMT R171, R171, 0x654, R5 ;  /* 0x00000654abab7816 */ /* 0x000fe20000000005 */
        /* <DEDUP_REMOVED lines=358> */
[----:B------:R-:W-:-:S06]  /*a850*/  UMOV UR11, 0x40000040 ;  /* 0x40000040000b7882 */ /* 0x000fcc0000000000 */
[----:B------:R-:W-:Y:S01]  /*a860*/  UMOV UR10, UR8 ;  /* 0x00000008000a7c82 */ /* 0x000fe20008000000 */
        /* <DEDUP_REMOVED lines=67> */
[----:B------:R-:W-:Y:S04]  /*aca0*/  LDS.U8 R5, [R0+UR46+0x2800] ;  /* 0x0028002e00057984 */ /* 0x000fe80008000000 */
[----:B------:R-:W1:Y:S04]  /*acb0*/  LDS.U8 R6, [R2+0x2800] ;  /* 0x0028000002067984 */ /* 0x000e680000000000 */
[----:B0-----:R-:W2:Y:S04]  /*acc0*/  LDL.LU.64 R170, [R1+0x3d8] ;  /* 0x0003d80001aa7983 */ /* 0x001ea80000300a00 */
[----:B------:R-:W2:Y:S04]  /*acd0*/  LDL.LU.64 R168, [R1+0x3d0] ;  /* 0x0003d00001a87983 */ /* 0x000ea80000300a00 */
        /* <DEDUP_REMOVED lines=58> */
[----:B------:R-:W-:Y:S04]  /*b080*/  LDS.U8 R8, [R0+UR46+0x2808] ;  /* 0x0028082e00087984 */ /* 0x000fe80008000000 */
[----:B------:R-:W3:Y:S04]  /*b090*/  LDS.U8 R7, [R2+0x2808] ;  /* 0x0028080002077984 */ /* 0x000ee80000000000 */
[----:B------:R-:W4:Y:S04]  /*b0a0*/  LDS.U8 R11, [R4+0x2800] ;  /* 0x00280000040b7984 */ /* 0x000f280000000000 */
[----:B------:R-:W0:Y:S04]  /*b0b0*/  LDS.U8 R10, [R4+0x2808] ;  /* 0x00280800040a7984 */ /* 0x000e280000000000 */
[----:B------:R-:W-:Y:S04]  /*b0c0*/  LDS.U8 R9, [R0+UR46+0x3000] ;  /* 0x0030002e00097984 */ /* 0x000fe80008000000 */
[----:B------:R-:W0:Y:S04]  /*b0d0*/  LDS.U8 R14, [R2+0x3000] ;  /* 0x00300000020e7984 */ /* 0x000e280000000000 */
[----:B------:R-:W-:Y:S04]  /*b0e0*/  LDS.U8 R13, [R0+UR46+0x3008] ;  /* 0x0030082e000d7984 */ /* 0x000fe80008000000 */
[----:B------:R-:W0:Y:S01]  /*b0f0*/  LDS.U8 R12, [R2+0x3008] ;  /* 0x00300800020c7984 */ /* 0x000e220000000000 */
[----:B-1----:R-:W-:-:S02]  /*b100*/  PRMT R6, R6, 0x7604, R5 ;  /* 0x0000760406067816 */ /* 0x002fc40000000005 */
[----:B---3--:R-:W-:Y:S02]  /*b110*/  PRMT R5, R7, 0x7604, R8 ;  /* 0x0000760407057816 */ /* 0x008fe40000000008 */
[----:B----4-:R-:W-:Y:S02]  /*b120*/  PRMT R20, R11, 0x7054, R6 ;  /* 0x000070540b147816 */ /* 0x010fe40000000006 */
[----:B0-----:R-:W-:Y:S02]  /*b130*/  PRMT R19, R10, 0x7054, R5 ;  /* 0x000070540a137816 */ /* 0x001fe40000000005 */
[----:B------:R-:W-:Y:S02]  /*b140*/  PRMT R14, R14, 0x7604, R9 ;  /* 0x000076040e0e7816 */ /* 0x000fe40000000009 */
[----:B------:R-:W-:Y:S01]  /*b150*/  PRMT R12, R12, 0x7604, R13 ;  /* 0x000076040c0c7816 */ /* 0x000fe2000000000d */
[----:B--2---:R-:W-:-:S06]  /*b160*/  WARPGROUP.ARRIVE ;  /* 0x00000000000079c5 */ /* 0x004fcc0000000000 */
[----:B------:R-:W-:Y:S03]  /*b170*/  QGMMA.64x256x32.F32.E5M2.E5M2 R24, R168, gdesc[UR8], R24, gsb0 ;  /* 0x03e00008a8187df3 */ /* 0x000fe60008003818 */
[----:B------:R-:W-:Y:S02]  /*b180*/  WARPGROUP.DEPBAR.LE gsb0, 0x0 ;  /* 0x00008000000079c5 */ /* 0x000fe40000010000 */
[----:B------:R-:W0:Y:S04]  /*b190*/  LDS.U8 R13, [R4+0x3000] ;  /* 0x00300000040d7984 */ /* 0x000e280000000000 */
        /* <DEDUP_REMOVED lines=8> */
[----:B------:R-:W4:Y:S01]  /*b220*/  LDS.U8 R15, [R2+0x7008] ;  /* 0x00700800020f7984 */ /* 0x000f220000000000 */
[----:B0-----:R-:W-:-:S03]  /*b230*/  PRMT R14, R13, 0x7054, R14 ;  /* 0x000070540d0e7816 */ /* 0x001fc6000000000e */
[----:B------:R-:W0:Y:S01]  /*b240*/  LDS.U8 R164, [R3+0x2800] ;  /* 0x0028000003a47984 */ /* 0x000e220000000000 */
[----:B-1----:R-:W-:-:S03]  /*b250*/  PRMT R13, R11, 0x7054, R12 ;  /* 0x000070540b0d7816 */ /* 0x002fc6000000000c */
[----:B------:R-:W1:Y:S04]  /*b260*/  LDS.U8 R165, [R3+0x2808] ;  /* 0x0028080003a57984 */ /* 0x000e680000000000 */
[----:B------:R-:W1:Y:S01]  /*b270*/  LDS.U8 R166, [R3+0x3000] ;  /* 0x0030000003a67984 */ /* 0x000e620000000000 */
[----:B--2---:R-:W-:-:S03]  /*b280*/  PRMT R11, R7, 0x7604, R8 ;  /* 0x00007604070b7816 */ /* 0x004fc60000000008 */
[----:B------:R-:W-:Y:S04]  /*b290*/  LDS.U8 R167, [R3+0x3008] ;  /* 0x0030080003a77984 */ /* 0x000fe80000000000 */
[----:B------:R-:W2:Y:S01]  /*b2a0*/  LDS.U8 R7, [R4+0x7000] ;  /* 0x0070000004077984 */ /* 0x000ea20000000000 */
[----:B---3--:R-:W-:-:S03]  /*b2b0*/  PRMT R12, R9, 0x7604, R10 ;  /* 0x00007604090c7816 */ /* 0x008fc6000000000a */
[----:B------:R-:W-:Y:S04]  /*b2c0*/  LDS.U8 R152, [R3+0x6800] ;  /* 0x0068000003987984 */ /* 0x000fe80000000000 */
[----:B------:R-:W3:Y:S01]  /*b2d0*/  LDS.U8 R10, [R4+0x6800] ;  /* 0x00680000040a7984 */ /* 0x000ee20000000000 */
[----:B----4-:R-:W-:-:S03]  /*b2e0*/  PRMT R8, R5, 0x7604, R6 ;  /* 0x0000760405087816 */ /* 0x010fc60000000006 */
[----:B------:R-:W4:Y:S04]  /*b2f0*/  LDS.U8 R9, [R4+0x6808] ;  /* 0x0068080004097984 */ /* 0x000f280000000000 */
[----:B------:R-:W4:Y:S04]  /*b300*/  LDS.U8 R5, [R4+0x7008] ;  /* 0x0070080004057984 */ /* 0x000f280000000000 */
[----:B------:R-:W4:Y:S04]  /*b310*/  LDS.U8 R153, [R3+0x6808] ;  /* 0x0068080003997984 */ /* 0x000f280000000000 */
[----:B------:R-:W4:Y:S04]  /*b320*/  LDS.U8 R154, [R3+0x7000] ;  /* 0x00700000039a7984 */ /* 0x000f280000000000 */
[----:B------:R-:W4:Y:S01]  /*b330*/  LDS.U8 R155, [R3+0x7008] ;  /* 0x00700800039b7984 */ /* 0x000f220000000000 */
[----:B------:R-:W-:-:S02]  /*b340*/  PRMT R6, R15, 0x7604, R16 ;  /* 0x000076040f067816 */ /* 0x000fc40000000010 */
[----:B0-----:R-:W-:Y:S02]  /*b350*/  PRMT R164, R164, 0x654, R20 ;  /* 0x00000654a4a47816 */ /* 0x001fe40000000014 */
[----:B-1----:R-:W-:Y:S02]  /*b360*/  PRMT R165, R165, 0x654, R19 ;  /* 0x00000654a5a57816 */ /* 0x002fe40000000013 */
[----:B------:R-:W-:Y:S02]  /*b370*/  PRMT R166, R166, 0x654, R14 ;  /* 0x00000654a6a67816 */ /* 0x000fe4000000000e */
[----:B--2---:R-:W-:Y:S02]  /*b380*/  PRMT R7, R7, 0x7054, R8 ;  /* 0x0000705407077816 */ /* 0x004fe40000000008 */
[----:B------:R-:W-:Y:S02]  /*b390*/  PRMT R167, R167, 0x654, R13 ;  /* 0x00000654a7a77816 */ /* 0x000fe4000000000d */
[----:B---3--:R-:W-:-:S02]  /*b3a0*/  PRMT R10, R10, 0x7054, R12 ;  /* 0x000070540a0a7816 */ /* 0x008fc4000000000c */
[----:B----4-:R-:W-:Y:S02]  /*b3b0*/  PRMT R9, R9, 0x7054, R11 ;  /* 0x0000705409097816 */ /* 0x010fe4000000000b */
[----:B------:R-:W-:Y:S02]  /*b3c0*/  PRMT R5, R5, 0x7054, R6 ;  /* 0x0000705405057816 */ /* 0x000fe40000000006 */
[----:B------:R-:W-:Y:S02]  /*b3d0*/  PRMT R152, R152, 0x654, R10 ;  /* 0x0000065498987816 */ /* 0x000fe4000000000a */
[----:B------:R-:W-:Y:S02]  /*b3e0*/  PRMT R153, R153, 0x654, R9 ;  /* 0x0000065499997816 */ /* 0x000fe40000000009 */
[----:B------:R-:W-:Y:S02]  /*b3f0*/  PRMT R154, R154, 0x654, R7 ;  /* 0x000006549a9a7816 */ /* 0x000fe40000000007 */
[----:B------:R-:W-:Y:S01]  /*b400*/  PRMT R155, R155, 0x654, R5 ;  /* 0x000006549b9b7816 */ /* 0x000fe20000000005 */
[----:B------:R-:W-:Y:S06]  /*b410*/  @!P0 BRA `(.L_x_35) ;  /* 0x0000000000048947 */ /* 0x000fec0003800000 */
[----:B------:R-:W-:Y:S01]  /*b420*/  BPT.TRAP 0x1 ;  /* 0x000000040000795c */ /* 0x000fe20000300000 */
.L_x_35:
[----:B------:R-:W-:Y:S02]  /*b430*/  UISETP.GT.U32.AND UP0, UPT, UR40, 0x1, UPT ;  /* 0x000000012800788c */ /* 0x000fe4000bf04070 */
[----:B------:R-:W-:-:S04]  /*b440*/  ULEA UR7, UR4, UR46, 0x3 ;  /* 0x0000002e04077291 */ /* 0x000fc8000f8e183f */
[----:B------:R-:W-:Y:S01]  /*b450*/  UIADD3 UR7, UR7, 0x18, URZ ;  /* 0x0000001807077890 */ /* 0x000fe2000fffe03f */
[----:B------:R-:W-:-:S03]  /*b460*/  PLOP3.LUT P2, PT, PT, PT, UP0, 0x80, 0x0 ;  /* 0x000000000000781c */ /* 0x000fc60003f4f008 */
[----:B------:R-:W-:-:S09]  /*b470*/  UPRMT UR7, URZ, 0x654, UR7 ;  /* 0x000006543f077896 */ /* 0x000fd20008000007 */
[----:B------:R-:W-:Y:S01]  /*b480*/  SYNCS.ARRIVE.TRANS64.RED.A1T0 RZ, [UR7], RZ ;  /* 0x000000ffffff79a7 */ /* 0x000fe20008100407 */
[----:B------:R-:W-:Y:S05]  /*b490*/  @P2 BRA `(.L_x_36) ;  /* 0x0000000000042947 */ /* 0x000fea0003800000 */
[----:B------:R-:W-:Y:S01]  /*b4a0*/  BPT.TRAP 0x1 ;  /* 0x000000040000795c */ /* 0x000fe20000300000 */
.L_x_36:
[----:B-----5:R-:W-:Y:S04]  /*b4b0*/  STL [R1+0x3fc], R163 ;  /* 0x0003fca301007387 */ /* 0x020fe80000100800 */
[----:B------:R-:W-:Y:S04]  /*b4c0*/  STL [R1+0x3f8], R160 ;  /* 0x0003f8a001007387 */ /* 0x000fe80000100800 */
[----:B------:R-:W-:Y:S04]  /*b4d0*/  STL.64 [R1+0x3f0], R158 ;  /* 0x0003f09e01007387 */ /* 0x000fe80000100a00 */
[----:B------:R-:W-:Y:S04]  /*b4e0*/  STL [R1+0x3e8], R157 ;  /* 0x0003e89d01007387 */ /* 0x000fe80000100800 */
        /* <DEDUP_REMOVED lines=51> */
[----:B------:R-:W-:Y:S04]  /*b820*/  LDS.U8 R6, [R0+UR46+0x3800] ;  /* 0x0038002e00067984 */ /* 0x000fe80008000000 */
[----:B------:R-:W0:Y:S04]  /*b830*/  LDS.U8 R5, [R2+0x3800] ;  /* 0x0038000002057984 */ /* 0x000e280000000000 */
[----:B------:R-:W-:Y:S04]  /*b840*/  STL.64 [R1+0x248], R52 ;  /* 0x0002483401007387 */ /* 0x000fe80000100a00 */
[----:B------:R-:W-:Y:S04]  /*b850*/  STL.64 [R1+0x240], R50 ;  /* 0x0002403201007387 */ /* 0x000fe80000100a00 */
[----:B------:R-:W-:Y:S04]  /*b860*/  STL.64 [R1+0x238], R48 ;  /* 0x0002383001007387 */ /* 0x000fe80000100a00 */
[----:B------:R-:W-:Y:S04]  /*b870*/  STL.64 [R1+0x230], R46 ;  /* 0x0002302e01007387 */ /* 0x000fe80000100a00 */
[----:B------:R-:W-:Y:S04]  /*b880*/  STL.64 [R1+0x228], R44 ;  /* 0x0002282c01007387 */ /* 0x000fe80000100a00 */
[----:B------:R-:W1:Y:S04]  /*b890*/  LDS.U8 R9, [R4+0x3800] ;  /* 0x0038000004097984 */ /* 0x000e680000000000 */
[----:B------:R-:W-:Y:S04]  /*b8a0*/  STL.64 [R1+0x220], R42 ;  /* 0x0002202a01007387 */ /* 0x000fe80000100a00 */
[----:B------:R-:W-:Y:S04]  /*b8b0*/  STL.64 [R1+0x218], R40 ;  /* 0x0002182801007387 */ /* 0x000fe80000100a00 */
[----:B------:R-:W-:Y:S04]  /*b8c0*/  STL.64 [R1+0x210], R38 ;  /* 0x0002102601007387 */ /* 0x000fe80000100a00 */
[----:B------:R2:W-:Y:S04]  /*b8d0*/  STL.64 [R1+0x208], R36 ;  /* 0x0002082401007387 */ /* 0x0005e80000100a00 */
[----:B------:R-:W-:Y:S04]  /*b8e0*/  LDS.U8 R186, [R3+0x4000] ;  /* 0x0040000003ba7984 */ /* 0x000fe80000000000 */
[----:B------:R-:W-:Y:S04]  /*b8f0*/  LDS.U8 R187, [R3+0x4008] ;  /* 0x0040080003bb7984 */ /* 0x000fe80000000000 */
[----:B--2---:R-:W2:Y:S04]  /*b900*/  LDL.LU R36, [R1] ;  /* 0x0000000001247983 */ /* 0x004ea80000300800 */
        /* <DEDUP_REMOVED lines=26> */
[----:B0-----:R-:W-:-:S03]  /*bab0*/  PRMT R5, R5, 0x7604, R6 ;  /* 0x0000760405057816 */ /* 0x001fc60000000006 */
[----:B------:R-:W2:Y:S04]  /*bac0*/  LDL.LU R63, [R1+0x6c] ;  /* 0x00006c00013f7983 */ /* 0x000ea80000300800 */
[----:B------:R-:W2:Y:S04]  /*bad0*/  LDL.LU R64, [R1+0x70] ;  /* 0x0000700001407983 */ /* 0x000ea80000300800 */
[----:B------:R-:W2:Y:S04]  /*bae0*/  LDL.LU R65, [R1+0x74] ;  /* 0x0000740001417983 */ /* 0x000ea80000300800 */
[----:B------:R-:W2:Y:S04]  /*baf0*/  LDL.LU R66, [R1+0x78] ;  /* 0x0000780001427983 */ /* 0x000ea80000300800 */
[----:B------:R-:W2:Y:S01]  /*bb00*/  LDL.LU R67, [R1+0x7c] ;  /* 0x00007c0001437983 */ /* 0x000ea20000300800 */
[----:B-1----:R-:W-:-:S03]  /*bb10*/  PRMT R9, R9, 0x7054, R5 ;  /* 0x0000705409097816 */ /* 0x002fc60000000005 */
[----:B------:R-:W2:Y:S04]  /*bb20*/  LDL.LU R68, [R1+0x80] ;  /* 0x0000800001447983 */ /* 0x000ea80000300800 */
[----:B------:R-:W2:Y:S04]  /*bb30*/  LDL.LU R69, [R1+0x84] ;  /* 0x0000840001457983 */ /* 0x000ea80000300800 */
[----:B------:R-:W2:Y:S04]  /*bb40*/  LDL.LU R70, [R1+0x88] ;  /* 0x0000880001467983 */ /* 0x000ea80000300800 */
[----:B------:R-:W2:Y:S04]  /*bb50*/  LDL.LU R71, [R1+0x8c] ;  /* 0x00008c0001477983 */ /* 0x000ea80000300800 */
[----:B------:R-:W2:Y:S04]  /*bb60*/  LDL.LU R72, [R1+0x90] ;  /* 0x0000900001487983 */ /* 0x000ea80000300800 */
[----:B------:R-:W-:Y:S04]  /*bb70*/  LDS.U8 R6, [R0+UR46+0x4000] ;  /* 0x0040002e00067984 */ /* 0x000fe80008000000 */
[----:B------:R-:W0:Y:S04]  /*bb80*/  LDS.U8 R5, [R2+0x4000] ;  /* 0x0040000002057984 */ /* 0x000e280000000000 */
        /* <DEDUP_REMOVED lines=41> */
[----:B------:R-:W2:Y:S04]  /*be20*/  LDL.LU R113, [R1+0x134] ;  /* 0x0001340001717983 */ /* 0x000ea80000300800 */
        /* <DEDUP_REMOVED lines=43> */
[----:B------:R-:W-:-:S03]  /*c0e0*/  PRMT R186, R186, 0x654, R5 ;  /* 0x00000654baba7816 */ /* 0x000fc60000000005 */
        /* <DEDUP_REMOVED lines=10> */
[----:B------:R-:W2:Y:S01]  /*c190*/  LDL.LU R163, [R1+0x1fc] ;  /* 0x0001fc0001a37983 */ /* 0x000ea20000300800 */
[----:B------:R-:W-:Y:S01]  /*c1a0*/  UIADD3 UR8, UR9, 0x4, URZ ;  /* 0x0000000409087890 */ /* 0x000fe2000fffe03f */
[----:B------:R-:W-:-:S02]  /*c1b0*/  UMOV UR11, 0x40000040 ;  /* 0x40000040000b7882 */ /* 0x000fc40000000000 */
[----:B------:R-:W-:Y:S04]  /*c1c0*/  LDS.U8 R180, [R3+0x7800] ;  /* 0x0078000003b47984 */ /* 0x000fe80000000000 */
[----:B------:R-:W-:Y:S01]  /*c1d0*/  LDS.U8 R181, [R3+0x7808] ;  /* 0x0078080003b57984 */ /* 0x000fe20000000000 */
[----:B------:R-:W-:-:S03]  /*c1e0*/  UMOV UR10, UR8 ;  /* 0x00000008000a7c82 */ /* 0x000fc60008000000 */
[----:B------:R-:W-:Y:S04]  /*c1f0*/  LDS.U8 R8, [R0+UR46+0x3808] ;  /* 0x0038082e00087984 */ /* 0x000fe80008000000 */
[----:B------:R-:W1:Y:S04]  /*c200*/  LDS.U8 R7, [R2+0x3808] ;  /* 0x0038080002077984 */ /* 0x000e680000000000 */
[----:B------:R-:W3:Y:S01]  /*c210*/  LDS.U8 R184, [R3+0x3800] ;  /* 0x0038000003b87984 */ /* 0x000ee20000000000 */
[----:B0-----:R-:W-:-:S03]  /*c220*/  PRMT R6, R5, 0x7604, R6 ;  /* 0x0000760405067816 */ /* 0x001fc60000000006 */
[----:B------:R-:W-:Y:S04]  /*c230*/  LDS.U8 R185, [R3+0x3808] ;  /* 0x0038080003b97984 */ /* 0x000fe80000000000 */
[----:B------:R-:W0:Y:S04]  /*c240*/  LDS.U8 R5, [R4+0x4008] ;  /* 0x0040080004057984 */ /* 0x000e280000000000 */
[----:B------:R-:W-:Y:S01]  /*c250*/  LDS.U8 R182, [R3+0x8000] ;  /* 0x0080000003b67984 */ /* 0x000fe20000000000 */
[----:B-1----:R-:W-:-:S03]  /*c260*/  PRMT R8, R7, 0x7604, R8 ;  /* 0x0000760407087816 */ /* 0x002fc60000000008 */
[----:B------:R-:W1:Y:S01]  /*c270*/  LDS.U8 R7, [R4+0x3808] ;  /* 0x0038080004077984 */ /* 0x000e620000000000 */
[----:B------:R-:W-:Y:S01]  /*c280*/  UIADD3 UR4, UR4, 0x1, URZ ;  /* 0x0000000104047890 */ /* 0x000fe2000fffe03f */
[----:B---3--:R-:W-:Y:S02]  /*c290*/  PRMT R184, R184, 0x654, R9 ;  /* 0x00000654b8b87816 */ /* 0x008fe40000000009 */
[----:B0-----:R-:W-:Y:S02]  /*c2a0*/  PRMT R5, R5, 0x7054, R6 ;  /* 0x0000705405057816 */ /* 0x001fe40000000006 */
[----:B------:R-:W-:Y:S02]  /*c2b0*/  LDS.U8 R6, [R0+UR46+0x7800] ;  /* 0x0078002e00067984 */ /* 0x000fe40008000000 */
[----:B------:R-:W-:Y:S02]  /*c2c0*/  PRMT R187, R187, 0x654, R5 ;  /* 0x00000654bbbb7816 */ /* 0x000fe40000000005 */
[----:B------:R-:W0:Y:S01]  /*c2d0*/  LDS.U8 R5, [R2+0x7800] ;  /* 0x0078000002057984 */ /* 0x000e220000000000 */
[----:B-1----:R-:W-:Y:S01]  /*c2e0*/  PRMT R7, R7, 0x7054, R8 ;  /* 0x0000705407077816 */ /* 0x002fe20000000008 */
[----:B------:R-:W-:-:S03]  /*c2f0*/  UISETP.NE.AND UP0, UPT, UR4, 0x3, UPT ;  /* 0x000000030400788c */ /* 0x000fc6000bf05270 */
[----:B------:R-:W-:Y:S02]  /*c300*/  PRMT R185, R185, 0x654, R7 ;  /* 0x00000654b9b97816 */ /* 0x000fe40000000007 */
        /* <DEDUP_REMOVED lines=16> */
[----:B------:R-:W3:Y:S01]  /*c410*/  LDS.U8 R4, [R4+0x8008] ;  /* 0x0080080004047984 */ /* 0x000ee20000000000 */
[----:B-1----:R-:W-:Y:S01]  /*c420*/  PRMT R2, R2, 0x7604, R0 ;  /* 0x0000760402027816 */ /* 0x002fe20000000000 */
[----:B--2---:R-:W-:-:S06]  /*c430*/  WARPGROUP.ARRIVE ;  /* 0x00000000000079c5 */ /* 0x004fcc0000000000 */
[----:B------:R-:W-:Y:S01]  /*c440*/  QGMMA.64x256x32.F32.E5M2.E5M2 R36, R164, gdesc[UR8], R36, gsb0 ;  /* 0x03e00008a4247df3 */ /* 0x000fe20008003824 */
[----:B------:R-:W-:Y:S01]  /*c450*/  USEL UR4, UR4, URZ, UP0 ;  /* 0x0000003f04047287 */ /* 0x000fe20008000000 */
[----:B0-----:R-:W-:Y:S02]  /*c460*/  PRMT R5, R5, 0x7054, R6 ;  /* 0x0000705405057816 */ /* 0x001fe40000000006 */
[----:B---3--:R-:W-:Y:S02]  /*c470*/  PRMT R4, R4, 0x7054, R2 ;  /* 0x0000705404047816 */ /* 0x008fe40000000002 */
[----:B------:R-:W-:Y:S01]  /*c480*/  PRMT R182, R182, 0x654, R5 ;  /* 0x00000654b6b67816 */ /* 0x000fe20000000005 */
        /* <DEDUP_REMOVED lines=65> */
[----:B0-----:R0:W5:Y:S04]  /*c8a0*/  LDL.LU R163, [R1+0x3fc] ;  /* 0x0003fc0001a37983 */ /* 0x0011680000300800 */
        /* <DEDUP_REMOVED lines=66> */
[----:B------:R-:W1:Y:S02]  /*ccd0*/  LDS.U8 R3, [R3+0x8008] ;  /* 0x0080080003037984 */ /* 0x000e640000000000 */
[----:B-1----:R-:W-:Y:S01]  /*cce0*/  PRMT R183, R3, 0x654, R4 ;  /* 0x0000065403b77816 */ /* 0x002fe20000000004 */
[----:B0-----:R-:W-:Y:S06]  /*ccf0*/  @!P0 BRA `(.L_x_37) ;  /* 0x0000000000048947 */ /* 0x001fec0003800000 */
[----:B------:R-:W-:Y:S01]  /*cd00*/  BPT.TRAP 0x1 ;  /* 0x000000040000795c */ /* 0x000fe20000300000 */
.L_x_37:
[----:B------:R-:W-:Y:S04]  /*cd10*/  BSSY B0, `(.L_x_38) ;  /* 0x0000004000007945 */ /* 0x000fe80003800000 */
[----:B------:R-:W-:Y:S05]  /*cd20*/  @P1 BRA `(.L_x_39) ;  /* 0x0000000000081947 */ /* 0x000fea0003800000 */
[----:B------:R-:W0:Y:S02]  /*cd30*/  SYNCS.PHASECHK.TRANS64.TRYWAIT P1, [R18+URZ], R17 ;  /* 0x00000011120075a7 */ /* 0x000e24000802017f */
[----:B0-----:R-:W-:Y:S05]  /*cd40*/  @!P1 BRA `(.L_x_40) ;  /* 0x000001c400209947 */ /* 0x001fea0003800000 */
.L_x_39:
[----:B------:R-:W-:Y:S05]  /*cd50*/  BSYNC B0 ;  /* 0x0000000000007941 */ /* 0x000fea0003800000 */
.L_x_38:
[----:B------:R-:W-:Y:S02]  /*cd60*/  IMAD.SHL.U32 R9, R192, 0x8000, RZ ;  /* 0x00008000c0097824 */ /* 0x000fe400078e00ff */
[----:B------:R-:W-:-:S03]  /*cd70*/  IMAD.MOV.U32 R161, RZ, RZ, RZ ;  /* 0x000000ffffa17224 */ /* 0x000fc600078e00ff */
[----:B------:R-:W-:-:S05]  /*cd80*/  LOP3.LUT R2, R9, R194, RZ, 0xfc, !PT ;  /* 0x000000c209027212 */ /* 0x000fca00078efcff */
[----:B------:R-:W-:Y:S01]  /*cd90*/  VIADD R4, R2, UR46 ;  /* 0x0000002e02047c36 */ /* 0x000fe20008000000 */
[----:B------:R-:W-:Y:S03]  /*cda0*/  LDS.U8 R7, [R2+UR46+0x800] ;  /* 0x0008002e02077984 */ /* 0x000fe60008000000 */
[--C-:B------:R-:W-:Y:S01]  /*cdb0*/  IMAD.IADD R0, R195, 0x1, R4.reuse ;  /* 0x00000001c3007824 */ /* 0x100fe200078e0204 */
[----:B------:R-:W-:Y:S01]  /*cdc0*/  LDS.U8 R5, [R2+UR46+0x808] ;  /* 0x0008082e02057984 */ /* 0x000fe20008000000 */
[----:B------:R-:W-:-:S03]  /*cdd0*/  IMAD.IADD R4, R179, 0x1, R4 ;  /* 0x00000001b3047824 */ /* 0x000fc600078e0204 */
[----:B------:R-:W1:Y:S04]  /*cde0*/  LDS.U8 R6, [R0+0x800] ;  /* 0x0008000000067984 */ /* 0x000e680000000000 */
[----:B------:R-:W2:Y:S01]  /*cdf0*/  LDS.U8 R3, [R0+0x808] ;  /* 0x0008080000037984 */ /* 0x000ea20000000000 */
[----:B-1----:R-:W-:-:S03]  /*ce00*/  PRMT R10, R6, 0x7604, R7 ;  /* 0x00007604060a7816 */ /* 0x002fc60000000007 */
[----:B------:R-:W1:Y:S01]  /*ce10*/  LDS.U8 R6, [R4+0x800] ;  /* 0x0008000004067984 */ /* 0x000e620000000000 */
[----:B--2---:R-:W-:-:S03]  /*ce20*/  PRMT R8, R3, 0x7604, R5 ;  /* 0x0000760403087816 */ /* 0x004fc60000000005 */
[----:B------:R-:W-:Y:S04]  /*ce30*/  LDS.U8 R5, [R2+UR46+0x1000] ;  /* 0x0010002e02057984 */ /* 0x000fe80008000000 */
[----:B------:R-:W2:Y:S04]  /*ce40*/  LDS.U8 R3, [R0+0x1000] ;  /* 0x0010000000037984 */ /* 0x000ea80000000000 */
[----:B------:R-:W3:Y:S01]  /*ce50*/  LDS.U8 R7, [R4+0x808] ;  /* 0x0008080004077984 */ /* 0x000ee20000000000 */
[----:B-1----:R-:W-:Y:S02]  /*ce60*/  PRMT R10, R6, 0x7054, R10 ;  /* 0x00007054060a7816 */ /* 0x002fe4000000000a */
[----:B--2---:R-:W-:Y:S01]  /*ce70*/  PRMT R6, R3, 0x7604, R5 ;  /* 0x0000760403067816 */ /* 0x004fe20000000005 */
[----:B------:R-:W-:Y:S01]  /*ce80*/  IMAD.IADD R3, R179, 0x1, R0 ;  /* 0x00000001b3037824 */ /* 0x000fe200078e0200 */
[----:B------:R-:W1:Y:S01]  /*ce90*/  LDS.U8 R5, [R4+0x1000] ;  /* 0x0010000004057984 */ /* 0x000e620000000000 */
[----:B---3--:R-:W-:-:S03]  /*cea0*/  PRMT R7, R7, 0x7054, R8 ;  /* 0x0000705407077816 */ /* 0x008fc60000000008 */
[----:B------:R-:W2:Y:S04]  /*ceb0*/  LDS.U8 R190, [R3+0x1000] ;  /* 0x0010000003be7984 */ /* 0x000ea80000000000 */
[----:B------:R-:W-:Y:S04]  /*cec0*/  LDS.U8 R191, [R3+0x1008] ;  /* 0x0010080003bf7984 */ /* 0x000fe80000000000 */
[----:B------:R-:W-:Y:S04]  /*ced0*/  LDS.U8 R164, [R3+0x4800] ;  /* 0x0048000003a47984 */ /* 0x000fe80000000000 */
[----:B------:R-:W-:Y:S04]  /*cee0*/  LDS.U8 R165, [R3+0x4808] ;  /* 0x0048080003a57984 */ /* 0x000fe80000000000 */
[----:B------:R-:W3:Y:S04]  /*cef0*/  LDS.U8 R188, [R3+0x800] ;  /* 0x0008000003bc7984 */ /* 0x000ee80000000000 */
[----:B------:R-:W4:Y:S04]  /*cf00*/  LDS.U8 R189, [R3+0x808] ;  /* 0x0008080003bd7984 */ /* 0x000f280000000000 */
[----:B------:R-:W-:Y:S04]  /*cf10*/  LDS.U8 R166, [R3+0x5000] ;  /* 0x0050000003a67984 */ /* 0x000fe80000000000 */
[----:B------:R-:W-:Y:S01]  /*cf20*/  LDS.U8 R3, [R3+0x5008] ;  /* 0x0050080003037984 */ /* 0x000fe20000000000 */
[----:B-1----:R-:W-:-:S03]  /*cf30*/  PRMT R5, R5, 0x7054, R6 ;  /* 0x0000705405057816 */ /* 0x002fc60000000006 */
[----:B------:R-:W-:Y:S01]  /*cf40*/  LDS.U8 R6, [R2+UR46+0x1008] ;  /* 0x0010082e02067984 */ /* 0x000fe20008000000 */
[----:B--2---:R-:W-:-:S03]  /*cf50*/  PRMT R190, R190, 0x654, R5 ;  /* 0x00000654bebe7816 */ /* 0x004fc60000000005 */
[----:B------:R-:W1:Y:S01]  /*cf60*/  LDS.U8 R5, [R0+0x1008] ;  /* 0x0010080000057984 */ /* 0x000e620000000000 */
[----:B---3--:R-:W-:Y:S02]  /*cf70*/  PRMT R188, R188, 0x654, R10 ;  /* 0x00000654bcbc7816 */ /* 0x008fe4000000000a */
[----:B----4-:R-:W-:Y:S02]  /*cf80*/  PRMT R189, R189, 0x654, R7 ;  /* 0x00000654bdbd7816 */ /* 0x010fe40000000007 */
[----:B-1----:R-:W-:Y:S02]  /*cf90*/  PRMT R6, R5, 0x7604, R6 ;  /* 0x0000760405067816 */ /* 0x002fe40000000006 */
[----:B------:R-:W1:Y:S02]  /*cfa0*/  LDS.U8 R5, [R4+0x1008] ;  /* 0x0010080004057984 */ /* 0x000e640000000000 */
[----:B-1----:R-:W-:Y:S02]  /*cfb0*/  PRMT R5, R5, 0x7054, R6 ;  /* 0x0000705405057816 */ /* 0x002fe40000000006 */
[----:B------:R-:W-:Y:S02]  /*cfc0*/  LDS.U8 R6, [R2+UR46+0x4800] ;  /* 0x0048002e02067984 */ /* 0x000fe40008000000 */
[----:B------:R-:W-:-:S02]  /*cfd0*/  PRMT R191, R191, 0x654, R5 ;  /* 0x00000654bfbf7816 */ /* 0x000fc40000000005 */
[----:B------:R-:W1:Y:S02]  /*cfe0*/  LDS.U8 R5, [R0+0x4800] ;  /* 0x0048000000057984 */ /* 0x000e640000000000 */
        /* <DEDUP_REMOVED lines=11> */
[----:B------:R-:W1:Y:S04]  /*d0a0*/  LDS.U8 R5, [R0+0x5000] ;  /* 0x0050000000057984 */ /* 0x000e680000000000 */
[----:B------:R-:W-:Y:S04]  /*d0b0*/  LDS.U8 R2, [R2+UR46+0x5008] ;  /* 0x0050082e02027984 */ /* 0x000fe80008000000 */
[----:B------:R-:W2:Y:S01]  /*d0c0*/  LDS.U8 R0, [R0+0x5008] ;  /* 0x0050080000007984 */ /* 0x000ea20000000000 */
[----:B-1----:R-:W-:-:S03]  /*d0d0*/  PRMT R6, R5, 0x7604, R6 ;  /* 0x0000760405067816 */ /* 0x002fc60000000006 */
[----:B------:R-:W1:Y:S04]  /*d0e0*/  LDS.U8 R5, [R4+0x5000] ;  /* 0x0050000004057984 */ /* 0x000e680000000000 */
[----:B------:R-:W3:Y:S01]  /*d0f0*/  LDS.U8 R4, [R4+0x5008] ;  /* 0x0050080004047984 */ /* 0x000ee20000000000 */
[----:B--2---:R-:W-:Y:S02]  /*d100*/  PRMT R0, R0, 0x7604, R2 ;  /* 0x0000760400007816 */ /* 0x004fe40000000002 */
[----:B-1----:R-:W-:Y:S02]  /*d110*/  PRMT R5, R5, 0x7054, R6 ;  /* 0x0000705405057816 */ /* 0x002fe40000000006 */
[----:B---3--:R-:W-:Y:S02]  /*d120*/  PRMT R4, R4, 0x7054, R0 ;  /* 0x0000705404047816 */ /* 0x008fe40000000000 */
[----:B------:R-:W-:-:S02]  /*d130*/  PRMT R166, R166, 0x654, R5 ;  /* 0x00000654a6a67816 */ /* 0x000fc40000000005 */
[----:B------:R-:W-:-:S07]  /*d140*/  PRMT R167, R3, 0x654, R4 ;  /* 0x0000065403a77816 */ /* 0x000fce0000000004 */
.L_x_44:
[----:B------:R-:W-:Y:S01]  /*d150*/  IMAD.MOV.U32 R156, RZ, RZ, R161 ;  /* 0x000000ffff9c7224 */ /* 0x000fe200078e00a1 */
[----:B------:R-:W-:Y:S01]  /*d160*/  BSSY B0, `(.L_x_41) ;  /* 0x000008e000007945 */ /* 0x000fe20003800000 */
[----:B------:R-:W-:Y:S02]  /*d170*/  VIADD R161, R161, 0x1 ;  /* 0x00000001a1a17836 */ /* 0x000fe40000000000 */
[----:B------:R-:W-:Y:S02]  /*d180*/  IMAD.MOV.U32 R10, RZ, RZ, RZ ;  /* 0x000000ffff0a7224 */ /* 0x000fe400078e00ff */
[----:B------:R-:W-:Y:S01]  /*d190*/  IMAD.MOV.U32 R19, RZ, RZ, R176 ;  /* 0x000000ffff137224 */ /* 0x000fe200078e00b0 */
[----:B------:R-:W-:Y:S01]  /*d1a0*/  ISETP.GE.U32.AND P3, PT, R161, 0x2, PT ;  /* 0x00000002a100780c */ /* 0x000fe20003f66070 */
[----:B0-----:R-:W-:-:S12]  /*d1b0*/  IMAD.MOV.U32 R18, RZ, RZ, R177 ;  /* 0x000000ffff127224 */ /* 0x001fd800078e00b1 */
.L_x_43:
[----:B0----5:R-:W-:Y:S01]  /*d1c0*/  IMAD R0, R10, 0x2, R158 ;  /* 0x000000020a007824 */ /* 0x021fe200078e029e */
        /* <DEDUP_REMOVED lines=8> */
[----:B------:R-:W-:-:S04]  /*d250*/  IMAD R4, R156, 0x8, R2 ;  /* 0x000000089c047824 */ /* 0x000fc800078e0202 */
[----:B------:R-:W-:Y:S02]  /*d260*/  @!P1 LOP3.LUT R0, R19, 0x7, RZ, 0xc0, !PT ;  /* 0x0000000713009812 */ /* 0x000fe400078ec0ff */
[----:B------:R-:W-:Y:S02]  /*d270*/  SHF.R.S32.HI R3, RZ, 0x1f, R4 ;  /* 0x0000001fff037819 */ /* 0x000fe40000011404 */
[----:B------:R-:W-:Y:S02]  /*d280*/  ISETP.NE.AND P4, PT, R2, R0, PT ;  /* 0x000000000200720c */ /* 0x000fe40003f85270 */
[----:B------:R-:W-:Y:S02]  /*d290*/  LEA.HI R5, R3, R4, RZ, 0x3 ;  /* 0x0000000403057211 */ /* 0x000fe400078f18ff */
[----:B------:R-:W-:Y:S02]  /*d2a0*/  SHF.R.S32.HI R19, RZ, 0x3, R19 ;  /* 0x00000003ff137819 */ /* 0x000fe40000011413 */
[C---:B------:R-:W-:Y:S01]  /*d2b0*/  LOP3.LUT R3, R5.reuse, 0xfffffff8, RZ, 0xc0, !PT ;  /* 0xfffffff805037812 */ /* 0x040fe200078ec0ff */
[----:B------:R-:W-:-:S04]  /*d2c0*/  IMAD.SHL.U32 R5, R5, 0x800, RZ ;  /* 0x0000080005057824 */ /* 0x000fc800078e00ff */
[----:B------:R-:W-:Y:S01]  /*d2d0*/  IMAD.IADD R3, R4, 0x1, -R3 ;  /* 0x0000000104037824 */ /* 0x000fe200078e0a03 */
[----:B------:R-:W-:-:S04]  /*d2e0*/  LOP3.LUT R5, R5, 0xffffc000, RZ, 0xc0, !PT ;  /* 0xffffc00005057812 */ /* 0x000fc800078ec0ff */
[----:B------:R-:W-:Y:S01]  /*d2f0*/  LOP3.LUT R6, R3, 0x1, RZ, 0xc0, !PT ;  /* 0x0000000103067812 */ /* 0x000fe200078ec0ff */
[----:B------:R-:W-:-:S03]  /*d300*/  IMAD R5, R0, 0x800, R5 ;  /* 0x0000080000057824 */ /* 0x000fc600078e0205 */
[----:B------:R-:W-:Y:S01]  /*d310*/  ISETP.NE.U32.AND P5, PT, R6, 0x1, PT ;  /* 0x000000010600780c */ /* 0x000fe20003fa5070 */
[----:B------:R-:W-:-:S03]  /*d320*/  VIADD R6, R2, 0x1 ;  /* 0x0000000102067836 */ /* 0x000fc60000000000 */
[C---:B------:R-:W-:Y:S01]  /*d330*/  R2P PR, R3.reuse, 0x6 ;  /* 0x0000000603007804 */ /* 0x040fe20000000000 */
[----:B------:R-:W-:Y:S01]  /*d340*/  IMAD.SHL.U32 R3, R3, 0x10, RZ ;  /* 0x0000001003037824 */ /* 0x000fe200078e00ff */
[----:B------:R-:W-:Y:S02]  /*d350*/  SEL R6, R6, R0, !P4 ;  /* 0x0000000006067207 */ /* 0x000fe40006000000 */
[----:B------:R-:W-:Y:S02]  /*d360*/  SEL R7, R162, 0x70, P5 ;  /* 0x00000070a2077807 */ /* 0x000fe40002800000 */
[----:B------:R-:W-:Y:S01]  /*d370*/  LOP3.LUT R3, R3, 0x70, RZ, 0xc0, !PT ;  /* 0x0000007003037812 */ /* 0x000fe200078ec0ff */
[----:B------:R-:W-:Y:S02]  /*d380*/  IMAD R8, R156, 0x8, R6 ;  /* 0x000000089c087824 */ /* 0x000fe400078e0206 */
[----:B------:R-:W-:Y:S01]  /*d390*/  IMAD R11, R159, R7, R160 ;  /* 0x000000079f0b7224 */ /* 0x000fe200078e02a0 */
[----:B------:R-:W-:Y:S01]  /*d3a0*/  IADD3 R12, R9, R5, R3 ;  /* 0x00000005090c7210 */ /* 0x000fe20007ffe003 */
[----:B------:R-:W-:Y:S01]  /*d3b0*/  VIADD R5, R0, 0x1 ;  /* 0x0000000100057836 */ /* 0x000fe20000000000 */
[----:B------:R-:W-:-:S04]  /*d3c0*/  SHF.R.S32.HI R3, RZ, 0x1f, R8 ;  /* 0x0000001fff037819 */ /* 0x000fc80000011408 */
[----:B------:R-:W-:Y:S02]  /*d3d0*/  LEA.HI R3, R3, R8, RZ, 0x3 ;  /* 0x0000000803037211 */ /* 0x000fe400078f18ff */
[----:B------:R-:W-:Y:S02]  /*d3e0*/  SEL R5, R5, R2, !P4 ;  /* 0x0000000205057207 */ /* 0x000fe40006000000 */
[C---:B------:R-:W-:Y:S01]  /*d3f0*/  LOP3.LUT R2, R3.reuse, 0xfffffff8, RZ, 0xc0, !PT ;  /* 0xfffffff803027812 */ /* 0x040fe200078ec0ff */
[----:B------:R-:W-:-:S04]  /*d400*/  IMAD.SHL.U32 R3, R3, 0x800, RZ ;  /* 0x0000080003037824 */ /* 0x000fc800078e00ff */
[----:B------:R-:W-:Y:S01]  /*d410*/  IMAD.IADD R2, R8, 0x1, -R2 ;  /* 0x0000000108027824 */ /* 0x000fe200078e0a02 */
[----:B------:R-:W-:-:S03]  /*d420*/  LOP3.LUT R3, R3, 0xffffc000, RZ, 0xc0, !PT ;  /* 0xffffc00003037812 */ /* 0x000fc600078ec0ff */
[----:B------:R-:W-:Y:S02]  /*d430*/  IMAD.SHL.U32 R6, R2, 0x10, RZ ;  /* 0x0000001002067824 */ /* 0x000fe400078e00ff */
[----:B------:R-:W-:Y:S01]  /*d440*/  IMAD R7, R5, 0x800, R3 ;  /* 0x0000080005077824 */ /* 0x000fe200078e0203 */
[----:B------:R-:W-:Y:S02]  /*d450*/  IADD3 R3, R12, UR46, R11 ;  /* 0x0000002e0c037c10 */ /* 0x000fe4000fffe00b */
[----:B------:R-:W-:Y:S02]  /*d460*/  LOP3.LUT R6, R6, 0x70, RZ, 0xc0, !PT ;  /* 0x0000007006067812 */ /* 0x000fe400078ec0ff */
[----:B------:R-:W-:Y:S01]  /*d470*/  SEL R12, R13, 0x1c0, !P2 ;  /* 0x000001c00d0c7807 */ /* 0x000fe20005000000 */
[----:B------:R-:W0:Y:S01]  /*d480*/  LDS.U8 R21, [R3+0x18800] ;  /* 0x0188000003157984 */ /* 0x000e220000000000 */
[----:B------:R-:W-:Y:S01]  /*d490*/  IADD3 R11, R9, R7, R6 ;  /* 0x00000007090b7210 */ /* 0x000fe20007ffe006 */
[C---:B------:R-:W-:Y:S01]  /*d4a0*/  VIADD R7, R3.reuse, 0x18920 ;  /* 0x0001892003077836 */ /* 0x040fe20000000000 */
[----:B------:R-:W-:Y:S01]  /*d4b0*/  LOP3.LUT R6, R2, 0x1, RZ, 0xc0, !PT ;  /* 0x0000000102067812 */ /* 0x000fe200078ec0ff */
[----:B------:R1:W2:Y:S03]  /*d4c0*/  LDS.U8 R154, [R3+0x18c00] ;  /* 0x018c0000039a7984 */ /* 0x0002a60000000000 */
[----:B------:R-:W-:Y:S01]  /*d4d0*/  ISETP.NE.U32.AND P4, PT, R6, 0x1, PT ;  /* 0x000000010600780c */ /* 0x000fe20003f85070 */
[----:B------:R-:W-:-:S04]  /*d4e0*/  VIADD R6, R3, 0x18800 ;  /* 0x0001880003067836 */ /* 0x000fc80000000000 */
[----:B------:R-:W-:Y:S01]  /*d4f0*/  @P1 VIADD R7, R6, 0xe0 ;  /* 0x000000e006071836 */ /* 0x000fe20000000000 */
[----:B------:R-:W-:Y:S02]  /*d500*/  R2P PR, R2, 0x6 ;  /* 0x0000000602007804 */ /* 0x000fe40000000000 */
[----:B------:R-:W-:Y:S02]  /*d510*/  SEL R2, R162, 0x70, P4 ;  /* 0x00000070a2027807 */ /* 0x000fe40002000000 */
[----:B------:R-:W3:Y:S03]  /*d520*/  LDS.U8 R20, [R7] ;  /* 0x0000000007147984 */ /* 0x000ee60000000000 */
[----:B------:R-:W-:Y:S01]  /*d530*/  IMAD R2, R159, R2, R160 ;  /* 0x000000029f027224 */ /* 0x000fe200078e02a0 */
[----:B------:R-:W4:Y:S04]  /*d540*/  LDS.U8 R152, [R7+0x400] ;  /* 0x0004000007987984 */ /* 0x000f280000000000 */
[----:B------:R-:W-:-:S05]  /*d550*/  IADD3 R2, R11, UR46, R2 ;  /* 0x0000002e0b027c10 */ /* 0x000fca000fffe002 */
[C---:B------:R-:W-:Y:S01]  /*d560*/  VIADD R11, R2.reuse, 0x18800 ;  /* 0x00018800020b7836 */ /* 0x040fe20000000000 */
[----:B------:R-:W0:Y:S01]  /*d570*/  LDS.U8 R17, [R2+0x18800] ;  /* 0x0188000002117984 */ /* 0x000e220000000000 */
[----:B------:R-:W-:Y:S02]  /*d580*/  VIADD R6, R2, 0x18920 ;  /* 0x0001892002067836 */ /* 0x000fe40000000000 */
[----:B------:R-:W-:Y:S01]  /*d590*/  @P1 VIADD R6, R11, 0xe0 ;  /* 0x000000e00b061836 */ /* 0x000fe20000000000 */
[----:B------:R2:W0:Y:S01]  /*d5a0*/  LDS.U8 R16, [R2+0x18c00] ;  /* 0x018c000002107984 */ /* 0x0004220000000000 */
[----:B------:R-:W-:Y:S01]  /*d5b0*/  IMAD.IADD R11, R12, 0x1, R3 ;  /* 0x000000010c0b7824 */ /* 0x000fe200078e0203 */
[----:B-1----:R-:W-:Y:S02]  /*d5c0*/  SEL R3, R13, 0x1c0, !P2 ;  /* 0x000001c00d037807 */ /* 0x002fe40005000000 */
[----:B------:R-:W1:Y:S04]  /*d5d0*/  LDS.U8 R14, [R6] ;  /* 0x00000000060e7984 */ /* 0x000e680000000000 */
[----:B------:R-:W0:Y:S01]  /*d5e0*/  LDS.U8 R155, [R11+0x18800] ;  /* 0x018800000b9b7984 */ /* 0x000e220000000000 */
[----:B--2---:R-:W-:-:S02]  /*d5f0*/  IMAD.IADD R2, R3, 0x1, R2 ;  /* 0x0000000103027824 */ /* 0x004fc400078e0202 */
[----:B------:R-:W-:Y:S01]  /*d600*/  IMAD.IADD R3, R3, 0x1, R6 ;  /* 0x0000000103037824 */ /* 0x000fe200078e0206 */
[----:B------:R2:W0:Y:S04]  /*d610*/  LDS.U8 R153, [R11+0x18c00] ;  /* 0x018c00000b997984 */ /* 0x0004280000000000 */
[----:B------:R0:W0:Y:S01]  /*d620*/  LDS.U8 R13, [R2+0x18800] ;  /* 0x01880000020d7984 */ /* 0x0000220000000000 */
[----:B--2---:R-:W-:-:S03]  /*d630*/  IMAD.IADD R11, R12, 0x1, R7 ;  /* 0x000000010c0b7824 */ /* 0x004fc600078e0207 */
[----:B------:R2:W0:Y:S04]  /*d640*/  LDS.U8 R12, [R6+0x400] ;  /* 0x00040000060c7984 */ /* 0x0004280000000000 */
[----:B------:R2:W0:Y:S04]  /*d650*/  LDS.U8 R23, [R11] ;  /* 0x000000000b177984 */ /* 0x0004280000000000 */
[----:B------:R2:W0:Y:S04]  /*d660*/  LDS.U8 R22, [R11+0x400] ;  /* 0x000400000b167984 */ /* 0x0004280000000000 */
[----:B------:R2:W0:Y:S04]  /*d670*/  LDS.U8 R7, [R2+0x18c00] ;  /* 0x018c000002077984 */ /* 0x0004280000000000 */
[----:B------:R2:W0:Y:S04]  /*d680*/  LDS.U8 R11, [R3] ;  /* 0x00000000030b7984 */ /* 0x0004280000000000 */
[----:B------:R2:W0:Y:S01]  /*d690*/  LDS.U8 R6, [R3+0x400] ;  /* 0x0004000003067984 */ /* 0x0004220000000000 */
[----:B-1-34-:R-:W-:Y:S05]  /*d6a0*/  BRA.DIV UR7, `(.L_x_42) ;  /* 0x000001ba07dc7947 */ /* 0x01afea000b800000 */
[----:B------:R-:W-:Y:S01]  /*d6b0*/  NOP ;  /* 0x0000000000007918 */ /* 0x000fe20000000000 */
.L_x_601:
[----:B0-2---:R-:W-:Y:S01]  /*d6c0*/  LOP3.LUT R2, R0, 0x1, RZ, 0xc0, !PT ;  /* 0x0000000100027812 */ /* 0x005fe200078ec0ff */
[----:B------:R-:W-:-:S03]  /*d6d0*/  VIADD R10, R10, 0x1 ;  /* 0x000000010a0a7836 */ /* 0x000fc60000000000 */
[----:B------:R-:W-:Y:S01]  /*d6e0*/  ISETP.NE.U32.AND P4, PT, R2, 0x1, PT ;  /* 0x000000010200780c */ /* 0x000fe20003f85070 */
[----:B------:R-:W-:-:S03]  /*d6f0*/  IMAD.SHL.U32 R2, R0, 0x10, RZ ;  /* 0x0000001000027824 */ /* 0x000fc600078e00ff */
[----:B------:R-:W-:Y:S02]  /*d700*/  R2P PR, R0, 0x6 ;  /* 0x0000000600007804 */ /* 0x000fe40000000000 */
[----:B------:R-:W-:-:S05]  /*d710*/  LOP3.LUT R2, R2, 0x70, RZ, 0xc0, !PT ;  /* 0x0000007002027812 */ /* 0x000fca00078ec0ff */
[----:B------:R-:W-:Y:S02]  /*d720*/  IMAD R2, R4, 0x800, R2 ;  /* 0x0000080004027824 */ /* 0x000fe400078e0202 */
[----:B------:R-:W-:-:S05]  /*d730*/  IMAD.MOV.U32 R4, RZ, RZ, 0x120 ;  /* 0x00000120ff047424 */ /* 0x000fca00078e00ff */
[----:B------:R-:W-:-:S05]  /*d740*/  SEL R0, R4, 0xe0, !P1 ;  /* 0x000000e004007807 */ /* 0x000fca0004800000 */
[----:B------:R-:W-:Y:S01]  /*d750*/  IMAD R3, R159, R0, RZ ;  /* 0x000000009f037224 */ /* 0x000fe200078e02ff */
[----:B------:R-:W-:-:S05]  /*d760*/  SEL R0, R162, 0x70, P4 ;  /* 0x00000070a2007807 */ /* 0x000fca0002000000 */
[----:B------:R-:W-:-:S05]  /*d770*/  IMAD R0, R160, R0, R3 ;  /* 0x00000000a0007224 */ /* 0x000fca00078e0203 */
[----:B------:R-:W-:-:S05]  /*d780*/  IADD3 R0, R0, R2, R9 ;  /* 0x0000000200007210 */ /* 0x000fca0007ffe009 */
[----:B------:R-:W-:Y:S01]  /*d790*/  VIADD R3, R0, UR46 ;  /* 0x0000002e00037c36 */ /* 0x000fe20008000000 */
[----:B------:R0:W-:Y:S03]  /*d7a0*/  STS.U8 [R0+UR46+0x18800], R21 ;  /* 0x0188001500007988 */ /* 0x0001e6000800002e */
[C---:B------:R-:W-:Y:S02]  /*d7b0*/  VIADD R2, R3.reuse, 0x240 ;  /* 0x0000024003027836 */ /* 0x040fe40000000000 */
[----:B------:R-:W-:Y:S01]  /*d7c0*/  @P2 VIADD R2, R3, 0x1c0 ;  /* 0x000001c003022836 */ /* 0x000fe20000000000 */
[C---:B------:R-:W-:Y:S02]  /*d7d0*/  R2P PR, R5.reuse, 0x6 ;  /* 0x0000000605007804 */ /* 0x040fe40000000000 */
[C---:B------:R-:W-:Y:S01]  /*d7e0*/  LOP3.LUT R3, R5.reuse, 0x1, RZ, 0xc0, !PT ;  /* 0x0000000105037812 */ /* 0x040fe200078ec0ff */
[----:B------:R-:W-:Y:S01]  /*d7f0*/  IMAD.SHL.U32 R5, R5, 0x10, RZ ;  /* 0x0000001005057824 */ /* 0x000fe200078e00ff */
[----:B------:R0:W-:Y:S01]  /*d800*/  STS.U8 [R2+0x18800], R20 ;  /* 0x0188001402007388 */ /* 0x0001e20000000000 */
[----:B------:R-:W-:-:S02]  /*d810*/  SEL R4, R4, 0xe0, !P1 ;  /* 0x000000e004047807 */ /* 0x000fc40004800000 */
[----:B------:R-:W-:Y:S01]  /*d820*/  ISETP.NE.U32.AND P4, PT, R3, 0x1, PT ;  /* 0x000000010300780c */ /* 0x000fe20003f85070 */
[----:B------:R0:W-:Y:S01]  /*d830*/  STS.U8 [R0+UR46+0x18c00], R155 ;  /* 0x018c009b00007988 */ /* 0x0001e2000800002e */
[----:B------:R-:W-:Y:S01]  /*d840*/  LOP3.LUT R5, R5, 0x70, RZ, 0xc0, !PT ;  /* 0x0000007005057812 */ /* 0x000fe200078ec0ff */
[----:B------:R-:W-:Y:S01]  /*d850*/  IMAD R4, R159, R4, RZ ;  /* 0x000000049f047224 */ /* 0x000fe200078e02ff */
[----:B------:R-:W-:Y:S01]  /*d860*/  SEL R3, R162, 0x70, P4 ;  /* 0x00000070a2037807 */ /* 0x000fe20002000000 */
[----:B------:R0:W-:Y:S01]  /*d870*/  STS.U8 [R2+0x18c00], R23 ;  /* 0x018c001702007388 */ /* 0x0001e20000000000 */
[----:B------:R-:W-:-:S03]  /*d880*/  ISETP.NE.AND P1, PT, R10, 0x4, PT ;  /* 0x000000040a00780c */ /* 0x000fc60003f25270 */
[----:B------:R-:W-:Y:S01]  /*d890*/  IMAD R4, R160, R3, R4 ;  /* 0x00000003a0047224 */ /* 0x000fe200078e0204 */
[----:B------:R0:W-:Y:S01]  /*d8a0*/  STS.U8 [R0+UR46+0x18801], R154 ;  /* 0x0188019a00007988 */ /* 0x0001e2000800002e */
[----:B------:R-:W-:-:S03]  /*d8b0*/  IMAD R3, R8, 0x800, R5 ;  /* 0x0000080008037824 */ /* 0x000fc600078e0205 */
[----:B------:R0:W-:Y:S02]  /*d8c0*/  STS.U8 [R2+0x18801], R152 ;  /* 0x0188019802007388 */ /* 0x0001e40000000000 */
[----:B------:R-:W-:Y:S02]  /*d8d0*/  IADD3 R4, R4, R3, R9 ;  /* 0x0000000304047210 */ /* 0x000fe40007ffe009 */
[----:B------:R0:W-:Y:S03]  /*d8e0*/  STS.U8 [R0+UR46+0x18c01], R153 ;  /* 0x018c019900007988 */ /* 0x0001e6000800002e */
[----:B------:R-:W-:Y:S01]  /*d8f0*/  VIADD R5, R4, UR46 ;  /* 0x0000002e04057c36 */ /* 0x000fe20008000000 */
[----:B------:R0:W-:Y:S03]  /*d900*/  STS.U8 [R2+0x18c01], R22 ;  /* 0x018c011602007388 */ /* 0x0001e60000000000 */
[C---:B------:R-:W-:Y:S01]  /*d910*/  VIADD R3, R5.reuse, 0x240 ;  /* 0x0000024005037836 */ /* 0x040fe20000000000 */
[----:B------:R0:W-:Y:S01]  /*d920*/  STS.U8 [R0+UR46+0x18804], R17 ;  /* 0x0188041100007988 */ /* 0x0001e2000800002e */
[----:B------:R-:W-:-:S03]  /*d930*/  @P2 VIADD R3, R5, 0x1c0 ;  /* 0x000001c005032836 */ /* 0x000fc60000000000 */
        /* <DEDUP_REMOVED lines=17> */
.L_x_41:
[----:B------:R-:W-:Y:S05]  /*da50*/  @!P3 BRA `(.L_x_44) ;  /* 0xfffffff400bcb947 */ /* 0x000fea000383ffff */
[----:B------:R-:W-:Y:S05]  /*da60*/  WARPSYNC.ALL ;  /* 0x0000000000007948 */ /* 0x000fea0003800000 */
[----:B------:R-:W-:Y:S04]  /*da70*/  STL.64 [R1+0x3c8], R182 ;  /* 0x0003c8b601007387 */ /* 0x000fe80000100a00 */
[----:B------:R-:W-:Y:S04]  /*da80*/  STL.64 [R1+0x3c0], R180 ;  /* 0x0003c0b401007387 */ /* 0x000fe80000100a00 */
[----:B------:R-:W-:Y:S04]  /*da90*/  STL.64 [R1+0x3b8], R178 ;  /* 0x0003b8b201007387 */ /* 0x000fe80000100a00 */
[----:B------:R-:W-:Y:S04]  /*daa0*/  STL.64 [R1+0x3b0], R176 ;  /* 0x0003b0b001007387 */ /* 0x000fe80000100a00 */
[----:B------:R-:W-:Y:S04]  /*dab0*/  STL.64 [R1+0x3a8], R166 ;  /* 0x0003a8a601007387 */ /* 0x000fe80000100a00 */
[----:B------:R-:W-:Y:S04]  /*dac0*/  STL.64 [R1+0x3a0], R164 ;  /* 0x0003a0a401007387 */ /* 0x000fe80000100a00 */
[----:B------:R-:W-:Y:S04]  /*dad0*/  STL [R1+0x39c], R163 ;  /* 0x00039ca301007387 */ /* 0x000fe80000100800 */
        /* <DEDUP_REMOVED lines=51> */
[----:B-1----:R-:W2:Y:S04]  /*de10*/  LDL.LU.64 R56, [R1] ;  /* 0x0000000001387983 */ /* 0x002ea80000300a00 */
        /* <DEDUP_REMOVED lines=135> */
[----:B------:R0:W5:Y:S04]  /*e690*/  LDL.LU.64 R178, [R1+0x3b8] ;  /* 0x0003b80001b27983 */ /* 0x0001680000300a00 */
[----:B------:R0:W5:Y:S04]  /*e6a0*/  LDL.LU.64 R176, [R1+0x3b0] ;  /* 0x0003b00001b07983 */ /* 0x0001680000300a00 */
        /* <DEDUP_REMOVED lines=54> */
[----:B------:R-:W-:Y:S01]  /*ea10*/  UISETP.GT.AND UP0, UPT, UR5, 0x2, UPT ;  /* 0x000000020500788c */ /* 0x000fe2000bf04270 */
[----:B------:R-:W-:Y:S01]  /*ea20*/  R2UR UR7, R192 ;  /* 0x00000000c00772ca */ /* 0x000fe200000e0000 */
[----:B------:R-:W-:-:S04]  /*ea30*/  UIADD3 UR5, UR5, -0x1, URZ ;  /* 0xffffffff05057890 */ /* 0x000fc8000fffe03f */
[----:B------:R-:W-:Y:S01]  /*ea40*/  PLOP3.LUT P1, PT, PT, PT, UP0, 0x80, 0x0 ;  /* 0x000000000000781c */ /* 0x000fe20003f2f008 */
[----:B--2---:R-:W-:-:S06]  /*ea50*/  WARPGROUP.ARRIVE ;  /* 0x00000000000079c5 */ /* 0x004fcc0000000000 */
[----:B------:R-:W-:Y:S03]  /*ea60*/  QGMMA.64x256x32.F32.E5M2.E5M2 R24, R180, gdesc[UR8], R24, gsb0 ;  /* 0x03e00008b4187df3 */ /* 0x000fe60008003818 */
[----:B------:R-:W-:-:S03]  /*ea70*/  WARPGROUP.DEPBAR.LE gsb0, 0x0 ;  /* 0x00008000000079c5 */ /* 0x000fc60000010000 */
[----:B0-----:R-:W-:Y:S05]  /*ea80*/  @P1 BRA `(.L_x_45) ;  /* 0xffffff98008c1947 */ /* 0x001fea000383ffff */
.L_x_33:
[----:B------:R-:W-:Y:S01]  /*ea90*/  IADD3 R0, R9, UR46, R194 ;  /* 0x0000002e09007c10 */ /* 0x000fe2000fffe0c2 */
[----:B------:R-:W-:Y:S04]  /*eaa0*/  STL.64 [R1+0x5e0], R150 ;  /* 0x0005e09601007387 */ /* 0x000fe80000100a00 */
[--C-:B------:R-:W-:Y:S01]  /*eab0*/  IMAD.IADD R2, R195, 0x1, R0.reuse ;  /* 0x00000001c3027824 */ /* 0x100fe200078e0200 */
[----:B------:R-:W-:Y:S01]  /*eac0*/  LDS.U8 R5, [R0+0x1800] ;  /* 0x0018000000057984 */ /* 0x000fe20000000000 */
[----:B-----5:R-:W-:-:S03]  /*ead0*/  IMAD.IADD R4, R179, 0x1, R0 ;  /* 0x00000001b3047824 */ /* 0x020fc600078e0200 */
[----:B------:R-:W0:Y:S04]  /*eae0*/  LDS.U8 R3, [R2+0x1800] ;  /* 0x0018000002037984 */ /* 0x000e280000000000 */
[----:B------:R-:W-:Y:S04]  /*eaf0*/  LDS.U8 R7, [R0+0x1808] ;  /* 0x0018080000077984 */ /* 0x000fe80000000000 */
[----:B------:R-:W1:Y:S04]  /*eb00*/  LDS.U8 R6, [R2+0x1808] ;  /* 0x0018080002067984 */ /* 0x000e680000000000 */
[----:B------:R-:W2:Y:S04]  /*eb10*/  LDS.U8 R8, [R4+0x1800] ;  /* 0x0018000004087984 */ /* 0x000ea80000000000 */
[----:B------:R-:W-:Y:S04]  /*eb20*/  STL.64 [R1+0x5d8], R148 ;  /* 0x0005d89401007387 */ /* 0x000fe80000100a00 */
[----:B------:R-:W-:Y:S04]  /*eb30*/  STL.64 [R1+0x5d0], R146 ;  /* 0x0005d09201007387 */ /* 0x000fe80000100a00 */
[----:B------:R-:W-:Y:S04]  /*eb40*/  STL.64 [R1+0x5c8], R144 ;  /* 0x0005c89001007387 */ /* 0x000fe80000100a00 */
[----:B------:R-:W-:Y:S04]  /*eb50*/  STL.64 [R1+0x5c0], R142 ;  /* 0x0005c08e01007387 */ /* 0x000fe80000100a00 */
[----:B------:R-:W-:Y:S04]  /*eb60*/  STL.64 [R1+0x5b8], R140 ;  /* 0x0005b88c01007387 */ /* 0x000fe80000100a00 */
[----:B------:R-:W-:Y:S01]  /*eb70*/  STL.64 [R1+0x5b0], R138 ;  /* 0x0005b08a01007387 */ /* 0x000fe20000100a00 */
[----:B0-----:R-:W-:-:S03]  /*eb80*/  PRMT R3, R3, 0x7604, R5 ;  /* 0x0000760403037816 */ /* 0x001fc60000000005 */
[----:B------:R-:W-:Y:S04]  /*eb90*/  STL.64 [R1+0x5a8], R136 ;  /* 0x0005a88801007387 */ /* 0x000fe80000100a00 */
[----:B------:R-:W-:Y:S01]  /*eba0*/  LDS.U8 R5, [R0+0x2000] ;  /* 0x0020000000057984 */ /* 0x000fe20000000000 */
[----:B-1----:R-:W-:-:S03]  /*ebb0*/  PRMT R9, R6, 0x7604, R7 ;  /* 0x0000760406097816 */ /* 0x002fc60000000007 */
[----:B------:R-:W-:Y:S01]  /*ebc0*/  STL.64 [R1+0x5a0], R134 ;  /* 0x0005a08601007387 */ /* 0x000fe20000100a00 */
[----:B--2---:R-:W-:-:S03]  /*ebd0*/  PRMT R10, R8, 0x7054, R3 ;  /* 0x00007054080a7816 */ /* 0x004fc60000000003 */
[----:B------:R-:W0:Y:S04]  /*ebe0*/  LDS.U8 R6, [R4+0x1808] ;  /* 0x0018080004067984 */ /* 0x000e280000000000 */
[----:B------:R-:W1:Y:S04]  /*ebf0*/  LDS.U8 R3, [R2+0x2000] ;  /* 0x0020000002037984 */ /* 0x000e680000000000 */
        /* <DEDUP_REMOVED lines=20> */
[----:B------:R-:W-:Y:S04]  /*ed40*/  LDS.U8 R8, [R0+0x2008] ;  /* 0x0020080000087984 */ /* 0x000fe80000000000 */
[----:B------:R-:W0:Y:S01]  /*ed50*/  LDS.U8 R7, [R2+0x2008] ;  /* 0x0020080002077984 */ /* 0x000e220000000000 */
[----:B-1----:R-:W-:-:S03]  /*ed60*/  PRMT R9, R3, 0x7604, R5 ;  /* 0x0000760403097816 */ /* 0x002fc60000000005 */
        /* <DEDUP_REMOVED lines=37> */
[----:B0-----:R-:W-:Y:S01]  /*efc0*/  PRMT R6, R7, 0x7604, R8 ;  /* 0x0000760407067816 */ /* 0x001fe20000000008 */
[----:B------:R-:W-:-:S02]  /*efd0*/  IMAD.IADD R3, R179, 0x1, R2 ;  /* 0x00000001b3037824 */ /* 0x000fc400078e0202 */
[----:B------:R-:W-:Y:S04]  /*efe0*/  LDS.U8 R7, [R4+0x2000] ;  /* 0x0020000004077984 */ /* 0x000fe80000000000 */
[----:B--2---:R-:W2:Y:S04]  /*eff0*/  LDL.LU.64 R24, [R1] ;  /* 0x0000000001187983 */ /* 0x004ea80000300a00 */
[----:B------:R-:W2:Y:S04]  /*f000*/  LDL.LU.64 R26, [R1+0x8] ;  /* 0x00000800011a7983 */ /* 0x000ea80000300a00 */
[----:B------:R-:W2:Y:S04]  /*f010*/  LDL.LU.64 R28, [R1+0x10] ;  /* 0x00001000011c7983 */ /* 0x000ea80000300a00 */
[----:B------:R-:W2:Y:S04]  /*f020*/  LDL.LU.64 R30, [R1+0x18] ;  /* 0x00001800011e7983 */ /* 0x000ea80000300a00 */
[----:B------:R-:W2:Y:S01]  /*f030*/  LDL.LU.64 R32, [R1+0x20] ;  /* 0x0000200001207983 */ /* 0x000ea20000300a00 */
[----:B-1----:R-:W-:-:S03]  /*f040*/  PRMT R8, R5, 0x7054, R6 ;  /* 0x0000705405087816 */ /* 0x002fc60000000006 */
[----:B------:R-:W2:Y:S04]  /*f050*/  LDL.LU.64 R34, [R1+0x28] ;  /* 0x0000280001227983 */ /* 0x000ea80000300a00 */
[----:B------:R-:W2:Y:S04]  /*f060*/  LDL.LU.64 R36, [R1+0x30] ;  /* 0x0000300001247983 */ /* 0x000ea80000300a00 */
[----:B------:R-:W2:Y:S04]  /*f070*/  LDL.LU.64 R38, [R1+0x38] ;  /* 0x0000380001267983 */ /* 0x000ea80000300a00 */
[----:B------:R-:W2:Y:S04]  /*f080*/  LDL.LU.64 R40, [R1+0x40] ;  /* 0x0000400001287983 */ /* 0x000ea80000300a00 */
[----:B------:R-:W2:Y:S04]  /*f090*/  LDL.LU.64 R42, [R1+0x48] ;  /* 0x00004800012a7983 */ /* 0x000ea80000300a00 */
[----:B------:R-:W-:Y:S04]  /*f0a0*/  LDS.U8 R6, [R0+0x5800] ;  /* 0x0058000000067984 */ /* 0x000fe80000000000 */
[----:B------:R-:W0:Y:S04]  /*f0b0*/  LDS.U8 R5, [R2+0x5800] ;  /* 0x0058000002057984 */ /* 0x000e280000000000 */
        /* <DEDUP_REMOVED lines=36> */
[----:B0-----:R-:W-:-:S03]  /*f300*/  PRMT R6, R5, 0x7604, R6 ;  /* 0x0000760405067816 */ /* 0x001fc60000000006 */
[----:B------:R-:W2:Y:S04]  /*f310*/  LDL.LU.64 R116, [R1+0x170] ;  /* 0x0001700001747983 */ /* 0x000ea80000300a00 */
[----:B------:R-:W2:Y:S04]  /*f320*/  LDL.LU.64 R118, [R1+0x178] ;  /* 0x0001780001767983 */ /* 0x000ea80000300a00 */
[----:B------:R-:W2:Y:S04]  /*f330*/  LDL.LU.64 R120, [R1+0x180] ;  /* 0x0001800001787983 */ /* 0x000ea80000300a00 */
[----:B------:R-:W2:Y:S04]  /*f340*/  LDL.LU.64 R122, [R1+0x188] ;  /* 0x00018800017a7983 */ /* 0x000ea80000300a00 */
[----:B------:R-:W2:Y:S04]  /*f350*/  LDL.LU.64 R124, [R1+0x190] ;  /* 0x00019000017c7983 */ /* 0x000ea80000300a00 */
[----:B------:R-:W0:Y:S04]  /*f360*/  LDS.U8 R5, [R4+0x5800] ;  /* 0x0058000004057984 */ /* 0x000e280000000000 */
[----:B------:R-:W2:Y:S04]  /*f370*/  LDL.LU.64 R126, [R1+0x198] ;  /* 0x00019800017e7983 */ /* 0x000ea80000300a00 */
[----:B------:R-:W2:Y:S04]  /*f380*/  LDL.LU.64 R128, [R1+0x1a0] ;  /* 0x0001a00001807983 */ /* 0x000ea80000300a00 */
[----:B------:R-:W2:Y:S04]  /*f390*/  LDL.LU.64 R130, [R1+0x1a8] ;  /* 0x0001a80001827983 */ /* 0x000ea80000300a00 */
[----:B------:R-:W2:Y:S04]  /*f3a0*/  LDL.LU.64 R132, [R1+0x1b0] ;  /* 0x0001b00001847983 */ /* 0x000ea80000300a00 */
[----:B------:R-:W2:Y:S04]  /*f3b0*/  LDL.LU.64 R134, [R1+0x1b8] ;  /* 0x0001b80001867983 */ /* 0x000ea80000300a00 */
[----:B------:R-:W1:Y:S04]  /*f3c0*/  LDS.U8 R152, [R3+0x5800] ;  /* 0x0058000003987984 */ /* 0x000e680000000000 */
        /* <DEDUP_REMOVED lines=8> */
[----:B0-----:R-:W-:-:S02]  /*f450*/  PRMT R5, R5, 0x7054, R6 ;  /* 0x0000705405057816 */ /* 0x001fc40000000006 */
[----:B------:R-:W-:Y:S01]  /*f460*/  PRMT R7, R7, 0x7054, R9 ;  /* 0x0000705407077816 */ /* 0x000fe20000000009 */
[----:B------:R-:W-:Y:S01]  /*f470*/  LDS.U8 R6, [R0+0x5808] ;  /* 0x0058080000067984 */ /* 0x000fe20000000000 */
[----:B-1----:R-:W-:-:S03]  /*f480*/  PRMT R152, R152, 0x654, R5 ;  /* 0x0000065498987816 */ /* 0x002fc60000000005 */
[----:B------:R-:W-:Y:S04]  /*f490*/  LDS.U8 R153, [R3+0x5808] ;  /* 0x0058080003997984 */ /* 0x000fe80000000000 */
[----:B------:R-:W0:Y:S04]  /*f4a0*/  LDS.U8 R5, [R2+0x5808] ;  /* 0x0058080002057984 */ /* 0x000e280000000000 */
[----:B------:R-:W-:Y:S04]  /*f4b0*/  LDS.U8 R154, [R3+0x6000] ;  /* 0x00600000039a7984 */ /* 0x000fe80000000000 */
[----:B------:R-:W1:Y:S04]  /*f4c0*/  LDS.U8 R170, [R3+0x2000] ;  /* 0x0020000003aa7984 */ /* 0x000e680000000000 */
[----:B------:R-:W3:Y:S04]  /*f4d0*/  LDS.U8 R168, [R3+0x1800] ;  /* 0x0018000003a87984 */ /* 0x000ee80000000000 */
[----:B------:R-:W4:Y:S04]  /*f4e0*/  LDS.U8 R169, [R3+0x1808] ;  /* 0x0018080003a97984 */ /* 0x000f280000000000 */
[----:B------:R-:W4:Y:S04]  /*f4f0*/  LDS.U8 R171, [R3+0x2008] ;  /* 0x0020080003ab7984 */ /* 0x000f280000000000 */
[----:B------:R-:W-:Y:S01]  /*f500*/  LDS.U8 R155, [R3+0x6008] ;  /* 0x00600800039b7984 */ /* 0x000fe20000000000 */
[----:B0-----:R-:W-:-:S03]  /*f510*/  PRMT R6, R5, 0x7604, R6 ;  /* 0x0000760405067816 */ /* 0x001fc60000000006 */
[----:B------:R-:W0:Y:S01]  /*f520*/  LDS.U8 R5, [R4+0x5808] ;  /* 0x0058080004057984 */ /* 0x000e220000000000 */
[----:B-1----:R-:W-:Y:S01]  /*f530*/  PRMT R170, R170, 0x654, R7 ;  /* 0x00000654aaaa7816 */ /* 0x002fe20000000007 */
[----:B------:R-:W-:Y:S01]  /*f540*/  IMAD.MOV.U32 R7, RZ, RZ, 0x40000040 ;  /* 0x40000040ff077424 */ /* 0x000fe200078e00ff */
[----:B---3--:R-:W-:-:S04]  /*f550*/  PRMT R168, R168, 0x654, R10 ;  /* 0x00000654a8a87816 */ /* 0x008fc8000000000a */
[----:B------:R-:W-:Y:S02]  /*f560*/  R2UR UR7, R7 ;  /* 0x00000000070772ca */ /* 0x000fe400000e0000 */
[----:B----4-:R-:W-:Y:S02]  /*f570*/  PRMT R169, R169, 0x654, R11 ;  /* 0x00000654a9a97816 */ /* 0x010fe4000000000b */
[----:B------:R-:W-:Y:S02]  /*f580*/  PRMT R171, R171, 0x654, R8 ;  /* 0x00000654abab7816 */ /* 0x000fe40000000008 */
[----:B0-----:R-:W-:Y:S02]  /*f590*/  PRMT R5, R5, 0x7054, R6 ;  /* 0x0000705405057816 */ /* 0x001fe40000000006 */
[----:B------:R-:W-:Y:S02]  /*f5a0*/  LDS.U8 R6, [R0+0x6000] ;  /* 0x0060000000067984 */ /* 0x000fe40000000000 */
[----:B------:R-:W-:-:S02]  /*f5b0*/  PRMT R153, R153, 0x654, R5 ;  /* 0x0000065499997816 */ /* 0x000fc40000000005 */
[----:B------:R-:W0:Y:S02]  /*f5c0*/  LDS.U8 R5, [R2+0x6000] ;  /* 0x0060000002057984 */ /* 0x000e240000000000 */
[----:B0-----:R-:W-:Y:S02]  /*f5d0*/  PRMT R6, R5, 0x7604, R6 ;  /* 0x0000760405067816 */ /* 0x001fe40000000006 */
[----:B------:R-:W0:Y:S02]  /*f5e0*/  LDS.U8 R5, [R4+0x6000] ;  /* 0x0060000004057984 */ /* 0x000e240000000000 */
[----:B0-----:R-:W-:Y:S02]  /*f5f0*/  PRMT R5, R5, 0x7054, R6 ;  /* 0x0000705405057816 */ /* 0x001fe40000000006 */
[----:B------:R-:W-:Y:S02]  /*f600*/  LDS.U8 R6, [R0+0x6008] ;  /* 0x0060080000067984 */ /* 0x000fe40000000000 */
        /* <DEDUP_REMOVED lines=11> */
[----:B0-----:R-:W-:-:S02]  /*f6c0*/  PRMT R5, R5, 0x7054, R6 ;  /* 0x0000705405057816 */ /* 0x001fc40000000006 */
[----:B------:R-:W-:Y:S02]  /*f6d0*/  LEA R6, R192, UR6, 0xb ;  /* 0x00000006c0067c11 */ /* 0x000fe4000f8e58ff */
[----:B------:R-:W-:Y:S02]  /*f6e0*/  PRMT R155, R155, 0x654, R5 ;  /* 0x000006549b9b7816 */ /* 0x000fe40000000005 */
[----:B------:R-:W-:Y:S01]  /*f6f0*/  R2UR UR6, R6 ;  /* 0x00000000060672ca */ /* 0x000fe200000e0000 */
[----:B--2---:R-:W-:-:S12]  /*f700*/  WARPGROUP.ARRIVE ;  /* 0x00000000000079c5 */ /* 0x004fd80000000000 */
        /* <DEDUP_REMOVED lines=172> */
[----:B------:R-:W-:-:S02]  /*101d0*/  R2UR UR6, R6 ;  /* 0x00000000060672ca */ /* 0x000fc400000e0000 */
[----:B------:R-:W-:Y:S01]  /*101e0*/  R2UR UR7, R7 ;  /* 0x00000000070772ca */ /* 0x000fe200000e0000 */
[----:B------:R-:W-:Y:S04]  /*101f0*/  STL [R1+0x3e0], R163 ;  /* 0x0003e0a301007387 */ /* 0x000fe80000100800 */
[----:B------:R-:W-:Y:S04]  /*10200*/  STL [R1+0x3dc], R160 ;  /* 0x0003dca001007387 */ /* 0x000fe80000100800 */
[----:B------:R-:W-:Y:S04]  /*10210*/  STL [R1+0x3d8], R159 ;  /* 0x0003d89f01007387 */ /* 0x000fe80000100800 */
[----:B------:R-:W-:Y:S04]  /*10220*/  STL.64 [R1+0x3d0], R154 ;  /* 0x0003d09a01007387 */ /* 0x000fe80000100a00 */
[----:B------:R-:W-:Y:S01]  /*10230*/  STL.64 [R1+0x3c8], R152 ;  /* 0x0003c89801007387 */ /* 0x000fe20000100a00 */
        /* <DEDUP_REMOVED lines=104> */
[----:B------:R-:W-:Y:S02]  /*108c0*/  VIADD R8, R6, 0x2 ;  /* 0x0000000206087836 */ /* 0x000fe40000000000 */
[----:B------:R-:W-:Y:S02]  /*108d0*/  IMAD.MOV.U32 R9, RZ, RZ, 0x40000040 ;  /* 0x40000040ff097424 */ /* 0x000fe400078e00ff */
[----:B------:R-:W-:Y:S01]  /*108e0*/  IMAD.MOV.U32 R147, RZ, RZ, R162 ;  /* 0x000000ffff937224 */ /* 0x000fe200078e00a2 */
[----:B------:R-:W-:Y:S01]  /*108f0*/  R2UR UR6, R8 ;  /* 0x00000000080672ca */ /* 0x000fe200000e0000 */
[----:B------:R-:W-:Y:S01]  /*10900*/  IMAD.MOV.U32 R148, RZ, RZ, R161 ;  /* 0x000000ffff947224 */ /* 0x000fe200078e00a1 */
[----:B------:R-:W-:Y:S01]  /*10910*/  R2UR UR7, R9 ;  /* 0x00000000090772ca */ /* 0x000fe200000e0000 */
        /* <DEDUP_REMOVED lines=146> */
[----:B------:R-:W-:Y:S04]  /*11240*/  STL.64 [R1+0x1f0], R164 ;  /* 0x0001f0a401007387 */ /* 0x000fe80000100a00 */
[----:B------:R-:W-:Y:S04]  /*11250*/  STL.64 [R1+0x1f8], R166 ;  /* 0x0001f8a601007387 */ /* 0x000fe80000100a00 */
[----:B0-----:R0:W5:Y:S04]  /*11260*/  LDL.LU R163, [R1+0x3e0] ;  /* 0x0003e00001a37983 */ /* 0x0011680000300800 */
[----:B------:R0:W5:Y:S04]  /*11270*/  LDL.LU R160, [R1+0x3dc] ;  /* 0x0003dc0001a07983 */ /* 0x0001680000300800 */
        /* <DEDUP_REMOVED lines=61> */
[----:B------:R-:W-:Y:S04]  /*11650*/  LDS.U8 R10, [R0+0x2800] ;  /* 0x00280000000a7984 */ /* 0x000fe80000000000 */
[----:B------:R-:W1:Y:S02]  /*11660*/  LDS.U8 R5, [R2+0x2800] ;  /* 0x0028000002057984 */ /* 0x000e640000000000 */
[----:B-1----:R-:W-:Y:S01]  /*11670*/  PRMT R19, R5, 0x7604, R10 ;  /* 0x0000760405137816 */ /* 0x002fe2000000000a */
[----:B--2---:R-:W-:-:S06]  /*11680*/  WARPGROUP.ARRIVE ;  /* 0x00000000000079c5 */ /* 0x004fcc0000000000 */
[----:B------:R-:W-:Y:S03]  /*11690*/  QGMMA.64x256x32.F32.E5M2.E5M2 R24, R152, gdesc[UR4], R24, gsb0 ;  /* 0x03e0000498187df3 */ /* 0x000fe60008003818 */
[----:B------:R-:W-:Y:S02]  /*116a0*/  WARPGROUP.DEPBAR.LE gsb0, 0x0 ;  /* 0x00008000000079c5 */ /* 0x000fe40000010000 */
[----:B------:R-:W-:Y:S04]  /*116b0*/  LDS.U8 R8, [R0+0x3000] ;  /* 0x0030000000087984 */ /* 0x000fe80000000000 */
[----:B------:R-:W1:Y:S04]  /*116c0*/  LDS.U8 R5, [R2+0x3000] ;  /* 0x0030000002057984 */ /* 0x000e680000000000 */
[----:B------:R-:W-:Y:S04]  /*116d0*/  LDS.U8 R10, [R0+0x2808] ;  /* 0x00280800000a7984 */ /* 0x000fe80000000000 */
[----:B------:R-:W2:Y:S04]  /*116e0*/  LDS.U8 R9, [R2+0x2808] ;  /* 0x0028080002097984 */ /* 0x000ea80000000000 */
[----:B------:R-:W-:Y:S04]  /*116f0*/  LDS.U8 R12, [R0+0x3008] ;  /* 0x00300800000c7984 */ /* 0x000fe80000000000 */
[----:B------:R-:W3:Y:S04]  /*11700*/  LDS.U8 R11, [R2+0x3008] ;  /* 0x00300800020b7984 */ /* 0x000ee80000000000 */
[----:B------:R-:W4:Y:S04]  /*11710*/  LDS.U8 R18, [R4+0x2800] ;  /* 0x0028000004127984 */ /* 0x000f280000000000 */
[----:B------:R-:W0:Y:S04]  /*11720*/  LDS.U8 R17, [R4+0x2808] ;  /* 0x0028080004117984 */ /* 0x000e280000000000 */
[----:B------:R-:W0:Y:S04]  /*11730*/  LDS.U8 R16, [R4+0x3000] ;  /* 0x0030000004107984 */ /* 0x000e280000000000 */
[----:B------:R-:W0:Y:S04]  /*11740*/  LDS.U8 R15, [R4+0x3008] ;  /* 0x00300800040f7984 */ /* 0x000e280000000000 */
[----:B------:R-:W-:Y:S04]  /*11750*/  LDS.U8 R14, [R0+0x6800] ;  /* 0x00680000000e7984 */ /* 0x000fe80000000000 */
[----:B------:R-:W0:Y:S01]  /*11760*/  LDS.U8 R13, [R2+0x6800] ;  /* 0x00680000020d7984 */ /* 0x000e220000000000 */
[----:B-1----:R-:W-:-:S03]  /*11770*/  PRMT R8, R5, 0x7604, R8 ;  /* 0x0000760405087816 */ /* 0x002fc60000000008 */
[----:B------:R-:W-:Y:S01]  /*11780*/  LDS.U8 R21, [R0+0x6808] ;  /* 0x0068080000157984 */ /* 0x000fe20000000000 */
[----:B--2---:R-:W-:-:S03]  /*11790*/  PRMT R9, R9, 0x7604, R10 ;  /* 0x0000760409097816 */ /* 0x004fc6000000000a */
[----:B------:R-:W1:Y:S04]  /*117a0*/  LDS.U8 R20, [R2+0x6808] ;  /* 0x0068080002147984 */ /* 0x000e680000000000 */
[----:B------:R-:W-:Y:S01]  /*117b0*/  LDS.U8 R10, [R0+0x7008] ;  /* 0x00700800000a7984 */ /* 0x000fe20000000000 */
[----:B---3--:R-:W-:-:S03]  /*117c0*/  PRMT R5, R11, 0x7604, R12 ;  /* 0x000076040b057816 */ /* 0x008fc6000000000c */
[----:B------:R-:W-:Y:S01]  /*117d0*/  LDS.U8 R164, [R3+0x2800] ;  /* 0x0028000003a47984 */ /* 0x000fe20000000000 */
[----:B----4-:R-:W-:-:S03]  /*117e0*/  PRMT R18, R18, 0x7054, R19 ;  /* 0x0000705412127816 */ /* 0x010fc60000000013 */
[----:B------:R-:W-:Y:S01]  /*117f0*/  LDS.U8 R12, [R4+0x7000] ;  /* 0x00700000040c7984 */ /* 0x000fe20000000000 */
[----:B0-----:R-:W-:-:S03]  /*11800*/  PRMT R22, R17, 0x7054, R9 ;  /* 0x0000705411167816 */ /* 0x001fc60000000009 */
[----:B------:R-:W-:Y:S01]  /*11810*/  LDS.U8 R11, [R4+0x7008] ;  /* 0x00700800040b7984 */ /* 0x000fe20000000000 */
[----:B------:R-:W-:-:S03]  /*11820*/  PRMT R19, R16, 0x7054, R8 ;  /* 0x0000705410137816 */ /* 0x000fc60000000008 */
[----:B------:R-:W-:Y:S01]  /*11830*/  LDS.U8 R9, [R2+0x7008] ;  /* 0x0070080002097984 */ /* 0x000fe20000000000 */
[----:B------:R-:W-:-:S03]  /*11840*/  PRMT R17, R15, 0x7054, R5 ;  /* 0x000070540f117816 */ /* 0x000fc60000000005 */
[----:B------:R-:W-:Y:S04]  /*11850*/  LDS.U8 R8, [R0+0x7000] ;  /* 0x0070000000087984 */ /* 0x000fe80000000000 */
[----:B------:R-:W0:Y:S01]  /*11860*/  LDS.U8 R5, [R2+0x7000] ;  /* 0x0070000002057984 */ /* 0x000e220000000000 */
[----:B------:R-:W-:-:S03]  /*11870*/  PRMT R16, R13, 0x7604, R14 ;  /* 0x000076040d107816 */ /* 0x000fc6000000000e */
        /* <DEDUP_REMOVED lines=9> */
[----:B-1----:R-:W-:-:S02]  /*11910*/  PRMT R14, R20, 0x7604, R21 ;  /* 0x00007604140e7816 */ /* 0x002fc40000000015 */
[----:B0-----:R-:W-:Y:S02]  /*11920*/  PRMT R8, R5, 0x7604, R8 ;  /* 0x0000760405087816 */ /* 0x001fe40000000008 */
[----:B------:R-:W-:Y:S02]  /*11930*/  PRMT R5, R9, 0x7604, R10 ;  /* 0x0000760409057816 */ /* 0x000fe4000000000a */
[----:B--2---:R-:W-:Y:S02]  /*11940*/  PRMT R15, R15, 0x7054, R16 ;  /* 0x000070540f0f7816 */ /* 0x004fe40000000010 */
[----:B------:R-:W-:Y:S02]  /*11950*/  PRMT R8, R12, 0x7054, R8 ;  /* 0x000070540c087816 */ /* 0x000fe40000000008 */
[----:B---3--:R-:W-:Y:S02]  /*11960*/  PRMT R13, R13, 0x7054, R14 ;  /* 0x000070540d0d7816 */ /* 0x008fe4000000000e */
[----:B------:R-:W-:-:S02]  /*11970*/  PRMT R5, R11, 0x7054, R5 ;  /* 0x000070540b057816 */ /* 0x000fc40000000005 */
[----:B------:R-:W-:Y:S02]  /*11980*/  PRMT R164, R164, 0x654, R18 ;  /* 0x00000654a4a47816 */ /* 0x000fe40000000012 */
[----:B----4-:R-:W-:Y:S02]  /*11990*/  PRMT R165, R165, 0x654, R22 ;  /* 0x00000654a5a57816 */ /* 0x010fe40000000016 */
[----:B------:R-:W-:Y:S02]  /*119a0*/  PRMT R166, R166, 0x654, R19 ;  /* 0x00000654a6a67816 */ /* 0x000fe40000000013 */
[----:B------:R-:W-:Y:S02]  /*119b0*/  PRMT R167, R167, 0x654, R17 ;  /* 0x00000654a7a77816 */ /* 0x000fe40000000011 */
[----:B------:R-:W-:Y:S02]  /*119c0*/  PRMT R152, R152, 0x654, R15 ;  /* 0x0000065498987816 */ /* 0x000fe4000000000f */
[----:B------:R-:W-:-:S02]  /*119d0*/  PRMT R153, R153, 0x654, R13 ;  /* 0x0000065499997816 */ /* 0x000fc4000000000d */
[----:B------:R-:W-:Y:S02]  /*119e0*/  PRMT R154, R154, 0x654, R8 ;  /* 0x000006549a9a7816 */ /* 0x000fe40000000008 */
[----:B------:R-:W-:Y:S01]  /*119f0*/  PRMT R155, R155, 0x654, R5 ;  /* 0x000006549b9b7816 */ /* 0x000fe20000000005 */
[----:B------:R-:W-:Y:S06]  /*11a00*/  @!P0 BRA `(.L_x_46) ;  /* 0x0000000000048947 */ /* 0x000fec0003800000 */
[----:B------:R-:W-:Y:S01]  /*11a10*/  BPT.TRAP 0x1 ;  /* 0x000000040000795c */ /* 0x000fe20000300000 */
.L_x_46:
        /* <DEDUP_REMOVED lines=8> */
.L_x_47:
[----:B------:R-:W-:Y:S04]  /*11aa0*/  LDS.U8 R7, [R0+0x3800] ;  /* 0x0038000000077984 */ /* 0x000fe80000000000 */
        /* <DEDUP_REMOVED lines=11> */
[----:B------:R-:W-:Y:S01]  /*11b60*/  STL.64 [R1+0x560], R138 ;  /* 0x0005608a01007387 */ /* 0x000fe20000100a00 */
[----:B-1----:R-:W-:-:S03]  /*11b70*/  PRMT R10, R10, 0x7054, R5 ;  /* 0x000070540a0a7816 */ /* 0x002fc60000000005 */
[----:B------:R-:W-:Y:S04]  /*11b80*/  LDS.U8 R7, [R0+0x4000] ;  /* 0x0040000000077984 */ /* 0x000fe80000000000 */
[----:B------:R-:W0:Y:S04]  /*11b90*/  LDS.U8 R5, [R2+0x4000] ;  /* 0x0040000002057984 */ /* 0x000e280000000000 */
        /* <DEDUP_REMOVED lines=12> */
[----:B------:R-:W-:Y:S04]  /*11c60*/  STL.64 [R1+0x500], R114 ;  /* 0x0005007201007387 */ /* 0x000fe80000100a00 */
[----:B------:R-:W-:Y:S04]  /*11c70*/  STL.64 [R1+0x4f8], R112 ;  /* 0x0004f87001007387 */ /* 0x000fe80000100a00 */
        /* <DEDUP_REMOVED lines=42> */
[----:B------:R-:W-:Y:S04]  /*11f20*/  STL.64 [R1+0x3b8], R32 ;  /* 0x0003b82001007387 */ /* 0x000fe80000100a00 */
[----:B------:R-:W-:Y:S01]  /*11f30*/  STL.64 [R1+0x3b0], R30 ;  /* 0x0003b01e01007387 */ /* 0x000fe20000100a00 */
[----:B-1----:R-:W-:-:S03]  /*11f40*/  PRMT R186, R186, 0x654, R5 ;  /* 0x00000654baba7816 */ /* 0x002fc60000000005 */
[----:B------:R0:W-:Y:S04]  /*11f50*/  STL.64 [R1+0x3a8], R28 ;  /* 0x0003a81c01007387 */ /* 0x0001e80000100a00 */
[----:B------:R-:W-:Y:S04]  /*11f60*/  LDS.U8 R7, [R0+0x4008] ;  /* 0x0040080000077984 */ /* 0x000fe80000000000 */
[----:B------:R-:W1:Y:S04]  /*11f70*/  LDS.U8 R5, [R2+0x4008] ;  /* 0x0040080002057984 */ /* 0x000e680000000000 */
        /* <DEDUP_REMOVED lines=68> */
[----:B------:R-:W-:Y:S01]  /*123c0*/  LDS.U8 R7, [R0+0x7800] ;  /* 0x0078000000077984 */ /* 0x000fe20000000000 */
[----:B-1----:R-:W-:-:S03]  /*123d0*/  PRMT R187, R187, 0x654, R5 ;  /* 0x00000654bbbb7816 */ /* 0x002fc60000000005 */
[----:B------:R-:W0:Y:S04]  /*123e0*/  LDS.U8 R5, [R2+0x7800] ;  /* 0x0078000002057984 */ /* 0x000e280000000000 */
[----:B------:R-:W-:Y:S04]  /*123f0*/  LDS.U8 R180, [R3+0x7800] ;  /* 0x0078000003b47984 */ /* 0x000fe80000000000 */
[----:B------:R-:W-:Y:S04]  /*12400*/  LDS.U8 R181, [R3+0x7808] ;  /* 0x0078080003b57984 */ /* 0x000fe80000000000 */
[----:B------:R-:W-:Y:S04]  /*12410*/  LDS.U8 R9, [R0+0x3808] ;  /* 0x0038080000097984 */ /* 0x000fe80000000000 */
[----:B------:R-:W1:Y:S04]  /*12420*/  LDS.U8 R8, [R2+0x3808] ;  /* 0x0038080002087984 */ /* 0x000e680000000000 */
[----:B------:R-:W3:Y:S04]  /*12430*/  LDS.U8 R184, [R3+0x3800] ;  /* 0x0038000003b87984 */ /* 0x000ee80000000000 */
[----:B------:R-:W-:Y:S04]  /*12440*/  LDS.U8 R185, [R3+0x3808] ;  /* 0x0038080003b97984 */ /* 0x000fe80000000000 */
[----:B------:R-:W-:Y:S04]  /*12450*/  LDS.U8 R182, [R3+0x8000] ;  /* 0x0080000003b67984 */ /* 0x000fe80000000000 */
[----:B------:R-:W-:Y:S01]  /*12460*/  LDS.U8 R3, [R3+0x8008] ;  /* 0x0080080003037984 */ /* 0x000fe20000000000 */
[----:B0-----:R-:W-:-:S03]  /*12470*/  PRMT R7, R5, 0x7604, R7 ;  /* 0x0000760405077816 */ /* 0x001fc60000000007 */
[----:B------:R-:W0:Y:S01]  /*12480*/  LDS.U8 R5, [R4+0x7800] ;  /* 0x0078000004057984 */ /* 0x000e220000000000 */
[----:B-1----:R-:W-:-:S03]  /*12490*/  PRMT R9, R8, 0x7604, R9 ;  /* 0x0000760408097816 */ /* 0x002fc60000000009 */
[----:B------:R-:W1:Y:S01]  /*124a0*/  LDS.U8 R8, [R4+0x3808] ;  /* 0x0038080004087984 */ /* 0x000e620000000000 */
[----:B---3--:R-:W-:Y:S02]  /*124b0*/  PRMT R184, R184, 0x654, R10 ;  /* 0x00000654b8b87816 */ /* 0x008fe4000000000a */
[----:B0-----:R-:W-:Y:S02]  /*124c0*/  PRMT R5, R5, 0x7054, R7 ;  /* 0x0000705405057816 */ /* 0x001fe40000000007 */
[----:B------:R-:W-:Y:S02]  /*124d0*/  LDS.U8 R7, [R0+0x7808] ;  /* 0x0078080000077984 */ /* 0x000fe40000000000 */
[----:B------:R-:W-:Y:S02]  /*124e0*/  PRMT R180, R180, 0x654, R5 ;  /* 0x00000654b4b47816 */ /* 0x000fe40000000005 */
[----:B------:R-:W0:Y:S01]  /*124f0*/  LDS.U8 R5, [R2+0x7808] ;  /* 0x0078080002057984 */ /* 0x000e220000000000 */
[----:B-1----:R-:W-:-:S04]  /*12500*/  PRMT R8, R8, 0x7054, R9 ;  /* 0x0000705408087816 */ /* 0x002fc80000000009 */
[----:B------:R-:W-:Y:S02]  /*12510*/  PRMT R185, R185, 0x654, R8 ;  /* 0x00000654b9b97816 */ /* 0x000fe40000000008 */
[----:B0-----:R-:W-:Y:S02]  /*12520*/  PRMT R7, R5, 0x7604, R7 ;  /* 0x0000760405077816 */ /* 0x001fe40000000007 */
[----:B------:R-:W0:Y:S02]  /*12530*/  LDS.U8 R5, [R4+0x7808] ;  /* 0x0078080004057984 */ /* 0x000e240000000000 */
[----:B0-----:R-:W-:Y:S02]  /*12540*/  PRMT R5, R5, 0x7054, R7 ;  /* 0x0000705405057816 */ /* 0x001fe40000000007 */
[----:B------:R-:W-:Y:S02]  /*12550*/  LDS.U8 R7, [R0+0x8000] ;  /* 0x0080000000077984 */ /* 0x000fe40000000000 */
[----:B------:R-:W-:-:S02]  /*12560*/  PRMT R181, R181, 0x654, R5 ;  /* 0x00000654b5b57816 */ /* 0x000fc40000000005 */
[----:B------:R-:W0:Y:S04]  /*12570*/  LDS.U8 R5, [R2+0x8000] ;  /* 0x0080000002057984 */ /* 0x000e280000000000 */
[----:B------:R-:W-:Y:S04]  /*12580*/  LDS.U8 R0, [R0+0x8008] ;  /* 0x0080080000007984 */ /* 0x000fe80000000000 */
[----:B------:R-:W1:Y:S01]  /*12590*/  LDS.U8 R2, [R2+0x8008] ;  /* 0x0080080002027984 */ /* 0x000e620000000000 */
[----:B0-----:R-:W-:-:S03]  /*125a0*/  PRMT R7, R5, 0x7604, R7 ;  /* 0x0000760405077816 */ /* 0x001fc60000000007 */
[----:B------:R-:W0:Y:S04]  /*125b0*/  LDS.U8 R5, [R4+0x8000] ;  /* 0x0080000004057984 */ /* 0x000e280000000000 */
[----:B------:R-:W3:Y:S01]  /*125c0*/  LDS.U8 R4, [R4+0x8008] ;  /* 0x0080080004047984 */ /* 0x000ee20000000000 */
[----:B-1----:R-:W-:Y:S02]  /*125d0*/  PRMT R2, R2, 0x7604, R0 ;  /* 0x0000760402027816 */ /* 0x002fe40000000000 */
[----:B0-----:R-:W-:Y:S02]  /*125e0*/  PRMT R5, R5, 0x7054, R7 ;  /* 0x0000705405057816 */ /* 0x001fe40000000007 */
[----:B---3--:R-:W-:Y:S01]  /*125f0*/  PRMT R4, R4, 0x7054, R2 ;  /* 0x0000705404047816 */ /* 0x008fe20000000002 */
[----:B------:R-:W-:Y:S01]  /*12600*/  VIADD R2, R6, 0x4 ;  /* 0x0000000406027836 */ /* 0x000fe20000000000 */
[----:B------:R-:W-:-:S02]  /*12610*/  PRMT R182, R182, 0x654, R5 ;  /* 0x00000654b6b67816 */ /* 0x000fc40000000005 */
[----:B------:R-:W-:Y:S01]  /*12620*/  PRMT R183, R3, 0x654, R4 ;  /* 0x0000065403b77816 */ /* 0x000fe20000000004 */
[----:B------:R-:W-:Y:S01]  /*12630*/  IMAD.MOV.U32 R3, RZ, RZ, 0x40000040 ;  /* 0x40000040ff037424 */ /* 0x000fe200078e00ff */
[----:B------:R-:W-:-:S04]  /*12640*/  R2UR UR6, R2 ;  /* 0x00000000020672ca */ /* 0x000fc800000e0000 */
        /* <DEDUP_REMOVED lines=64> */
[----:B------:R0:W-:Y:S01]  /*12a50*/  STL [R1+0xa0], R68 ;  /* 0x0000a04401007387 */ /* 0x0001e20000100800 */
        /* <DEDUP_REMOVED lines=69> */
[----:B------:R-:W-:-:S03]  /*12eb0*/  IMAD.MOV.U32 R235, RZ, RZ, R69 ;  /* 0x000000ffffeb7224 */ /* 0x000fc600078e0045 */
        /* <DEDUP_REMOVED lines=43> */
[----:B------:R-:W-:Y:S04]  /*13170*/  STL.64 [R1+0x3a0], R182 ;  /* 0x0003a0b601007387 */ /* 0x000fe80000100a00 */
[----:B------:R-:W-:Y:S04]  /*13180*/  STL.64 [R1+0x398], R180 ;  /* 0x000398b401007387 */ /* 0x000fe80000100a00 */
[----:B------:R-:W-:Y:S04]  /*13190*/  STL [R1+0x394], R178 ;  /* 0x000394b201007387 */ /* 0x000fe80000100800 */
[----:B-----5:R-:W-:Y:S04]  /*131a0*/  STL [R1+0x390], R163 ;  /* 0x000390a301007387 */ /* 0x020fe80000100800 */
[----:B------:R-:W-:Y:S04]  /*131b0*/  STL [R1+0x38c], R160 ;  /* 0x00038ca001007387 */ /* 0x000fe80000100800 */
        /* <DEDUP_REMOVED lines=93> */
[----:B------:R-:W-:-:S02]  /*13790*/  VIADD R6, R6, 0x6 ;  /* 0x0000000606067836 */ /* 0x000fc40000000000 */
[----:B------:R-:W-:Y:S02]  /*137a0*/  IMAD.MOV.U32 R7, RZ, RZ, 0x40000040 ;  /* 0x40000040ff077424 */ /* 0x000fe400078e00ff */
[----:B------:R-:W-:Y:S01]  /*137b0*/  IMAD.MOV.U32 R145, RZ, RZ, R179 ;  /* 0x000000ffff917224 */ /* 0x000fe200078e00b3 */
[----:B------:R-:W-:Y:S01]  /*137c0*/  R2UR UR6, R6 ;  /* 0x00000000060672ca */ /* 0x000fe200000e0000 */
[----:B------:R-:W-:Y:S01]  /*137d0*/  IMAD.MOV.U32 R146, RZ, RZ, R177 ;  /* 0x000000ffff927224 */ /* 0x000fe200078e00b1 */
[----:B------:R-:W-:Y:S01]  /*137e0*/  R2UR UR7, R7 ;  /* 0x00000000070772ca */ /* 0x000fe200000e0000 */
        /* <DEDUP_REMOVED lines=148> */
[----:B------:R0:W5:Y:S04]  /*14130*/  LDL.LU R178, [R1+0x394] ;  /* 0x0003940001b27983 */ /* 0x0001680000300800 */
[----:B------:R0:W5:Y:S04]  /*14140*/  LDL.LU R163, [R1+0x390] ;  /* 0x0003900001a37983 */ /* 0x0001680000300800 */
        /* <DEDUP_REMOVED lines=52> */
[----:B--2---:R-:W-:-:S12]  /*14490*/  WARPGROUP.ARRIVE ;  /* 0x00000000000079c5 */ /* 0x004fd80000000000 */
[----:B0-----:R-:W-:Y:S03]  /*144a0*/  QGMMA.64x256x32.F32.E5M2.E5M2 R24, R180, gdesc[UR4], R24, gsb0 ;  /* 0x03e00004b4187df3 */ /* 0x001fe60008003818 */
[----:B------:R-:W-:Y:S02]  /*144b0*/  WARPGROUP.DEPBAR.LE gsb0, 0x0 ;  /* 0x00008000000079c5 */ /* 0x000fe40000010000 */
.L_x_27:
[----:B------:R-:W-:Y:S05]  /*144c0*/  @!P0 BRA `(.L_x_48) ;  /* 0x0000000000048947 */ /* 0x000fea0003800000 */
[----:B------:R-:W-:Y:S01]  /*144d0*/  BPT.TRAP 0x1 ;  /* 0x000000040000795c */ /* 0x000fe20000300000 */
.L_x_48:
[----:B------:R-:W-:Y:S02]  /*144e0*/  UIADD3 UR39, UR41, UR39, URZ ;  /* 0x0000002729277290 */ /* 0x000fe4000fffe03f */
[----:B------:R-:W-:Y:S02]  /*144f0*/  UISETP.GT.U32.AND UP0, UPT, UR40, 0x1, UPT ;  /* 0x000000012800788c */ /* 0x000fe4000bf04070 */
[----:B------:R-:W-:-:S04]  /*14500*/  UIADD3 UR6, UR39, -0x1, URZ ;  /* 0xffffffff27067890 */ /* 0x000fc8000fffe03f */
[----:B------:R-:W-:Y:S01]  /*14510*/  UIMAD.WIDE.U32 UR4, UR6, -0x55555555, URZ ;  /* 0xaaaaaaab060478a5 */ /* 0x000fe2000f8e003f */
[----:B------:R-:W-:-:S03]  /*14520*/  PLOP3.LUT P0, PT, PT, PT, UP0, 0x80, 0x0 ;  /* 0x000000000000781c */ /* 0x000fc60003f0f008 */
[----:B------:R-:W-:-:S04]  /*14530*/  USHF.R.U32.HI UR4, URZ, 0x1, UR5 ;  /* 0x000000013f047899 */ /* 0x000fc80008011605 */
[----:B------:R-:W-:-:S04]  /*14540*/  UIMAD UR6, UR4, -0x3, UR6 ;  /* 0xfffffffd040678a4 */ /* 0x000fc8000f8e0206 */
[----:B------:R-:W-:-:S04]  /*14550*/  ULEA UR6, UR6, UR46, 0x3 ;  /* 0x0000002e06067291 */ /* 0x000fc8000f8e183f */
[----:B------:R-:W-:-:S04]  /*14560*/  UIADD3 UR6, UR6, 0x18, URZ ;  /* 0x0000001806067890 */ /* 0x000fc8000fffe03f */
[----:B------:R-:W-:-:S09]  /*14570*/  UPRMT UR6, URZ, 0x654, UR6 ;  /* 0x000006543f067896 */ /* 0x000fd20008000006 */
[----:B------:R-:W-:Y:S01]  /*14580*/  SYNCS.ARRIVE.TRANS64.RED.A1T0 RZ, [UR6], RZ ;  /* 0x000000ffffff79a7 */ /* 0x000fe20008100406 */
[----:B------:R-:W-:Y:S05]  /*14590*/  @P0 BRA `(.L_x_49) ;  /* 0x0000000000040947 */ /* 0x000fea0003800000 */
[----:B------:R-:W-:Y:S01]  /*145a0*/  BPT.TRAP 0x1 ;  /* 0x000000040000795c */ /* 0x000fe20000300000 */
.L_x_49:
[----:B------:R-:W0:Y:S01]  /*145b0*/  S2R R5, SR_TID.X ;  /* 0x0000000000057919 */ /* 0x000e220000002100 */
[----:B------:R-:W-:Y:S01]  /*145c0*/  IMAD.MOV.U32 R11, RZ, RZ, 0x6540 ;  /* 0x00006540ff0b7424 */ /* 0x000fe200078e00ff */
[----:B------:R-:W-:Y:S01]  /*145d0*/  USHF.R.S32.HI UR10, URZ, 0x1f, UR43 ;  /* 0x0000001f3f0a7899 */ /* 0x000fe2000801142b */
[----:B------:R-:W-:Y:S01]  /*145e0*/  ULDC.64 UR6, c[0x0][0x5d0] ;  /* 0x0001740000067ab9 */ /* 0x000fe20000000a00 */
[----:B------:R-:W-:Y:S01]  /*145f0*/  UIMAD.WIDE UR8, UR45, 0x100, URZ ;  /* 0x000001002d0878a5 */ /* 0x000fe2000f8e023f */
[----:B------:R-:W-:Y:S01]  /*14600*/  IMAD.U32 R6, RZ, RZ, UR6 ;  /* 0x00000006ff067e24 */ /* 0x000fe2000f8e00ff */
[----:B------:R-:W-:Y:S02]  /*14610*/  UIMAD UR4, UR10, UR6, URZ ;  /* 0x000000060a0472a4 */ /* 0x000fe4000f8e023f */
[----:B------:R-:W-:Y:S02]  /*14620*/  USHF.L.U32 UR45, UR45, 0x8, URZ ;  /* 0x000000082d2d7899 */ /* 0x000fe4000800063f */
[----:B------:R-:W-:-:S02]  /*14630*/  UIMAD UR4, UR43, UR7, UR4 ;  /* 0x000000072b0472a4 */ /* 0x000fc4000f8e0204 */
[----:B------:R-:W-:Y:S01]  /*14640*/  UISETP.GT.U32.AND UP0, UPT, UR39, 0x2, UPT ;  /* 0x000000022700788c */ /* 0x000fe2000bf04070 */
[----:B------:R-:W-:Y:S01]  /*14650*/  ULDC UR7, c[0x0][0x284] ;  /* 0x0000a10000077ab9 */ /* 0x000fe20000000800 */
[----:B------:R-:W-:Y:S01]  /*14660*/  UISETP.GE.U32.AND UP1, UPT, UR41, 0x3, UPT ;  /* 0x000000032900788c */ /* 0x000fe2000bf26070 */
[----:B------:R-:W-:Y:S01]  /*14670*/  IMAD.U32 R20, RZ, RZ, UR7 ;  /* 0x00000007ff147e24 */ /* 0x000fe2000f8e00ff */
[----:B------:R-:W-:-:S04]  /*14680*/  UISETP.LT.U32.AND UP0, UPT, UR41, 0x3, UP0 ;  /* 0x000000032900788c */ /* 0x000fc80008701070 */
[----:B------:R-:W-:-:S04]  /*14690*/  USEL UR6, URZ, 0x1, !UP0 ;  /* 0x000000013f067887 */ /* 0x000fc8000c000000 */
[----:B------:R-:W-:Y:S01]  /*146a0*/  ULOP3.LUT UR38, UR38, UR6, URZ, 0x3c, !UPT ;  /* 0x0000000626267292 */ /* 0x000fe2000f8e3c3f */
[C---:B0-----:R-:W-:Y:S01]  /*146b0*/  IMAD.SHL.U32 R10, R5.reuse, 0x2, RZ ;  /* 0x00000002050a7824 */ /* 0x041fe200078e00ff */
[--C-:B------:R-:W-:Y:S02]  /*146c0*/  SHF.R.U32.HI R3, RZ, 0x2, R5.reuse ;  /* 0x00000002ff037819 */ /* 0x100fe40000011605 */
[----:B------:R-:W-:Y:S02]  /*146d0*/  LOP3.LUT R4, R5, 0x60, RZ, 0xc0, !PT ;  /* 0x0000006005047812 */ /* 0x000fe400078ec0ff */
[----:B------:R-:W-:Y:S02]  /*146e0*/  LOP3.LUT R10, R10, 0x6, RZ, 0xc0, !PT ;  /* 0x000000060a0a7812 */ /* 0x000fe400078ec0ff */
[----:B------:R-:W-:Y:S02]  /*146f0*/  SHF.R.U32.HI R2, RZ, 0x7, R5 ;  /* 0x00000007ff027819 */ /* 0x000fe40000011605 */
[----:B------:R-:W-:Y:S01]  /*14700*/  PRMT R10, R10, R11, UR42 ;  /* 0x0000002a0a0a7e16 */ /* 0x000fe2000800000b */
[----:B------:R-:W-:Y:S01]  /*14710*/  USHF.L.U32 UR42, UR42, 0x8, URZ ;  /* 0x000000082a2a7899 */ /* 0x000fe2000800063f */
[----:B------:R-:W-:-:S02]  /*14720*/  LOP3.LUT R3, R3, 0x7, RZ, 0xc0, !PT ;  /* 0x0000000703037812 */ /* 0x000fc400078ec0ff */
[----:B------:R-:W-:Y:S02]  /*14730*/  SHF.R.S32.HI R11, RZ, 0x1f, R10 ;  /* 0x0000001fff0b7819 */ /* 0x000fe4000001140a */
[----:B------:R-:W-:Y:S02]  /*14740*/  SHF.R.U32.HI R4, RZ, 0x1, R4 ;  /* 0x00000001ff047819 */ /* 0x000fe40000011604 */
[----:B------:R-:W-:Y:S01]  /*14750*/  LOP3.LUT R2, R2, 0x1, RZ, 0xc0, !PT ;  /* 0x0000000102027812 */ /* 0x000fe200078ec0ff */
[----:B------:R-:W-:Y:S01]  /*14760*/  IMAD.WIDE.U32 R6, R6, UR43, R10 ;  /* 0x0000002b06067c25 */ /* 0x000fe2000f8e000a */
[----:B------:R-:W-:-:S03]  /*14770*/  IADD3 R0, RZ, -R4, -R3 ;  /* 0x80000004ff007210 */ /* 0x000fc60007ffe803 */
[----:B------:R-:W-:Y:S01]  /*14780*/  VIADD R7, R7, UR4 ;  /* 0x0000000407077c36 */ /* 0x000fe20008000000 */
[----:B------:R-:W-:Y:S01]  /*14790*/  ULDC UR4, c[0x0][0x288] ;  /* 0x0000a20000047ab9 */ /* 0x000fe20000000800 */
[C---:B------:R-:W-:Y:S01]  /*147a0*/  IMAD R0, R2.reuse, -0x40, R0 ;  /* 0xffffffc002007824 */ /* 0x040fe200078e0200 */
[----:B------:R-:W-:Y:S01]  /*147b0*/  UISETP.GE.AND UP2, UPT, UR42, UR4, UPT ;  /* 0x000000042a00728c */ /* 0x000fe2000bf46270 */
[----:B------:R-:W-:Y:S02]  /*147c0*/  IMAD.SHL.U32 R21, R2, 0x40, RZ ;  /* 0x0000004002157824 */ /* 0x000fe400078e00ff */
[----:B------:R-:W-:Y:S01]  /*147d0*/  IMAD.MOV.U32 R2, RZ, RZ, -0x2 ;  /* 0xfffffffeff027424 */ /* 0x000fe200078e00ff */
[----:B------:R-:W-:Y:S02]  /*147e0*/  UISETP.GE.OR UP2, UPT, UR45, UR7, UP2 ;  /* 0x000000072d00728c */ /* 0x000fe40009746670 */
[----:B------:R-:W-:Y:S02]  /*147f0*/  IADD3 R20, R20, -UR45, R0 ;  /* 0x8000002d14147c10 */ /* 0x000fe4000fffe000 */
[----:B------:R-:W-:Y:S01]  /*14800*/  LOP3.LUT R0, R5, 0x3, RZ, 0xc0, !PT ;  /* 0x0000000305007812 */ /* 0x000fe200078ec0ff */
[----:B------:R-:W-:Y:S01]  /*14810*/  UMOV UR45, 0xffffffff ;  /* 0xffffffff002d7882 */ /* 0x000fe20000000000 */
[----:B------:R-:W-:-:S02]  /*14820*/  LOP3.LUT R21, R21, 0x40, R3, 0xe2, !PT ;  /* 0x0000004015157812 */ /* 0x000fc400078ee203 */
[----:B------:R-:W-:Y:S01]  /*14830*/  PLOP3.LUT P0, PT, PT, PT, UP2, 0x80, 0x0 ;  /* 0x000000000000781c */ /* 0x000fe20003f0f028 */
[----:B------:R-:W-:Y:S01]  /*14840*/  IMAD R0, R0, R2, UR4 ;  /* 0x0000000400007e24 */ /* 0x000fe2000f8e0202 */
[----:B------:R-:W-:Y:S01]  /*14850*/  UIMAD.WIDE.U32 UR4, UR39, -0x55555555, URZ ;  /* 0xaaaaaaab270478a5 */ /* 0x000fe2000f8e003f */
[----:B------:R-:W-:Y:S02]  /*14860*/  LOP3.LUT R21, R21, UR8, R4, 0xfe, !PT ;  /* 0x0000000815157c12 */ /* 0x000fe4000f8efe04 */
[----:B------:R-:W-:Y:S01]  /*14870*/  VIADD R0, R0, -UR42 ;  /* 0x8000002a00007c36 */ /* 0x000fe20008000000 */
[----:B------:R-:W-:-:S04]  /*14880*/  USHF.R.U32.HI UR4, URZ, 0x1, UR5 ;  /* 0x000000013f047899 */ /* 0x000fc80008011605 */
[----:B------:R-:W-:Y:S02]  /*14890*/  UIMAD UR39, UR4, -0x3, UR39 ;  /* 0xfffffffd042778a4 */ /* 0x000fe4000f8e0227 */
[----:B------:R-:W-:Y:S01]  /*148a0*/  @UP1 ULOP3.LUT UR38, UR38, 0x1, UR4, 0x78, !UPT ;  /* 0x0000000126261892 */ /* 0x000fe2000f8e7804 */
[----:B------:R-:W-:Y:S11]  /*148b0*/  @P0 BRA `(.L_x_50) ;  /* 0x00000124000c0947 */ /* 0x000ff60003800000 */
[----:B------:R-:W0:Y:S01]  /*148c0*/  LDC.64 R2, c[0x0][0x5c8] ;  /* 0x00017200ff027b82 */ /* 0x000e220000000a00 */
[----:B------:R-:W-:Y:S01]  /*148d0*/  ULDC.64 UR4, c[0x0][0x5c0] ;  /* 0x0001700000047ab9 */ /* 0x000fe20000000a00 */
[----:B------:R-:W-:Y:S01]  /*148e0*/  BSSY B0, `(.L_x_50) ;  /* 0x0001240000007945 */ /* 0x000fe20003800000 */
[C---:B0-----:R-:W-:Y:S01]  /*148f0*/  IMAD R5, R2.reuse, UR9, RZ ;  /* 0x0000000902057c24 */ /* 0x041fe2000f8e02ff */
[----:B------:R-:W-:Y:S01]  /*14900*/  SHF.L.U64.HI R13, R2, 0x3, R3 ;  /* 0x00000003020d7819 */ /* 0x000fe20000010203 */
[----:B------:R-:W-:-:S04]  /*14910*/  IMAD.WIDE.U32 R6, R21, R2, R6 ;  /* 0x0000000215067225 */ /* 0x000fc800078e0006 */
[----:B------:R-:W-:Y:S01]  /*14920*/  IMAD R5, R21, R3, R5 ;  /* 0x0000000315057224 */ /* 0x000fe200078e0205 */
[----:B------:R-:W-:Y:S02]  /*14930*/  IADD3 R8, P2, R6, UR4, RZ ;  /* 0x0000000406087c10 */ /* 0x000fe4000ff5e0ff */
[C---:B------:R-:W-:Y:S01]  /*14940*/  LEA R4, P3, R2.reuse, R6, 0x7 ;  /* 0x0000000602047211 */ /* 0x040fe200078638ff */
[----:B------:R-:W-:Y:S02]  /*14950*/  IMAD.IADD R5, R7, 0x1, R5 ;  /* 0x0000000107057824 */ /* 0x000fe400078e0205 */
[----:B------:R-:W-:-:S03]  /*14960*/  IMAD.SHL.U32 R7, R2, 0x8, RZ ;  /* 0x0000000802077824 */ /* 0x000fc600078e00ff */
[----:B------:R-:W-:Y:S02]  /*14970*/  IADD3.X R9, R5, UR5, RZ, P2, !PT ;  /* 0x0000000505097c10 */ /* 0x000fe400097fe4ff */
[----:B-----5:R-:W-:Y:S02]  /*14980*/  FSETP.NEU.AND P2, PT, R178, RZ, PT ;  /* 0x000000ffb200720b */ /* 0x020fe40003f4d000 */
[----:B------:R-:W-:Y:S02]  /*14990*/  LEA.HI.X R12, R2, R5, R3, 0x7, P3 ;  /* 0x00000005020c7211 */ /* 0x000fe400018f3c03 */
[--C-:B------:R-:W-:Y:S02]  /*149a0*/  IADD3 R6, P1, P0, R6, UR4, R7.reuse ;  /* 0x0000000406067c10 */ /* 0x100fe4000f83e007 */
[C---:B------:R-:W-:Y:S02]  /*149b0*/  IADD3 R2, P4, P5, R4.reuse, UR4, R7 ;  /* 0x0000000404027c10 */ /* 0x040fe4000fd9e007 */
[----:B------:R-:W-:-:S02]  /*149c0*/  IADD3 R4, P3, R4, UR4, RZ ;  /* 0x0000000404047c10 */ /* 0x000fc4000ff7e0ff */
[--C-:B------:R-:W-:Y:S02]  /*149d0*/  IADD3.X R7, R5, UR5, R13.reuse, P1, P0 ;  /* 0x0000000505077c10 */ /* 0x100fe40008fe040d */
[C---:B------:R-:W-:Y:S02]  /*149e0*/  IADD3.X R3, R12.reuse, UR5, R13, P4, P5 ;  /* 0x000000050c037c10 */ /* 0x040fe4000a7ea40d */
[----:B------:R-:W-:Y:S01]  /*149f0*/  IADD3.X R5, R12, UR5, RZ, P3, !PT ;  /* 0x000000050c057c10 */ /* 0x000fe20009ffe4ff */
[----:B------:R-:W-:Y:S06]  /*14a00*/  @!P2 BRA `(.L_x_51) ;  /* 0x000000d800a4a947 */ /* 0x000fec0003800000 */
[----:B------:R-:W0:Y:S01]  /*14a10*/  LDC.64 R14, c[0x0][0x5b0] ;  /* 0x00016c00ff0e7b82 */ /* 0x000e220000000a00 */
[----:B------:R-:W-:Y:S01]  /*14a20*/  ULDC.64 UR4, c[0x0][0x5b8] ;  /* 0x00016e0000047ab9 */ /* 0x000fe20000000a00 */
[----:B------:R-:W-:Y:S01]  /*14a30*/  BSSY B1, `(.L_x_52) ;  /* 0x0000012000017945 */ /* 0x000fe20003800000 */
[----:B------:R-:W-:Y:S01]  /*14a40*/  IMAD.U32 R12, RZ, RZ, UR4 ;  /* 0x00000004ff0c7e24 */ /* 0x000fe2000f8e00ff */
[----:B------:R-:W-:-:S03]  /*14a50*/  UIMAD UR4, UR10, UR4, URZ ;  /* 0x000000040a0472a4 */ /* 0x000fc6000f8e023f */
[----:B------:R-:W-:Y:S01]  /*14a60*/  IMAD.WIDE.U32 R10, R12, UR43, R10 ;  /* 0x0000002b0c0a7c25 */ /* 0x000fe2000f8e000a */
[----:B------:R-:W1:Y:S01]  /*14a70*/  LDC.64 R16, c[0x0][0x5a8] ;  /* 0x00016a00ff107b82 */ /* 0x000e620000000a00 */
[----:B------:R-:W-:Y:S02]  /*14a80*/  UIMAD UR4, UR43, UR5, UR4 ;  /* 0x000000052b0472a4 */ /* 0x000fe4000f8e0204 */
[----:B------:R-:W-:-:S04]  /*14a90*/  IMAD.MOV.U32 R18, RZ, RZ, R10 ;  /* 0x000000ffff127224 */ /* 0x000fc800078e000a */
[----:B------:R-:W-:Y:S02]  /*14aa0*/  VIADD R19, R11, UR4 ;  /* 0x000000040b137c36 */ /* 0x000fe40008000000 */
[----:B0-----:R-:W-:Y:S02]  /*14ab0*/  IMAD R12, R14, UR9, RZ ;  /* 0x000000090e0c7c24 */ /* 0x001fe4000f8e02ff */
[----:B------:R-:W-:-:S04]  /*14ac0*/  IMAD.WIDE.U32 R10, R21, R14, R18 ;  /* 0x0000000e150a7225 */ /* 0x000fc800078e0012 */
[----:B------:R-:W-:Y:S01]  /*14ad0*/  IMAD R13, R21, R15, R12 ;  /* 0x0000000f150d7224 */ /* 0x000fe200078e020c */
[----:B-1----:R-:W-:Y:S02]  /*14ae0*/  IADD3 R12, P0, R10, R16, RZ ;  /* 0x000000100a0c7210 */ /* 0x002fe40007f1e0ff */
[----:B------:R-:W-:Y:S02]  /*14af0*/  PRMT R10, RZ, 0x7610, R10 ;  /* 0x00007610ff0a7816 */ /* 0x000fe4000000000a */
[----:B------:R-:W-:Y:S02]  /*14b00*/  IADD3.X R13, R17, R11, R13, P0, !PT ;  /* 0x0000000b110d7210 */ /* 0x000fe400007fe40d */
[----:B------:R-:W-:-:S04]  /*14b10*/  ISETP.GE.AND P0, PT, R20, 0x1, PT ;  /* 0x000000011400780c */ /* 0x000fc80003f06270 */
[----:B------:R-:W-:-:S13]  /*14b20*/  ISETP.LT.OR P1, PT, R0, 0x1, !P0 ;  /* 0x000000010000780c */ /* 0x000fda0004721670 */
[----:B------:R-:W-:Y:S05]  /*14b30*/  @P1 BRA `(.L_x_53) ;  /* 0x0000000000041947 */ /* 0x000fea0003800000 */
[----:B------:R0:W5:Y:S02]  /*14b40*/  LDG.E.U8 R10, desc[UR36][R12.64] ;  /* 0x000000240c0a7981 */ /* 0x000164000c1e1100 */
.L_x_53:
[----:B------:R-:W-:Y:S05]  /*14b50*/  BSYNC B1 ;  /* 0x0000000000017941 */ /* 0x000fea0003800000 */
.L_x_52:
[----:B------:R-:W2:Y:S01]  /*14b60*/  LDL.LU R11, [R1] ;  /* 0x00000000010b7983 */ /* 0x000ea20000300800 */
[----:B-----5:R-:W-:Y:S01]  /*14b70*/  LOP3.LUT R10, R10, 0xff, RZ, 0xc0, !PT ;  /* 0x000000ff0a0a7812 */ /* 0x020fe200078ec0ff */
[----:B------:R-:W-:Y:S03]  /*14b80*/  BSSY B1, `(.L_x_54) ;  /* 0x000000b000017945 */ /* 0x000fe60003800000 */
[----:B------:R-:W-:-:S05]  /*14b90*/  F2FP.F16.E5M2.UNPACK_B R10, R10 ;  /* 0x0000000aff0a723e */ /* 0x000fca00020004ff */
[----:B------:R-:W-:-:S05]  /*14ba0*/  HADD2.F32 R10, -RZ, R10.H0_H0 ;  /* 0x2000000aff0a7230 */ /* 0x000fca0000004100 */
[----:B------:R-:W-:-:S04]  /*14bb0*/  FMUL R10, R10, R178 ;  /* 0x000000b20a0a7220 */ /* 0x000fc80000400000 */
[----:B--2---:R-:W-:-:S05]  /*14bc0*/  FFMA R10, R11, R163, R10 ;  /* 0x000000a30b0a7223 */ /* 0x004fca000000000a */
[----:B------:R-:W-:-:S05]  /*14bd0*/  F2FP.SATFINITE.E5M2.F32.PACK_AB_MERGE_C R10, RZ, R10, RZ ;  /* 0x0000000aff0a723e */ /* 0x000fca00048060ff */
[----:B------:R1:W-:Y:S01]  /*14be0*/  @!P1 STG.E.U8 desc[UR36][R8.64], R10 ;  /* 0x0000000a08009986 */ /* 0x0003e2000c101124 */
[----:B------:R-:W-:Y:S02]  /*14bf0*/  ISETP.LT.OR P1, PT, R0, 0x2, !P0 ;  /* 0x000000020000780c */ /* 0x000fe40004721670 */
[----:B-1----:R-:W-:-:S11]  /*14c00*/  PRMT R10, RZ, 0x7610, R10 ;  /* 0x00007610ff0a7816 */ /* 0x002fd6000000000a */
[----:B------:R-:W-:Y:S05]  /*14c10*/  @P1 BRA `(.L_x_55) ;  /* 0x0000000000041947 */ /* 0x000fea0003800000 */
[----:B------:R1:W5:Y:S02]  /*14c20*/  LDG.E.U8 R10, desc[UR36][R12.64+0x1] ;  /* 0x000001240c0a7981 */ /* 0x000364000c1e1100 */
.L_x_55:
[----:B------:R-:W-:Y:S05]  /*14c30*/  BSYNC B1 ;  /* 0x0000000000017941 */ /* 0x000fea0003800000 */
.L_x_54:
[----:B------:R-:W2:Y:S01]  /*14c40*/  LDL.LU R11, [R1+0x4] ;  /* 0x00000400010b7983 */ /* 0x000ea20000300800 */
[----:B-----5:R-:W-:Y:S01]  /*14c50*/  LOP3.LUT R10, R10, 0xff, RZ, 0xc0, !PT ;  /* 0x000000ff0a0a7812 */ /* 0x020fe200078ec0ff */
[----:B------:R-:W-:Y:S03]  /*14c60*/  BSSY B1, `(.L_x_56) ;  /* 0x0000013000017945 */ /* 0x000fe60003800000 */
[----:B------:R-:W-:-:S05]  /*14c70*/  F2FP.F16.E5M2.UNPACK_B R10, R10 ;  /* 0x0000000aff0a723e */ /* 0x000fca00020004ff */
[----:B------:R-:W-:-:S05]  /*14c80*/  HADD2.F32 R10, -RZ, R10.H0_H0 ;  /* 0x2000000aff0a7230 */ /* 0x000fca0000004100 */
[----:B------:R-:W-:-:S04]  /*14c90*/  FMUL R10, R10, R178 ;  /* 0x000000b20a0a7220 */ /* 0x000fc80000400000 */
[----:B--2---:R-:W-:-:S05]  /*14ca0*/  FFMA R10, R11, R163, R10 ;  /* 0x000000a30b0a7223 */ /* 0x004fca000000000a */
[----:B------:R-:W-:-:S05]  /*14cb0*/  F2FP.SATFINITE.E5M2.F32.PACK_AB_MERGE_C R10, RZ, R10, RZ ;  /* 0x0000000aff0a723e */ /* 0x000fca00048060ff */
[----:B------:R2:W-:Y:S02]  /*14cc0*/  @!P1 STG.E.U8 desc[UR36][R8.64+0x1], R10 ;  /* 0x0000010a08009986 */ /* 0x0005e4000c101124 */
[----:B--2---:R-:W-:-:S05]  /*14cd0*/  IADD3 R10, P1, R21, 0x8, RZ ;  /* 0x00000008150a7810 */ /* 0x004fca0007f3e0ff */
[----:B------:R-:W-:-:S04]  /*14ce0*/  IMAD.X R11, RZ, RZ, UR9, P1 ;  /* 0x00000009ff0b7e24 */ /* 0x000fc800088e06ff */
[----:B------:R-:W-:-:S04]  /*14cf0*/  IMAD R11, R11, R14, RZ ;  /* 0x0000000e0b0b7224 */ /* 0x000fc800078e02ff */
[C---:B------:R-:W-:Y:S02]  /*14d00*/  IMAD R22, R10.reuse, R15, R11 ;  /* 0x0000000f0a167224 */ /* 0x040fe400078e020b */
[----:B------:R-:W-:-:S03]  /*14d10*/  IMAD.WIDE.U32 R10, R10, R14, R18 ;  /* 0x0000000e0a0a7225 */ /* 0x000fc600078e0012 */
[----:B------:R-:W-:-:S04]  /*14d20*/  IADD3 R10, P1, R10, R16, RZ ;  /* 0x000000100a0a7210 */ /* 0x000fc80007f3e0ff */
[--C-:B------:R-:W-:Y:S02]  /*14d30*/  IADD3.X R11, R17, R11, R22.reuse, P1, !PT ;  /* 0x0000000b110b7210 */ /* 0x100fe40000ffe416 */
[----:B------:R-:W-:Y:S02]  /*14d40*/  ISETP.GE.AND P1, PT, R20, 0x9, PT ;  /* 0x000000091400780c */ /* 0x000fe40003f26270 */
[----:B------:R-:W-:Y:S02]  /*14d50*/  PRMT R22, RZ, 0x7610, R22 ;  /* 0x00007610ff167816 */ /* 0x000fe40000000016 */
[----:B------:R-:W-:-:S13]  /*14d60*/  ISETP.LT.OR P2, PT, R0, 0x1, !P1 ;  /* 0x000000010000780c */ /* 0x000fda0004f41670 */
[----:B------:R-:W-:Y:S05]  /*14d70*/  @P2 BRA `(.L_x_57) ;  /* 0x0000000000042947 */ /* 0x000fea0003800000 */
[----:B------:R2:W5:Y:S02]  /*14d80*/  LDG.E.U8 R22, desc[UR36][R10.64] ;  /* 0x000000240a167981 */ /* 0x000564000c1e1100 */
.L_x_57:
[----:B------:R-:W-:Y:S05]  /*14d90*/  BSYNC B1 ;  /* 0x0000000000017941 */ /* 0x000fea0003800000 */
.L_x_56:
[----:B------:R-:W3:Y:S01]  /*14da0*/  LDL.LU R23, [R1+0x8] ;  /* 0x0000080001177983 */ /* 0x000ee20000300800 */
[----:B-----5:R-:W-:Y:S01]  /*14db0*/  LOP3.LUT R22, R22, 0xff, RZ, 0xc0, !PT ;  /* 0x000000ff16167812 */ /* 0x020fe200078ec0ff */
[----:B------:R-:W-:Y:S03]  /*14dc0*/  BSSY B1, `(.L_x_58) ;  /* 0x000000b000017945 */ /* 0x000fe60003800000 */
[----:B------:R-:W-:-:S05]  /*14dd0*/  F2FP.F16.E5M2.UNPACK_B R22, R22 ;  /* 0x00000016ff16723e */ /* 0x000fca00020004ff */
[----:B------:R-:W-:-:S05]  /*14de0*/  HADD2.F32 R22, -RZ, R22.H0_H0 ;  /* 0x20000016ff167230 */ /* 0x000fca0000004100 */
[----:B------:R-:W-:-:S04]  /*14df0*/  FMUL R22, R22, R178 ;  /* 0x000000b216167220 */ /* 0x000fc80000400000 */
[----:B---3--:R-:W-:-:S05]  /*14e00*/  FFMA R22, R23, R163, R22 ;  /* 0x000000a317167223 */ /* 0x008fca0000000016 */
[----:B------:R-:W-:-:S05]  /*14e10*/  F2FP.SATFINITE.E5M2.F32.PACK_AB_MERGE_C R22, RZ, R22, RZ ;  /* 0x00000016ff16723e */ /* 0x000fca00048060ff */
[----:B------:R3:W-:Y:S01]  /*14e20*/  @!P2 STG.E.U8 desc[UR36][R6.64], R22 ;  /* 0x000000160600a986 */ /* 0x0007e2000c101124 */
[----:B------:R-:W-:Y:S02]  /*14e30*/  ISETP.LT.OR P2, PT, R0, 0x2, !P1 ;  /* 0x000000020000780c */ /* 0x000fe40004f41670 */
[----:B---3--:R-:W-:-:S11]  /*14e40*/  PRMT R22, RZ, 0x7610, R22 ;  /* 0x00007610ff167816 */ /* 0x008fd60000000016 */
[----:B------:R-:W-:Y:S05]  /*14e50*/  @P2 BRA `(.L_x_59) ;  /* 0x0000000000042947 */ /* 0x000fea0003800000 */
[----:B------:R3:W5:Y:S02]  /*14e60*/  LDG.E.U8 R22, desc[UR36][R10.64+0x1] ;  /* 0x000001240a167981 */ /* 0x000764000c1e1100 */
.L_x_59:
[----:B------:R-:W-:Y:S05]  /*14e70*/  BSYNC B1 ;  /* 0x0000000000017941 */ /* 0x000fea0003800000 */
.L_x_58:
[----:B------:R-:W4:Y:S01]  /*14e80*/  LDL.LU R23, [R1+0xc] ;  /* 0x00000c0001177983 */ /* 0x000f220000300800 */
[----:B-----5:R-:W-:Y:S01]  /*14e90*/  LOP3.LUT R22, R22, 0xff, RZ, 0xc0, !PT ;  /* 0x000000ff16167812 */ /* 0x020fe200078ec0ff */
[----:B------:R-:W-:Y:S01]  /*14ea0*/  BSSY B1, `(.L_x_60) ;  /* 0x000000b000017945 */ /* 0x000fe20003800000 */
[----:B------:R-:W-:Y:S02]  /*14eb0*/  ISETP.LT.OR P3, PT, R0, 0x9, !P0 ;  /* 0x000000090000780c */ /* 0x000fe40004761670 */
[----:B------:R-:W-:-:S05]  /*14ec0*/  F2FP.F16.E5M2.UNPACK_B R22, R22 ;  /* 0x00000016ff16723e */ /* 0x000fca00020004ff */
[----:B------:R-:W-:-:S05]  /*14ed0*/  HADD2.F32 R22, -RZ, R22.H0_H0 ;  /* 0x20000016ff167230 */ /* 0x000fca0000004100 */
[----:B------:R-:W-:-:S04]  /*14ee0*/  FMUL R22, R22, R178 ;  /* 0x000000b216167220 */ /* 0x000fc80000400000 */
[----:B----4-:R-:W-:-:S05]  /*14ef0*/  FFMA R22, R23, R163, R22 ;  /* 0x000000a317167223 */ /* 0x010fca0000000016 */
[----:B------:R-:W-:-:S05]  /*14f00*/  F2FP.SATFINITE.E5M2.F32.PACK_AB_MERGE_C R22, RZ, R22, RZ ;  /* 0x00000016ff16723e */ /* 0x000fca00048060ff */
[----:B------:R4:W-:Y:S02]  /*14f10*/  @!P2 STG.E.U8 desc[UR36][R6.64+0x1], R22 ;  /* 0x000001160600a986 */ /* 0x0009e4000c101124 */
[----:B----4-:R-:W-:Y:S01]  /*14f20*/  PRMT R22, RZ, 0x7610, R22 ;  /* 0x00007610ff167816 */ /* 0x010fe20000000016 */
[----:B------:R-:W-:Y:S06]  /*14f30*/  @P3 BRA `(.L_x_61) ;  /* 0x0000000000043947 */ /* 0x000fec0003800000 */
[----:B------:R4:W5:Y:S02]  /*14f40*/  LDG.E.U8 R22, desc[UR36][R12.64+0x8] ;  /* 0x000008240c167981 */ /* 0x000964000c1e1100 */
.L_x_61:
[----:B------:R-:W-:Y:S05]  /*14f50*/  BSYNC B1 ;  /* 0x0000000000017941 */ /* 0x000fea0003800000 */
.L_x_60:
[----:B------:R-:W2:Y:S01]  /*14f60*/  LDL.LU R23, [R1+0x10] ;  /* 0x0000100001177983 */ /* 0x000ea20000300800 */
[----:B-----5:R-:W-:Y:S01]  /*14f70*/  LOP3.LUT R22, R22, 0xff, RZ, 0xc0, !PT ;  /* 0x000000ff16167812 */ /* 0x020fe200078ec0ff */
[----:B------:R-:W-:Y:S01]  /*14f80*/  BSSY B1, `(.L_x_62) ;  /* 0x000000b000017945 */ /* 0x000fe20003800000 */
[----:B------:R-:W-:Y:S02]  /*14f90*/  ISETP.LT.OR P2, PT, R0, 0xa, !P0 ;  /* 0x0000000a0000780c */ /* 0x000fe40004741670 */
[----:B------:R-:W-:-:S05]  /*14fa0*/  F2FP.F16.E5M2.UNPACK_B R22, R22 ;  /* 0x00000016ff16723e */ /* 0x000fca00020004ff */
[----:B------:R-:W-:-:S05]  /*14fb0*/  HADD2.F32 R22, -RZ, R22.H0_H0 ;  /* 0x20000016ff167230 */ /* 0x000fca0000004100 */
[----:B------:R-:W-:-:S04]  /*14fc0*/  FMUL R22, R22, R178 ;  /* 0x000000b216167220 */ /* 0x000fc80000400000 */
[----:B--2---:R-:W-:-:S05]  /*14fd0*/  FFMA R22, R23, R163, R22 ;  /* 0x000000a317167223 */ /* 0x004fca0000000016 */
[----:B------:R-:W-:-:S05]  /*14fe0*/  F2FP.SATFINITE.E5M2.F32.PACK_AB_MERGE_C R22, RZ, R22, RZ ;  /* 0x00000016ff16723e */ /* 0x000fca00048060ff */
[----:B------:R2:W-:Y:S02]  /*14ff0*/  @!P3 STG.E.U8 desc[UR36][R8.64+0x8], R22 ;  /* 0x000008160800b986 */ /* 0x0005e4000c101124 */
[----:B--2---:R-:W-:Y:S01]  /*15000*/  PRMT R22, RZ, 0x7610, R22 ;  /* 0x00007610ff167816 */ /* 0x004fe20000000016 */
[----:B------:R-:W-:Y:S06]  /*15010*/  @P2 BRA `(.L_x_63) ;  /* 0x0000000000042947 */ /* 0x000fec0003800000 */
[----:B------:R2:W5:Y:S02]  /*15020*/  LDG.E.U8 R22, desc[UR36][R12.64+0x9] ;  /* 0x000009240c167981 */ /* 0x000564000c1e1100 */
.L_x_63:
[----:B------:R-:W-:Y:S05]  /*15030*/  BSYNC B1 ;  /* 0x0000000000017941 */ /* 0x000fea0003800000 */
.L_x_62:
[----:B------:R-:W3:Y:S01]  /*15040*/  LDL.LU R23, [R1+0x14] ;  /* 0x0000140001177983 */ /* 0x000ee20000300800 */
[----:B-----5:R-:W-:Y:S01]  /*15050*/  LOP3.LUT R22, R22, 0xff, RZ, 0xc0, !PT ;  /* 0x000000ff16167812 */ /* 0x020fe200078ec0ff */
[----:B------:R-:W-:Y:S01]  /*15060*/  BSSY B1, `(.L_x_64) ;  /* 0x000000b000017945 */ /* 0x000fe20003800000 */
[----:B------:R-:W-:Y:S02]  /*15070*/  ISETP.LT.OR P3, PT, R0, 0x9, !P1 ;  /* 0x000000090000780c */ /* 0x000fe40004f61670 */
[----:B------:R-:W-:-:S05]  /*15080*/  F2FP.F16.E5M2.UNPACK_B R22, R22 ;  /* 0x00000016ff16723e */ /* 0x000fca00020004ff */
[----:B------:R-:W-:-:S05]  /*15090*/  HADD2.F32 R22, -RZ, R22.H0_H0 ;  /* 0x20000016ff167230 */ /* 0x000fca0000004100 */
[----:B------:R-:W-:-:S04]  /*150a0*/  FMUL R22, R22, R178 ;  /* 0x000000b216167220 */ /* 0x000fc80000400000 */
[----:B---3--:R-:W-:-:S05]  /*150b0*/  FFMA R22, R23, R163, R22 ;  /* 0x000000a317167223 */ /* 0x008fca0000000016 */
[----:B------:R-:W-:-:S05]  /*150c0*/  F2FP.SATFINITE.E5M2.F32.PACK_AB_MERGE_C R22, RZ, R22, RZ ;  /* 0x00000016ff16723e */ /* 0x000fca00048060ff */
[----:B------:R3:W-:Y:S02]  /*150d0*/  @!P2 STG.E.U8 desc[UR36][R8.64+0x9], R22 ;  /* 0x000009160800a986 */ /* 0x0007e4000c101124 */
[----:B---3--:R-:W-:Y:S01]  /*150e0*/  PRMT R22, RZ, 0x7610, R22 ;  /* 0x00007610ff167816 */ /* 0x008fe20000000016 */
[----:B------:R-:W-:Y:S06]  /*150f0*/  @P3 BRA `(.L_x_65) ;  /* 0x0000000000043947 */ /* 0x000fec0003800000 */
[----:B------:R3:W5:Y:S02]  /*15100*/  LDG.E.U8 R22, desc[UR36][R10.64+0x8] ;  /* 0x000008240a167981 */ /* 0x000764000c1e1100 */
.L_x_65:
[----:B------:R-:W-:Y:S05]  /*15110*/  BSYNC B1 ;  /* 0x0000000000017941 */ /* 0x000fea0003800000 */
.L_x_64:
        /* <DEDUP_REMOVED lines=13> */
.L_x_67:
[----:B------:R-:W-:Y:S05]  /*151f0*/  BSYNC B1 ;  /* 0x0000000000017941 */ /* 0x000fea0003800000 */
.L_x_66:
        /* <DEDUP_REMOVED lines=13> */
.L_x_69:
[----:B------:R-:W-:Y:S05]  /*152d0*/  BSYNC B1 ;  /* 0x0000000000017941 */ /* 0x000fea0003800000 */
.L_x_68:
        /* <DEDUP_REMOVED lines=13> */
.L_x_71:
[----:B------:R-:W-:Y:S05]  /*153b0*/  BSYNC B1 ;  /* 0x0000000000017941 */ /* 0x000fea0003800000 */
.L_x_70:
        /* <DEDUP_REMOVED lines=13> */
.L_x_73:
[----:B------:R-:W-:Y:S05]  /*15490*/  BSYNC B1 ;  /* 0x0000000000017941 */ /* 0x000fea0003800000 */
.L_x_72:
        /* <DEDUP_REMOVED lines=13> */
.L_x_75:
[----:B------:R-:W-:Y:S05]  /*15570*/  BSYNC B1 ;  /* 0x0000000000017941 */ /* 0x000fea0003800000 */
.L_x_74:
        /* <DEDUP_REMOVED lines=13> */
.L_x_77:
[----:B------:R-:W-:Y:S05]  /*15650*/  BSYNC B1 ;  /* 0x0000000000017941 */ /* 0x000fea0003800000 */
.L_x_76:
        /* <DEDUP_REMOVED lines=13> */
.L_x_79:
[----:B------:R-:W-:Y:S05]  /*15730*/  BSYNC B1 ;  /* 0x0000000000017941 */ /* 0x000fea0003800000 */
.L_x_78:
        /* <DEDUP_REMOVED lines=13> */
.L_x_81:
[----:B------:R-:W-:Y:S05]  /*15810*/  BSYNC B1 ;  /* 0x0000000000017941 */ /* 0x000fea0003800000 */
.L_x_80:
        /* <DEDUP_REMOVED lines=13> */
.L_x_83:
[----:B------:R-:W-:Y:S05]  /*158f0*/  BSYNC B1 ;  /* 0x0000000000017941 */ /* 0x000fea0003800000 */
.L_x_82:
        /* <DEDUP_REMOVED lines=13> */
.L_x_85:
[----:B------:R-:W-:Y:S05]  /*159d0*/  BSYNC B1 ;  /* 0x0000000000017941 */ /* 0x000fea0003800000 */
.L_x_84:
        /* <DEDUP_REMOVED lines=13> */
.L_x_87:
[----:B------:R-:W-:Y:S05]  /*15ab0*/  BSYNC B1 ;  /* 0x0000000000017941 */ /* 0x000fea0003800000 */
.L_x_86:
        /* <DEDUP_REMOVED lines=13> */
.L_x_89:
[----:B------:R-:W-:Y:S05]  /*15b90*/  BSYNC B1 ;  /* 0x0000000000017941 */ /* 0x000fea0003800000 */
.L_x_88:
        /* <DEDUP_REMOVED lines=13> */
.L_x_91:
[----:B------:R-:W-:Y:S05]  /*15c70*/  BSYNC B1 ;  /* 0x0000000000017941 */ /* 0x000fea0003800000 */
.L_x_90:
        /* <DEDUP_REMOVED lines=13> */
.L_x_93:
[----:B------:R-:W-:Y:S05]  /*15d50*/  BSYNC B1 ;  /* 0x0000000000017941 */ /* 0x000fea0003800000 */
.L_x_92:
        /* <DEDUP_REMOVED lines=13> */
.L_x_95:
[----:B------:R-:W-:Y:S05]  /*15e30*/  BSYNC B1 ;  /* 0x0000000000017941 */ /* 0x000fea0003800000 */
.L_x_94:
        /* <DEDUP_REMOVED lines=13> */
.L_x_97:
[----:B------:R-:W-:Y:S05]  /*15f10*/  BSYNC B1 ;  /* 0x0000000000017941 */ /* 0x000fea0003800000 */
.L_x_96:
        /* <DEDUP_REMOVED lines=8> */
[----:B------:R-:W-:Y:S02]  /*15fa0*/  F2FP.SATFINITE.E5M2.F32.PACK_AB_MERGE_C R23, RZ, R22, RZ ;  /* 0x00000016ff17723e */ /* 0x000fe400048060ff */
[----:B------:R-:W-:-:S03]  /*15fb0*/  PRMT R22, RZ, 0x7610, R22 ;  /* 0x00007610ff167816 */ /* 0x000fc60000000016 */
[----:B------:R2:W-:Y:S01]  /*15fc0*/  @!P3 STG.E.U8 desc[UR36][R6.64+0x28], R23 ;  /* 0x000028170600b986 */ /* 0x0005e2000c101124 */
[----:B------:R-:W-:Y:S05]  /*15fd0*/  @P2 BRA `(.L_x_99) ;  /* 0x0000000000042947 */ /* 0x000fea0003800000 */
[----:B------:R0:W5:Y:S02]  /*15fe0*/  LDG.E.U8 R22, desc[UR36][R10.64+0x29] ;  /* 0x000029240a167981 */ /* 0x000164000c1e1100 */
.L_x_99:
[----:B------:R-:W-:Y:S05]  /*15ff0*/  BSYNC B1 ;  /* 0x0000000000017941 */ /* 0x000fea0003800000 */
.L_x_98:
[----:B--2---:R-:W2:Y:S01]  /*16000*/  LDL.LU R23, [R1+0x5c] ;  /* 0x00005c0001177983 */ /* 0x004ea20000300800 */
        /* <DEDUP_REMOVED lines=12> */
.L_x_101:
[----:B------:R-:W-:Y:S05]  /*160d0*/  BSYNC B1 ;  /* 0x0000000000017941 */ /* 0x000fea0003800000 */
.L_x_100:
        /* <DEDUP_REMOVED lines=13> */
.L_x_103:
[----:B------:R-:W-:Y:S05]  /*161b0*/  BSYNC B1 ;  /* 0x0000000000017941 */ /* 0x000fea0003800000 */
.L_x_102:
        /* <DEDUP_REMOVED lines=13> */
.L_x_105:
[----:B------:R-:W-:Y:S05]  /*16290*/  BSYNC B1 ;  /* 0x0000000000017941 */ /* 0x000fea0003800000 */
.L_x_104:
        /* <DEDUP_REMOVED lines=13> */
.L_x_107:
[----:B------:R-:W-:Y:S05]  /*16370*/  BSYNC B1 ;  /* 0x0000000000017941 */ /* 0x000fea0003800000 */
.L_x_106:
        /* <DEDUP_REMOVED lines=13> */
.L_x_109:
[----:B------:R-:W-:Y:S05]  /*16450*/  BSYNC B1 ;  /* 0x0000000000017941 */ /* 0x000fea0003800000 */
.L_x_108:
        /* <DEDUP_REMOVED lines=13> */
.L_x_111:
[----:B------:R-:W-:Y:S05]  /*16530*/  BSYNC B1 ;  /* 0x0000000000017941 */ /* 0x000fea0003800000 */
.L_x_110:
        /* <DEDUP_REMOVED lines=13> */
.L_x_113:
[----:B------:R-:W-:Y:S05]  /*16610*/  BSYNC B1 ;  /* 0x0000000000017941 */ /* 0x000fea0003800000 */
.L_x_112:
        /* <DEDUP_REMOVED lines=13> */
.L_x_115:
[----:B------:R-:W-:Y:S05]  /*166f0*/  BSYNC B1 ;  /* 0x0000000000017941 */ /* 0x000fea0003800000 */
.L_x_114:
        /* <DEDUP_REMOVED lines=13> */
.L_x_117:
[----:B------:R-:W-:Y:S05]  /*167d0*/  BSYNC B1 ;  /* 0x0000000000017941 */ /* 0x000fea0003800000 */
.L_x_116:
        /* <DEDUP_REMOVED lines=13> */
.L_x_119:
[----:B------:R-:W-:Y:S05]  /*168b0*/  BSYNC B1 ;  /* 0x0000000000017941 */ /* 0x000fea0003800000 */
.L_x_118:
        /* <DEDUP_REMOVED lines=13> */
.L_x_121:
[----:B------:R-:W-:Y:S05]  /*16990*/  BSYNC B1 ;  /* 0x0000000000017941 */ /* 0x000fea0003800000 */
.L_x_120:
        /* <DEDUP_REMOVED lines=13> */
.L_x_123:
[----:B------:R-:W-:Y:S05]  /*16a70*/  BSYNC B1 ;  /* 0x0000000000017941 */ /* 0x000fea0003800000 */
.L_x_122:
        /* <DEDUP_REMOVED lines=13> */
.L_x_125:
[----:B------:R-:W-:Y:S05]  /*16b50*/  BSYNC B1 ;  /* 0x0000000000017941 */ /* 0x000fea0003800000 */
.L_x_124:
        /* <DEDUP_REMOVED lines=13> */
.L_x_127:
[----:B------:R-:W-:Y:S05]  /*16c30*/  BSYNC B1 ;  /* 0x0000000000017941 */ /* 0x000fea0003800000 */
.L_x_126:
        /* <DEDUP_REMOVED lines=13> */
.L_x_129:
[----:B------:R-:W-:Y:S05]  /*16d10*/  BSYNC B1 ;  /* 0x0000000000017941 */ /* 0x000fea0003800000 */
.L_x_128:
        /* <DEDUP_REMOVED lines=13> */
.L_x_131:
[----:B------:R-:W-:Y:S05]  /*16df0*/  BSYNC B1 ;  /* 0x0000000000017941 */ /* 0x000fea0003800000 */
.L_x_130:
        /* <DEDUP_REMOVED lines=13> */
.L_x_133:
[----:B------:R-:W-:Y:S05]  /*16ed0*/  BSYNC B1 ;  /* 0x0000000000017941 */ /* 0x000fea0003800000 */
.L_x_132:
        /* <DEDUP_REMOVED lines=13> */
.L_x_135:
[----:B------:R-:W-:Y:S05]  /*16fb0*/  BSYNC B1 ;  /* 0x0000000000017941 */ /* 0x000fea0003800000 */
.L_x_134:
        /* <DEDUP_REMOVED lines=13> */
.L_x_137:
[----:B------:R-:W-:Y:S05]  /*17090*/  BSYNC B1 ;  /* 0x0000000000017941 */ /* 0x000fea0003800000 */
.L_x_136:
        /* <DEDUP_REMOVED lines=13> */
.L_x_139:
[----:B------:R-:W-:Y:S05]  /*17170*/  BSYNC B1 ;  /* 0x0000000000017941 */ /* 0x000fea0003800000 */
.L_x_138:
        /* <DEDUP_REMOVED lines=13> */
.L_x_141:
[----:B------:R-:W-:Y:S05]  /*17250*/  BSYNC B1 ;  /* 0x0000000000017941 */ /* 0x000fea0003800000 */
.L_x_140:
        /* <DEDUP_REMOVED lines=13> */
.L_x_143:
[----:B------:R-:W-:Y:S05]  /*17330*/  BSYNC B1 ;  /* 0x0000000000017941 */ /* 0x000fea0003800000 */
.L_x_142:
        /* <DEDUP_REMOVED lines=13> */
.L_x_145:
[----:B------:R-:W-:Y:S05]  /*17410*/  BSYNC B1 ;  /* 0x0000000000017941 */ /* 0x000fea0003800000 */
.L_x_144:
        /* <DEDUP_REMOVED lines=13> */
.L_x_147:
[----:B------:R-:W-:Y:S05]  /*174f0*/  BSYNC B1 ;  /* 0x0000000000017941 */ /* 0x000fea0003800000 */
.L_x_146:
        /* <DEDUP_REMOVED lines=13> */
.L_x_149:
[----:B------:R-:W-:Y:S05]  /*175d0*/  BSYNC B1 ;  /* 0x0000000000017941 */ /* 0x000fea0003800000 */
.L_x_148:
[----:B------:R-:W3:Y:S01]  /*175e0*/  LDL.LU R152, [R1+0xc0] ;  /* 0x0000c00001987983 */ /* 0x000ee20000300800 */
[----:B-----5:R-:W-:Y:S01]  /*175f0*/  LOP3.LUT R22, R22, 0xff, RZ, 0xc0, !PT ;  /* 0x000000ff16167812 */ /* 0x020fe200078ec0ff */
[----:B------:R-:W-:Y:S01]  /*17600*/  BSSY B1, `(.L_x_150) ;  /* 0x000000b000017945 */ /* 0x000fe20003800000 */
[----:B------:R-:W-:Y:S02]  /*17610*/  ISETP.LT.OR P2, PT, R0, 0x62, !P0 ;  /* 0x000000620000780c */ /* 0x000fe40004741670 */
[----:B------:R-:W-:-:S05]  /*17620*/  F2FP.F16.E5M2.UNPACK_B R22, R22 ;  /* 0x00000016ff16723e */ /* 0x000fca00020004ff */
[----:B--2---:R-:W-:-:S05]  /*17630*/  HADD2.F32 R23, -RZ, R22.H0_H0 ;  /* 0x20000016ff177230 */ /* 0x004fca0000004100 */
[----:B------:R-:W-:-:S04]  /*17640*/  FMUL R22, R23, R178 ;  /* 0x000000b217167220 */ /* 0x000fc80000400000 */
[----:B---3--:R-:W-:-:S05]  /*17650*/  FFMA R22, R152, R163, R22 ;  /* 0x000000a398167223 */ /* 0x008fca0000000016 */
[----:B------:R-:W-:Y:S02]  /*17660*/  F2FP.SATFINITE.E5M2.F32.PACK_AB_MERGE_C R23, RZ, R22, RZ ;  /* 0x00000016ff17723e */ /* 0x000fe400048060ff */
[----:B------:R-:W-:-:S03]  /*17670*/  PRMT R22, RZ, 0x7610, R22 ;  /* 0x00007610ff167816 */ /* 0x000fc60000000016 */
[----:B------:R2:W-:Y:S01]  /*17680*/  @!P3 STG.E.U8 desc[UR36][R8.64+0x60], R23 ;  /* 0x000060170800b986 */ /* 0x0005e2000c101124 */
[----:B------:R-:W-:Y:S05]  /*17690*/  @P2 BRA `(.L_x_151) ;  /* 0x0000000000042947 */ /* 0x000fea0003800000 */
[----:B------:R3:W5:Y:S02]  /*176a0*/  LDG.E.U8 R22, desc[UR36][R12.64+0x61] ;  /* 0x000061240c167981 */ /* 0x000764000c1e1100 */
.L_x_151:
[----:B------:R-:W-:Y:S05]  /*176b0*/  BSYNC B1 ;  /* 0x0000000000017941 */ /* 0x000fea0003800000 */
.L_x_150:
[----:B------:R-:W4:Y:S01]  /*176c0*/  LDL.LU R152, [R1+0xc4] ;  /* 0x0000c40001987983 */ /* 0x000f220000300800 */
[----:B-----5:R-:W-:Y:S01]  /*176d0*/  LOP3.LUT R22, R22, 0xff, RZ, 0xc0, !PT ;  /* 0x000000ff16167812 */ /* 0x020fe200078ec0ff */
[----:B------:R-:W-:Y:S01]  /*176e0*/  BSSY B1, `(.L_x_152) ;  /* 0x000000b000017945 */ /* 0x000fe20003800000 */
[----:B------:R-:W-:Y:S02]  /*176f0*/  ISETP.LT.OR P3, PT, R0, 0x61, !P1 ;  /* 0x000000610000780c */ /* 0x000fe40004f61670 */
[----:B------:R-:W-:-:S05]  /*17700*/  F2FP.F16.E5M2.UNPACK_B R22, R22 ;  /* 0x00000016ff16723e */ /* 0x000fca00020004ff */
[----:B--2---:R-:W-:-:S05]  /*17710*/  HADD2.F32 R23, -RZ, R22.H0_H0 ;  /* 0x20000016ff177230 */ /* 0x004fca0000004100 */
[----:B------:R-:W-:-:S04]  /*17720*/  FMUL R22, R23, R178 ;  /* 0x000000b217167220 */ /* 0x000fc80000400000 */
[----:B----4-:R-:W-:-:S05]  /*17730*/  FFMA R22, R152, R163, R22 ;  /* 0x000000a398167223 */ /* 0x010fca0000000016 */
[----:B------:R-:W-:Y:S02]  /*17740*/  F2FP.SATFINITE.E5M2.F32.PACK_AB_MERGE_C R23, RZ, R22, RZ ;  /* 0x00000016ff17723e */ /* 0x000fe400048060ff */
[----:B------:R-:W-:-:S03]  /*17750*/  PRMT R22, RZ, 0x7610, R22 ;  /* 0x00007610ff167816 */ /* 0x000fc60000000016 */
[----:B------:R2:W-:Y:S01]  /*17760*/  @!P2 STG.E.U8 desc[UR36][R8.64+0x61], R23 ;  /* 0x000061170800a986 */ /* 0x0005e2000c101124 */
[----:B------:R-:W-:Y:S05]  /*17770*/  @P3 BRA `(.L_x_153) ;  /* 0x0000000000043947 */ /* 0x000fea0003800000 */
[----:B------:R4:W5:Y:S02]  /*17780*/  LDG.E.U8 R22, desc[UR36][R10.64+0x60] ;  /* 0x000060240a167981 */ /* 0x000964000c1e1100 */
.L_x_153:
[----:B------:R-:W-:Y:S05]  /*17790*/  BSYNC B1 ;  /* 0x0000000000017941 */ /* 0x000fea0003800000 */
.L_x_152:
        /* <DEDUP_REMOVED lines=13> */
.L_x_155:
[----:B------:R-:W-:Y:S05]  /*17870*/  BSYNC B1 ;  /* 0x0000000000017941 */ /* 0x000fea0003800000 */
.L_x_154:
        /* <DEDUP_REMOVED lines=13> */
.L_x_157:
[----:B------:R-:W-:Y:S05]  /*17950*/  BSYNC B1 ;  /* 0x0000000000017941 */ /* 0x000fea0003800000 */
.L_x_156:
        /* <DEDUP_REMOVED lines=13> */
.L_x_159:
[----:B------:R-:W-:Y:S05]  /*17a30*/  BSYNC B1 ;  /* 0x0000000000017941 */ /* 0x000fea0003800000 */
.L_x_158:
        /* <DEDUP_REMOVED lines=13> */
.L_x_161:
[----:B------:R-:W-:Y:S05]  /*17b10*/  BSYNC B1 ;  /* 0x0000000000017941 */ /* 0x000fea0003800000 */
.L_x_160:
        /* <DEDUP_REMOVED lines=13> */
.L_x_163:
[----:B------:R-:W-:Y:S05]  /*17bf0*/  BSYNC B1 ;  /* 0x0000000000017941 */ /* 0x000fea0003800000 */
.L_x_162:
        /* <DEDUP_REMOVED lines=13> */
.L_x_165:
[----:B------:R-:W-:Y:S05]  /*17cd0*/  BSYNC B1 ;  /* 0x0000000000017941 */ /* 0x000fea0003800000 */
.L_x_164:
        /* <DEDUP_REMOVED lines=13> */
.L_x_167:
[----:B------:R-:W-:Y:S05]  /*17db0*/  BSYNC B1 ;  /* 0x0000000000017941 */ /* 0x000fea0003800000 */
.L_x_166:
        /* <DEDUP_REMOVED lines=13> */
.L_x_169:
[----:B------:R-:W-:Y:S05]  /*17e90*/  BSYNC B1 ;  /* 0x0000000000017941 */ /* 0x000fea0003800000 */
.L_x_168:
        /* <DEDUP_REMOVED lines=13> */
.L_x_171:
[----:B------:R-:W-:Y:S05]  /*17f70*/  BSYNC B1 ;  /* 0x0000000000017941 */ /* 0x000fea0003800000 */
.L_x_170:
        /* <DEDUP_REMOVED lines=13> */
.L_x_173:
[----:B------:R-:W-:Y:S05]  /*18050*/  BSYNC B1 ;  /* 0x0000000000017941 */ /* 0x000fea0003800000 */
.L_x_172:
        /* <DEDUP_REMOVED lines=13> */
.L_x_175:
[----:B------:R-:W-:Y:S05]  /*18130*/  BSYNC B1 ;  /* 0x0000000000017941 */ /* 0x000fea0003800000 */
.L_x_174:
        /* <DEDUP_REMOVED lines=13> */
.L_x_177:
[----:B------:R-:W-:Y:S05]  /*18210*/  BSYNC B1 ;  /* 0x0000000000017941 */ /* 0x000fea0003800000 */
.L_x_176:
        /* <DEDUP_REMOVED lines=13> */
.L_x_179:
[----:B------:R-:W-:Y:S05]  /*182f0*/  BSYNC B1 ;  /* 0x0000000000017941 */ /* 0x000fea0003800000 */
.L_x_178:
        /* <DEDUP_REMOVED lines=13> */
.L_x_181:
[----:B------:R-:W-:Y:S05]  /*183d0*/  BSYNC B1 ;  /* 0x0000000000017941 */ /* 0x000fea0003800000 */
.L_x_180:
        /* <DEDUP_REMOVED lines=13> */
.L_x_183:
[----:B------:R-:W-:Y:S05]  /*184b0*/  BSYNC B1 ;  /* 0x0000000000017941 */ /* 0x000fea0003800000 */
.L_x_182:
        /* <DEDUP_REMOVED lines=13> */
.L_x_185:
[----:B------:R-:W-:Y:S05]  /*18590*/  BSYNC B1 ;  /* 0x0000000000017941 */ /* 0x000fea0003800000 */
.L_x_184:
        /* <DEDUP_REMOVED lines=13> */
.L_x_187:
[----:B------:R-:W-:Y:S05]  /*18670*/  BSYNC B1 ;  /* 0x0000000000017941 */ /* 0x000fea0003800000 */
.L_x_186:
        /* <DEDUP_REMOVED lines=13> */
.L_x_189:
[----:B------:R-:W-:Y:S05]  /*18750*/  BSYNC B1 ;  /* 0x0000000000017941 */ /* 0x000fea0003800000 */
.L_x_188:
        /* <DEDUP_REMOVED lines=13> */
.L_x_191:
[----:B------:R-:W-:Y:S05]  /*18830*/  BSYNC B1 ;  /* 0x0000000000017941 */ /* 0x000fea0003800000 */
.L_x_190:
        /* <DEDUP_REMOVED lines=13> */
.L_x_193:
[----:B------:R-:W-:Y:S05]  /*18910*/  BSYNC B1 ;  /* 0x0000000000017941 */ /* 0x000fea0003800000 */
.L_x_192:
        /* <DEDUP_REMOVED lines=13> */
.L_x_195:
[----:B------:R-:W-:Y:S05]  /*189f0*/  BSYNC B1 ;  /* 0x0000000000017941 */ /* 0x000fea0003800000 */
.L_x_194:
        /* <DEDUP_REMOVED lines=13> */
.L_x_197:
[----:B------:R-:W-:Y:S05]  /*18ad0*/  BSYNC B1 ;  /* 0x0000000000017941 */ /* 0x000fea0003800000 */
.L_x_196:
        /* <DEDUP_REMOVED lines=13> */
.L_x_199:
[----:B------:R-:W-:Y:S05]  /*18bb0*/  BSYNC B1 ;  /* 0x0000000000017941 */ /* 0x000fea0003800000 */
.L_x_198:
        /* <DEDUP_REMOVED lines=13> */
.L_x_201:
[----:B------:R-:W-:Y:S05]  /*18c90*/  BSYNC B1 ;  /* 0x0000000000017941 */ /* 0x000fea0003800000 */
.L_x_200:
        /* <DEDUP_REMOVED lines=13> */
.L_x_203:
[----:B------:R-:W-:Y:S05]  /*18d70*/  BSYNC B1 ;  /* 0x0000000000017941 */ /* 0x000fea0003800000 */
.L_x_202:
        /* <DEDUP_REMOVED lines=13> */
.L_x_205:
[----:B------:R-:W-:Y:S05]  /*18e50*/  BSYNC B1 ;  /* 0x0000000000017941 */ /* 0x000fea0003800000 */
.L_x_204:
        /* <DEDUP_REMOVED lines=13> */
.L_x_207:
[----:B------:R-:W-:Y:S05]  /*18f30*/  BSYNC B1 ;  /* 0x0000000000017941 */ /* 0x000fea0003800000 */
.L_x_206:
        /* <DEDUP_REMOVED lines=13> */
.L_x_209:
[----:B------:R-:W-:Y:S05]  /*19010*/  BSYNC B1 ;  /* 0x0000000000017941 */ /* 0x000fea0003800000 */
.L_x_208:
        /* <DEDUP_REMOVED lines=13> */
.L_x_211:
[----:B------:R-:W-:Y:S05]  /*190f0*/  BSYNC B1 ;  /* 0x0000000000017941 */ /* 0x000fea0003800000 */
.L_x_210:
        /* <DEDUP_REMOVED lines=13> */
.L_x_213:
[----:B------:R-:W-:Y:S05]  /*191d0*/  BSYNC B1 ;  /* 0x0000000000017941 */ /* 0x000fea0003800000 */
.L_x_212:
        /* <DEDUP_REMOVED lines=13> */
.L_x_215:
[----:B------:R-:W-:Y:S05]  /*192b0*/  BSYNC B1 ;  /* 0x0000000000017941 */ /* 0x000fea0003800000 */
.L_x_214:
        /* <DEDUP_REMOVED lines=13> */
.L_x_217:
[----:B------:R-:W-:Y:S05]  /*19390*/  BSYNC B1 ;  /* 0x0000000000017941 */ /* 0x000fea0003800000 */
.L_x_216:
        /* <DEDUP_REMOVED lines=13> */
.L_x_219:
[----:B------:R-:W-:Y:S05]  /*19470*/  BSYNC B1 ;  /* 0x0000000000017941 */ /* 0x000fea0003800000 */
.L_x_218:
        /* <DEDUP_REMOVED lines=13> */
.L_x_221:
[----:B------:R-:W-:Y:S05]  /*19550*/  BSYNC B1 ;  /* 0x0000000000017941 */ /* 0x000fea0003800000 */
.L_x_220:
        /* <DEDUP_REMOVED lines=13> */
.L_x_223:
[----:B------:R-:W-:Y:S05]  /*19630*/  BSYNC B1 ;  /* 0x0000000000017941 */ /* 0x000fea0003800000 */
.L_x_222:
        /* <DEDUP_REMOVED lines=13> */
.L_x_225:
[----:B------:R-:W-:Y:S05]  /*19710*/  BSYNC B1 ;  /* 0x0000000000017941 */ /* 0x000fea0003800000 */
.L_x_224:
        /* <DEDUP_REMOVED lines=13> */
.L_x_227:
[----:B------:R-:W-:Y:S05]  /*197f0*/  BSYNC B1 ;  /* 0x0000000000017941 */ /* 0x000fea0003800000 */
.L_x_226:
        /* <DEDUP_REMOVED lines=13> */
.L_x_229:
[----:B------:R-:W-:Y:S05]  /*198d0*/  BSYNC B1 ;  /* 0x0000000000017941 */ /* 0x000fea0003800000 */
.L_x_228:
        /* <DEDUP_REMOVED lines=13> */
.L_x_231:
[----:B------:R-:W-:Y:S05]  /*199b0*/  BSYNC B1 ;  /* 0x0000000000017941 */ /* 0x000fea0003800000 */
.L_x_230:
        /* <DEDUP_REMOVED lines=13> */
.L_x_233:
[----:B------:R-:W-:Y:S05]  /*19a90*/  BSYNC B1 ;  /* 0x0000000000017941 */ /* 0x000fea0003800000 */
.L_x_232:
        /* <DEDUP_REMOVED lines=13> */
.L_x_235:
[----:B------:R-:W-:Y:S05]  /*19b70*/  BSYNC B1 ;  /* 0x0000000000017941 */ /* 0x000fea0003800000 */
.L_x_234:
        /* <DEDUP_REMOVED lines=13> */
.L_x_237:
[----:B------:R-:W-:Y:S05]  /*19c50*/  BSYNC B1 ;  /* 0x0000000000017941 */ /* 0x000fea0003800000 */
.L_x_236:
        /* <DEDUP_REMOVED lines=13> */
.L_x_239:
[----:B------:R-:W-:Y:S05]  /*19d30*/  BSYNC B1 ;  /* 0x0000000000017941 */ /* 0x000fea0003800000 */
.L_x_238:
        /* <DEDUP_REMOVED lines=13> */
.L_x_241:
[----:B------:R-:W-:Y:S05]  /*19e10*/  BSYNC B1 ;  /* 0x0000000000017941 */ /* 0x000fea0003800000 */
.L_x_240:
        /* <DEDUP_REMOVED lines=13> */
.L_x_243:
[----:B------:R-:W-:Y:S05]  /*19ef0*/  BSYNC B1 ;  /* 0x0000000000017941 */ /* 0x000fea0003800000 */
.L_x_242:
        /* <DEDUP_REMOVED lines=13> */
.L_x_245:
[----:B------:R-:W-:Y:S05]  /*19fd0*/  BSYNC B1 ;  /* 0x0000000000017941 */ /* 0x000fea0003800000 */
.L_x_244:
        /* <DEDUP_REMOVED lines=13> */
.L_x_247:
[----:B------:R-:W-:Y:S05]  /*1a0b0*/  BSYNC B1 ;  /* 0x0000000000017941 */ /* 0x000fea0003800000 */
.L_x_246:
        /* <DEDUP_REMOVED lines=13> */
.L_x_249:
[----:B------:R-:W-:Y:S05]  /*1a190*/  BSYNC B1 ;  /* 0x0000000000017941 */ /* 0x000fea0003800000 */
.L_x_248:
        /* <DEDUP_REMOVED lines=13> */
.L_x_251:
[----:B------:R-:W-:Y:S05]  /*1a270*/  BSYNC B1 ;  /* 0x0000000000017941 */ /* 0x000fea0003800000 */
.L_x_250:
        /* <DEDUP_REMOVED lines=13> */
.L_x_253:
[----:B------:R-:W-:Y:S05]  /*1a350*/  BSYNC B1 ;  /* 0x0000000000017941 */ /* 0x000fea0003800000 */
.L_x_252:
        /* <DEDUP_REMOVED lines=13> */
.L_x_255:
[----:B------:R-:W-:Y:S05]  /*1a430*/  BSYNC B1 ;  /* 0x0000000000017941 */ /* 0x000fea0003800000 */
.L_x_254:
        /* <DEDUP_REMOVED lines=13> */
.L_x_257:
[----:B------:R-:W-:Y:S05]  /*1a510*/  BSYNC B1 ;  /* 0x0000000000017941 */ /* 0x000fea0003800000 */
.L_x_256:
        /* <DEDUP_REMOVED lines=13> */
.L_x_259:
[----:B------:R-:W-:Y:S05]  /*1a5f0*/  BSYNC B1 ;  /* 0x0000000000017941 */ /* 0x000fea0003800000 */
.L_x_258:
        /* <DEDUP_REMOVED lines=13> */
.L_x_261:
[----:B------:R-:W-:Y:S05]  /*1a6d0*/  BSYNC B1 ;  /* 0x0000000000017941 */ /* 0x000fea0003800000 */
.L_x_260:
        /* <DEDUP_REMOVED lines=13> */
.L_x_263:
[----:B------:R-:W-:Y:S05]  /*1a7b0*/  BSYNC B1 ;  /* 0x0000000000017941 */ /* 0x000fea0003800000 */
.L_x_262:
        /* <DEDUP_REMOVED lines=13> */
.L_x_265:
[----:B------:R-:W-:Y:S05]  /*1a890*/  BSYNC B1 ;  /* 0x0000000000017941 */ /* 0x000fea0003800000 */
.L_x_264:
        /* <DEDUP_REMOVED lines=13> */
.L_x_267:
[----:B------:R-:W-:Y:S05]  /*1a970*/  BSYNC B1 ;  /* 0x0000000000017941 */ /* 0x000fea0003800000 */
.L_x_266:
        /* <DEDUP_REMOVED lines=13> */
.L_x_269:
[----:B------:R-:W-:Y:S05]  /*1aa50*/  BSYNC B1 ;  /* 0x0000000000017941 */ /* 0x000fea0003800000 */
.L_x_268:
        /* <DEDUP_REMOVED lines=13> */
.L_x_271:
[----:B------:R-:W-:Y:S05]  /*1ab30*/  BSYNC B1 ;  /* 0x0000000000017941 */ /* 0x000fea0003800000 */
.L_x_270:
        /* <DEDUP_REMOVED lines=13> */
.L_x_273:
[----:B------:R-:W-:Y:S05]  /*1ac10*/  BSYNC B1 ;  /* 0x0000000000017941 */ /* 0x000fea0003800000 */
.L_x_272:
        /* <DEDUP_REMOVED lines=13> */
.L_x_275:
[----:B------:R-:W-:Y:S05]  /*1acf0*/  BSYNC B1 ;  /* 0x0000000000017941 */ /* 0x000fea0003800000 */
.L_x_274:
        /* <DEDUP_REMOVED lines=13> */
.L_x_277:
[----:B------:R-:W-:Y:S05]  /*1add0*/  BSYNC B1 ;  /* 0x0000000000017941 */ /* 0x000fea0003800000 */
.L_x_276:
        /* <DEDUP_REMOVED lines=13> */
.L_x_279:
[----:B------:R-:W-:Y:S05]  /*1aeb0*/  BSYNC B1 ;  /* 0x0000000000017941 */ /* 0x000fea0003800000 */
.L_x_278:
        /* <DEDUP_REMOVED lines=13> */
.L_x_281:
[----:B------:R-:W-:Y:S05]  /*1af90*/  BSYNC B1 ;  /* 0x0000000000017941 */ /* 0x000fea0003800000 */
.L_x_280:
        /* <DEDUP_REMOVED lines=13> */
.L_x_283:
[----:B------:R-:W-:Y:S05]  /*1b070*/  BSYNC B1 ;  /* 0x0000000000017941 */ /* 0x000fea0003800000 */
.L_x_282:
        /* <DEDUP_REMOVED lines=13> */
.L_x_285:
[----:B------:R-:W-:Y:S05]  /*1b150*/  BSYNC B1 ;  /* 0x0000000000017941 */ /* 0x000fea0003800000 */
.L_x_284:
        /* <DEDUP_REMOVED lines=13> */
.L_x_287:
[----:B------:R-:W-:Y:S05]  /*1b230*/  BSYNC B1 ;  /* 0x0000000000017941 */ /* 0x000fea0003800000 */
.L_x_286:
        /* <DEDUP_REMOVED lines=13> */
.L_x_289:
[----:B------:R-:W-:Y:S05]  /*1b310*/  BSYNC B1 ;  /* 0x0000000000017941 */ /* 0x000fea0003800000 */
.L_x_288:
        /* <DEDUP_REMOVED lines=13> */
.L_x_291:
[----:B------:R-:W-:Y:S05]  /*1b3f0*/  BSYNC B1 ;  /* 0x0000000000017941 */ /* 0x000fea0003800000 */
.L_x_290:
        /* <DEDUP_REMOVED lines=13> */
.L_x_293:
[----:B------:R-:W-:Y:S05]  /*1b4d0*/  BSYNC B1 ;  /* 0x0000000000017941 */ /* 0x000fea0003800000 */
.L_x_292:
        /* <DEDUP_REMOVED lines=13> */
.L_x_295:
[----:B------:R-:W-:Y:S05]  /*1b5b0*/  BSYNC B1 ;  /* 0x0000000000017941 */ /* 0x000fea0003800000 */
.L_x_294:
        /* <DEDUP_REMOVED lines=13> */
.L_x_297:
[----:B------:R-:W-:Y:S05]  /*1b690*/  BSYNC B1 ;  /* 0x0000000000017941 */ /* 0x000fea0003800000 */
.L_x_296:
        /* <DEDUP_REMOVED lines=13> */
.L_x_299:
[----:B------:R-:W-:Y:S05]  /*1b770*/  BSYNC B1 ;  /* 0x0000000000017941 */ /* 0x000fea0003800000 */
.L_x_298:
        /* <DEDUP_REMOVED lines=13> */
.L_x_301:
[----:B------:R-:W-:Y:S05]  /*1b850*/  BSYNC B1 ;  /* 0x0000000000017941 */ /* 0x000fea0003800000 */
.L_x_300:
        /* <DEDUP_REMOVED lines=13> */
.L_x_303:
[----:B------:R-:W-:Y:S05]  /*1b930*/  BSYNC B1 ;  /* 0x0000000000017941 */ /* 0x000fea0003800000 */
.L_x_302:
[----:B--2---:R-:W2:Y:S01]  /*1b940*/  LDL.LU R23, [R1+0x1f4] ;  /* 0x0001f40001177983 */ /* 0x004ea20000300800 */
[----:B-----5:R-:W-:Y:S01]  /*1b950*/  LOP3.LUT R22, R22, 0xff, RZ, 0xc0, !PT ;  /* 0x000000ff16167812 */ /* 0x020fe200078ec0ff */
[----:B------:R-:W-:Y:S01]  /*1b960*/  BSSY B1, `(.L_x_304) ;  /* 0x000000b000017945 */ /* 0x000fe20003800000 */
[----:B------:R-:W-:Y:S02]  /*1b970*/  ISETP.LT.OR P2, PT, R0, 0xf9, !P1 ;  /* 0x000000f90000780c */ /* 0x000fe40004f41670 */
[----:B------:R-:W-:-:S05]  /*1b980*/  F2FP.F16.E5M2.UNPACK_B R22, R22 ;  /* 0x00000016ff16723e */ /* 0x000fca00020004ff */
[----:B01-34-:R-:W-:-:S05]  /*1b990*/  HADD2.F32 R13, -RZ, R22.H0_H0 ;  /* 0x20000016ff0d7230 */ /* 0x01bfca0000004100 */
[----:B------:R-:W-:-:S04]  /*1b9a0*/  FMUL R12, R13, R178 ;  /* 0x000000b20d0c7220 */ /* 0x000fc80000400000 */
[----:B--2---:R-:W-:-:S05]  /*1b9b0*/  FFMA R12, R23, R163, R12 ;  /* 0x000000a3170c7223 */ /* 0x004fca000000000c */
[----:B------:R-:W-:Y:S02]  /*1b9c0*/  F2FP.SATFINITE.E5M2.F32.PACK_AB_MERGE_C R13, RZ, R12, RZ ;  /* 0x0000000cff0d723e */ /* 0x000fe400048060ff */
[----:B------:R-:W-:-:S03]  /*1b9d0*/  PRMT R12, RZ, 0x7610, R12 ;  /* 0x00007610ff0c7816 */ /* 0x000fc6000000000c */
[----:B------:R0:W-:Y:S01]  /*1b9e0*/  @!P0 STG.E.U8 desc[UR36][R8.64+0xf9], R13 ;  /* 0x0000f90d08008986 */ /* 0x0001e2000c101124 */
[----:B------:R-:W-:Y:S05]  /*1b9f0*/  @P2 BRA `(.L_x_305) ;  /* 0x0000000000042947 */ /* 0x000fea0003800000 */
[----:B------:R1:W5:Y:S02]  /*1ba00*/  LDG.E.U8 R12, desc[UR36][R10.64+0xf8] ;  /* 0x0000f8240a0c7981 */ /* 0x000364000c1e1100 */
.L_x_305:
[----:B------:R-:W-:Y:S05]  /*1ba10*/  BSYNC B1 ;  /* 0x0000000000017941 */ /* 0x000fea0003800000 */
.L_x_304:
[----:B0-----:R-:W2:Y:S01]  /*1ba20*/  LDL.LU R13, [R1+0x1f8] ;  /* 0x0001f800010d7983 */ /* 0x001ea20000300800 */
        /* <DEDUP_REMOVED lines=12> */
.L_x_307:
[----:B------:R-:W-:Y:S05]  /*1baf0*/  BSYNC B1 ;  /* 0x0000000000017941 */ /* 0x000fea0003800000 */
.L_x_306:
[----:B------:R-:W3:Y:S01]  /*1bb00*/  LDL.LU R22, [R1+0x1fc] ;  /* 0x0001fc0001167983 */ /* 0x000ee20000300800 */
[----:B-----5:R-:W-:Y:S01]  /*1bb10*/  LOP3.LUT R8, R8, 0xff, RZ, 0xc0, !PT ;  /* 0x000000ff08087812 */ /* 0x020fe200078ec0ff */
[----:B------:R-:W-:Y:S01]  /*1bb20*/  BSSY B1, `(.L_x_308) ;  /* 0x0000013000017945 */ /* 0x000fe20003800000 */
[----:B-12---:R-:W-:Y:S02]  /*1bb30*/  IADD3 R11, P0, R21, 0x80, RZ ;  /* 0x00000080150b7810 */ /* 0x006fe40007f1e0ff */
[----:B------:R-:W-:-:S03]  /*1bb40*/  F2FP.F16.E5M2.UNPACK_B R8, R8 ;  /* 0x00000008ff08723e */ /* 0x000fc600020004ff */
[----:B------:R-:W-:Y:S01]  /*1bb50*/  IMAD.X R13, RZ, RZ, UR9, P0 ;  /* 0x00000009ff0d7e24 */ /* 0x000fe200080e06ff */
[----:B------:R-:W-:Y:S01]  /*1bb60*/  ISETP.GE.AND P0, PT, R20, 0x81, PT ;  /* 0x000000811400780c */ /* 0x000fe20003f06270 */
[----:B0-----:R-:W-:Y:S02]  /*1bb70*/  HADD2.F32 R9, -RZ, R8.H0_H0 ;  /* 0x20000008ff097230 */ /* 0x001fe40000004100 */
[----:B------:R-:W-:Y:S01]  /*1bb80*/  IMAD R12, R13, R14, RZ ;  /* 0x0000000e0d0c7224 */ /* 0x000fe200078e02ff */
[----:B------:R-:W-:Y:S02]  /*1bb90*/  ISETP.LT.OR P3, PT, R0, 0x1, !P0 ;  /* 0x000000010000780c */ /* 0x000fe40004761670 */
[----:B------:R-:W-:Y:S01]  /*1bba0*/  FMUL R10, R9, R178 ;  /* 0x000000b2090a7220 */ /* 0x000fe20000400000 */
[----:B------:R-:W-:-:S04]  /*1bbb0*/  IMAD.WIDE.U32 R8, R11, R14, R18 ;  /* 0x0000000e0b087225 */ /* 0x000fc800078e0012 */
[----:B------:R-:W-:Y:S01]  /*1bbc0*/  IMAD R12, R11, R15, R12 ;  /* 0x0000000f0b0c7224 */ /* 0x000fe200078e020c */
[----:B------:R-:W-:-:S04]  /*1bbd0*/  IADD3 R8, P2, R8, R16, RZ ;  /* 0x0000001008087210 */ /* 0x000fc80007f5e0ff */
[----:B------:R-:W-:Y:S01]  /*1bbe0*/  IADD3.X R9, R17, R9, R12, P2, !PT ;  /* 0x0000000911097210 */ /* 0x000fe200017fe40c */
[----:B---3--:R-:W-:-:S05]  /*1bbf0*/  FFMA R10, R22, R163, R10 ;  /* 0x000000a3160a7223 */ /* 0x008fca000000000a */
[----:B------:R-:W-:Y:S02]  /*1bc00*/  F2FP.SATFINITE.E5M2.F32.PACK_AB_MERGE_C R11, RZ, R10, RZ ;  /* 0x0000000aff0b723e */ /* 0x000fe400048060ff */
[----:B------:R-:W-:-:S03]  /*1bc10*/  PRMT R10, RZ, 0x7610, R10 ;  /* 0x00007610ff0a7816 */ /* 0x000fc6000000000a */
[----:B------:R0:W-:Y:S01]  /*1bc20*/  @!P1 STG.E.U8 desc[UR36][R6.64+0xf9], R11 ;  /* 0x0000f90b06009986 */ /* 0x0001e2000c101124 */
[----:B------:R-:W-:Y:S05]  /*1bc30*/  @P3 BRA `(.L_x_309) ;  /* 0x0000000000043947 */ /* 0x000fea0003800000 */
[----:B------:R1:W5:Y:S02]  /*1bc40*/  LDG.E.U8 R10, desc[UR36][R8.64] ;  /* 0x00000024080a7981 */ /* 0x000364000c1e1100 */
.L_x_309:
[----:B------:R-:W-:Y:S05]  /*1bc50*/  BSYNC B1 ;  /* 0x0000000000017941 */ /* 0x000fea0003800000 */
.L_x_308:
[----:B-----5:R-:W-:Y:S01]  /*1bc60*/  LOP3.LUT R10, R10, 0xff, RZ, 0xc0, !PT ;  /* 0x000000ff0a0a7812 */ /* 0x020fe200078ec0ff */
[----:B------:R-:W-:Y:S01]  /*1bc70*/  BSSY B1, `(.L_x_310) ;  /* 0x000000b000017945 */ /* 0x000fe20003800000 */
[----:B------:R-:W-:Y:S02]  /*1bc80*/  ISETP.LT.OR P4, PT, R0, 0x2, !P0 ;  /* 0x000000020000780c */ /* 0x000fe40004781670 */
[----:B------:R-:W-:Y:S02]  /*1bc90*/  F2FP.F16.E5M2.UNPACK_B R10, R10 ;  /* 0x0000000aff0a723e */ /* 0x000fe400020004ff */
[----:B0-----:R-:W-:-:S03]  /*1bca0*/  PRMT R6, RZ, 0x7610, R6 ;  /* 0x00007610ff067816 */ /* 0x001fc60000000006 */
[----:B------:R-:W-:-:S05]  /*1bcb0*/  HADD2.F32 R7, -RZ, R10.H0_H0 ;  /* 0x2000000aff077230 */ /* 0x000fca0000004100 */
[----:B------:R-:W-:-:S04]  /*1bcc0*/  FMUL R7, R7, R178 ;  /* 0x000000b207077220 */ /* 0x000fc80000400000 */
[----:B------:R-:W-:-:S05]  /*1bcd0*/  FFMA R7, R24, R163, R7 ;  /* 0x000000a318077223 */ /* 0x000fca0000000007 */
[----:B------:R-:W-:-:S05]  /*1bce0*/  F2FP.SATFINITE.E5M2.F32.PACK_AB_MERGE_C R7, RZ, R7, RZ ;  /* 0x00000007ff07723e */ /* 0x000fca00048060ff */
[----:B------:R0:W-:Y:S01]  /*1bcf0*/  @!P3 STG.E.U8 desc[UR36][R4.64], R7 ;  /* 0x000000070400b986 */ /* 0x0001e2000c101124 */
[----:B------:R-:W-:Y:S05]  /*1bd00*/  @P4 BRA `(.L_x_311) ;  /* 0x0000000000044947 */ /* 0x000fea0003800000 */
[----:B------:R2:W5:Y:S02]  /*1bd10*/  LDG.E.U8 R6, desc[UR36][R8.64+0x1] ;  /* 0x0000012408067981 */ /* 0x000564000c1e1100 */
.L_x_311:
[----:B------:R-:W-:Y:S05]  /*1bd20*/  BSYNC B1 ;  /* 0x0000000000017941 */ /* 0x000fea0003800000 */
.L_x_310:
[----:B-----5:R-:W-:Y:S01]  /*1bd30*/  LOP3.LUT R6, R6, 0xff, RZ, 0xc0, !PT ;  /* 0x000000ff06067812 */ /* 0x020fe200078ec0ff */
[----:B------:R-:W-:Y:S01]  /*1bd40*/  BSSY B1, `(.L_x_312) ;  /* 0x0000013000017945 */ /* 0x000fe20003800000 */
[----:B------:R-:W-:Y:S02]  /*1bd50*/  IADD3 R21, P1, R21, 0x88, RZ ;  /* 0x0000008815157810 */ /* 0x000fe40007f3e0ff */
[----:B------:R-:W-:-:S03]  /*1bd60*/  F2FP.F16.E5M2.UNPACK_B R6, R6 ;  /* 0x00000006ff06723e */ /* 0x000fc600020004ff */
[----:B------:R-:W-:Y:S01]  /*1bd70*/  IMAD.X R11, RZ, RZ, UR9, P1 ;  /* 0x00000009ff0b7e24 */ /* 0x000fe200088e06ff */
[----:B------:R-:W-:Y:S01]  /*1bd80*/  ISETP.GE.AND P1, PT, R20, 0x89, PT ;  /* 0x000000891400780c */ /* 0x000fe20003f26270 */
[----:B0-----:R-:W-:Y:S02]  /*1bd90*/  HADD2.F32 R7, -RZ, R6.H0_H0 ;  /* 0x20000006ff077230 */ /* 0x001fe40000004100 */
[-C--:B------:R-:W-:Y:S01]  /*1bda0*/  IMAD R10, R11, R14.reuse, RZ ;  /* 0x0000000e0b0a7224 */ /* 0x080fe200078e02ff */
[----:B------:R-:W-:Y:S01]  /*1bdb0*/  ISETP.LT.OR P3, PT, R0, 0x1, !P1 ;  /* 0x000000010000780c */ /* 0x000fe20004f61670 */
[----:B------:R-:W-:-:S04]  /*1bdc0*/  IMAD.WIDE.U32 R18, R21, R14, R18 ;  /* 0x0000000e15127225 */ /* 0x000fc800078e0012 */
[----:B------:R-:W-:Y:S01]  /*1bdd0*/  FMUL R6, R7, R178 ;  /* 0x000000b207067220 */ /* 0x000fe20000400000 */
[----:B------:R-:W-:-:S03]  /*1bde0*/  IMAD R10, R21, R15, R10 ;  /* 0x0000000f150a7224 */ /* 0x000fc600078e020a */
[----:B------:R-:W-:-:S01]  /*1bdf0*/  FFMA R6, R25, R163, R6 ;  /* 0x000000a319067223 */ /* 0x000fc20000000006 */
[----:B------:R-:W-:-:S04]  /*1be00*/  IADD3 R16, P2, R18, R16, RZ ;  /* 0x0000001012107210 */ /* 0x000fc80007f5e0ff */
[----:B------:R-:W-:Y:S02]  /*1be10*/  F2FP.SATFINITE.E5M2.F32.PACK_AB_MERGE_C R7, RZ, R6, RZ ;  /* 0x00000006ff07723e */ /* 0x000fe400048060ff */
[----:B------:R-:W-:Y:S02]  /*1be20*/  IADD3.X R17, R17, R19, R10, P2, !PT ;  /* 0x0000001311117210 */ /* 0x000fe400017fe40a */
[----:B------:R-:W-:Y:S01]  /*1be30*/  PRMT R6, RZ, 0x7610, R6 ;  /* 0x00007610ff067816 */ /* 0x000fe20000000006 */
[----:B------:R0:W-:Y:S01]  /*1be40*/  @!P4 STG.E.U8 desc[UR36][R4.64+0x1], R7 ;  /* 0x000001070400c986 */ /* 0x0001e2000c101124 */
[----:B------:R-:W-:Y:S05]  /*1be50*/  @P3 BRA `(.L_x_313) ;  /* 0x0000000000043947 */ /* 0x000fea0003800000 */
[----:B------:R3:W5:Y:S02]  /*1be60*/  LDG.E.U8 R6, desc[UR36][R16.64] ;  /* 0x0000002410067981 */ /* 0x000764000c1e1100 */
.L_x_313:
[----:B------:R-:W-:Y:S05]  /*1be70*/  BSYNC B1 ;  /* 0x0000000000017941 */ /* 0x000fea0003800000 */
.L_x_312:
[----:B-----5:R-:W-:Y:S01]  /*1be80*/  LOP3.LUT R6, R6, 0xff, RZ, 0xc0, !PT ;  /* 0x000000ff06067812 */ /* 0x020fe200078ec0ff */
[----:B------:R-:W-:Y:S01]  /*1be90*/  BSSY B1, `(.L_x_314) ;  /* 0x000000b000017945 */ /* 0x000fe20003800000 */
[----:B------:R-:W-:Y:S02]  /*1bea0*/  ISETP.LT.OR P2, PT, R0, 0x2, !P1 ;  /* 0x000000020000780c */ /* 0x000fe40004f41670 */
[----:B------:R-:W-:-:S05]  /*1beb0*/  F2FP.F16.E5M2.UNPACK_B R6, R6 ;  /* 0x00000006ff06723e */ /* 0x000fca00020004ff */
[----:B0-----:R-:W-:Y:S01]  /*1bec0*/  HADD2.F32 R7, -RZ, R6.H0_H0 ;  /* 0x20000006ff077230 */ /* 0x001fe20000004100 */
[----:B------:R-:W-:-:S04]  /*1bed0*/  PRMT R6, RZ, 0x7610, R6 ;  /* 0x00007610ff067816 */ /* 0x000fc80000000006 */
[----:B------:R-:W-:-:S04]  /*1bee0*/  FMUL R7, R7, R178 ;  /* 0x000000b207077220 */ /* 0x000fc80000400000 */
[----:B------:R-:W-:-:S05]  /*1bef0*/  FFMA R7, R26, R163, R7 ;  /* 0x000000a31a077223 */ /* 0x000fca0000000007 */
[----:B------:R-:W-:-:S05]  /*1bf00*/  F2FP.SATFINITE.E5M2.F32.PACK_AB_MERGE_C R7, RZ, R7, RZ ;  /* 0x00000007ff07723e */ /* 0x000fca00048060ff */
[----:B------:R0:W-:Y:S01]  /*1bf10*/  @!P3 STG.E.U8 desc[UR36][R2.64], R7 ;  /* 0x000000070200b986 */ /* 0x0001e2000c101124 */
[----:B------:R-:W-:Y:S05]  /*1bf20*/  @P2 BRA `(.L_x_315) ;  /* 0x0000000000042947 */ /* 0x000fea0003800000 */
[----:B------:R4:W5:Y:S02]  /*1bf30*/  LDG.E.U8 R6, desc[UR36][R16.64+0x1] ;  /* 0x0000012410067981 */ /* 0x000964000c1e1100 */
.L_x_315:
[----:B------:R-:W-:Y:S05]  /*1bf40*/  BSYNC B1 ;  /* 0x0000000000017941 */ /* 0x000fea0003800000 */
.L_x_314:
[----:B-----5:R-:W-:Y:S01]  /*1bf50*/  LOP3.LUT R6, R6, 0xff, RZ, 0xc0, !PT ;  /* 0x000000ff06067812 */ /* 0x020fe200078ec0ff */
[----:B------:R-:W-:Y:S01]  /*1bf60*/  BSSY B1, `(.L_x_316) ;  /* 0x000000b000017945 */ /* 0x000fe20003800000 */
[----:B------:R-:W-:Y:S02]  /*1bf70*/  ISETP.LT.OR P3, PT, R0, 0x9, !P0 ;  /* 0x000000090000780c */ /* 0x000fe40004761670 */
[----:B------:R-:W-:-:S05]  /*1bf80*/  F2FP.F16.E5M2.UNPACK_B R6, R6 ;  /* 0x00000006ff06723e */ /* 0x000fca00020004ff */
[----:B0-----:R-:W-:-:S05]  /*1bf90*/  HADD2.F32 R7, -RZ, R6.H0_H0 ;  /* 0x20000006ff077230 */ /* 0x001fca0000004100 */
[----:B------:R-:W-:-:S04]  /*1bfa0*/  FMUL R6, R7, R178 ;  /* 0x000000b207067220 */ /* 0x000fc80000400000 */
[----:B------:R-:W-:-:S05]  /*1bfb0*/  FFMA R6, R27, R163, R6 ;  /* 0x000000a31b067223 */ /* 0x000fca0000000006 */
[----:B------:R-:W-:Y:S02]  /*1bfc0*/  F2FP.SATFINITE.E5M2.F32.PACK_AB_MERGE_C R7, RZ, R6, RZ ;  /* 0x00000006ff07723e */ /* 0x000fe400048060ff */
[----:B------:R-:W-:-:S03]  /*1bfd0*/  PRMT R6, RZ, 0x7610, R6 ;  /* 0x00007610ff067816 */ /* 0x000fc60000000006 */
[----:B------:R0:W-:Y:S01]  /*1bfe0*/  @!P2 STG.E.U8 desc[UR36][R2.64+0x1], R7 ;  /* 0x000001070200a986 */ /* 0x0001e2000c101124 */
[----:B------:R-:W-:Y:S05]  /*1bff0*/  @P3 BRA `(.L_x_317) ;  /* 0x0000000000043947 */ /* 0x000fea0003800000 */
[----:B------:R0:W5:Y:S02]  /*1c000*/  LDG.E.U8 R6, desc[UR36][R8.64+0x8] ;  /* 0x0000082408067981 */ /* 0x000164000c1e1100 */
.L_x_317:
[----:B------:R-:W-:Y:S05]  /*1c010*/  BSYNC B1 ;  /* 0x0000000000017941 */ /* 0x000fea0003800000 */
.L_x_316:
        /* <DEDUP_REMOVED lines=12> */
.L_x_319:
[----:B------:R-:W-:Y:S05]  /*1c0e0*/  BSYNC B1 ;  /* 0x0000000000017941 */ /* 0x000fea0003800000 */
.L_x_318:
        /* <DEDUP_REMOVED lines=12> */
.L_x_321:
[----:B------:R-:W-:Y:S05]  /*1c1b0*/  BSYNC B1 ;  /* 0x0000000000017941 */ /* 0x000fea0003800000 */
.L_x_320:
        /* <DEDUP_REMOVED lines=12> */
.L_x_323:
[----:B------:R-:W-:Y:S05]  /*1c280*/  BSYNC B1 ;  /* 0x0000000000017941 */ /* 0x000fea0003800000 */
.L_x_322:
        /* <DEDUP_REMOVED lines=12> */
.L_x_325:
[----:B------:R-:W-:Y:S05]  /*1c350*/  BSYNC B1 ;  /* 0x0000000000017941 */ /* 0x000fea0003800000 */
.L_x_324:
        /* <DEDUP_REMOVED lines=12> */
.L_x_327:
[----:B------:R-:W-:Y:S05]  /*1c420*/  BSYNC B1 ;  /* 0x0000000000017941 */ /* 0x000fea0003800000 */
.L_x_326:
        /* <DEDUP_REMOVED lines=12> */
.L_x_329:
[----:B------:R-:W-:Y:S05]  /*1c4f0*/  BSYNC B1 ;  /* 0x0000000000017941 */ /* 0x000fea0003800000 */
.L_x_328:
        /* <DEDUP_REMOVED lines=12> */
.L_x_331:
[----:B------:R-:W-:Y:S05]  /*1c5c0*/  BSYNC B1 ;  /* 0x0000000000017941 */ /* 0x000fea0003800000 */
.L_x_330:
        /* <DEDUP_REMOVED lines=12> */
.L_x_333:
[----:B------:R-:W-:Y:S05]  /*1c690*/  BSYNC B1 ;  /* 0x0000000000017941 */ /* 0x000fea0003800000 */
.L_x_332:
        /* <DEDUP_REMOVED lines=12> */
.L_x_335:
[----:B------:R-:W-:Y:S05]  /*1c760*/  BSYNC B1 ;  /* 0x0000000000017941 */ /* 0x000fea0003800000 */
.L_x_334:
        /* <DEDUP_REMOVED lines=12> */
.L_x_337:
[----:B------:R-:W-:Y:S05]  /*1c830*/  BSYNC B1 ;  /* 0x0000000000017941 */ /* 0x000fea0003800000 */
.L_x_336:
        /* <DEDUP_REMOVED lines=12> */
.L_x_339:
[----:B------:R-:W-:Y:S05]  /*1c900*/  BSYNC B1 ;  /* 0x0000000000017941 */ /* 0x000fea0003800000 */
.L_x_338:
        /* <DEDUP_REMOVED lines=12> */
.L_x_341:
[----:B------:R-:W-:Y:S05]  /*1c9d0*/  BSYNC B1 ;  /* 0x0000000000017941 */ /* 0x000fea0003800000 */
.L_x_340:
        /* <DEDUP_REMOVED lines=12> */
.L_x_343:
[----:B------:R-:W-:Y:S05]  /*1caa0*/  BSYNC B1 ;  /* 0x0000000000017941 */ /* 0x000fea0003800000 */
.L_x_342:
        /* <DEDUP_REMOVED lines=12> */
.L_x_345:
[----:B------:R-:W-:Y:S05]  /*1cb70*/  BSYNC B1 ;  /* 0x0000000000017941 */ /* 0x000fea0003800000 */
.L_x_344:
        /* <DEDUP_REMOVED lines=12> */
.L_x_347:
[----:B------:R-:W-:Y:S05]  /*1cc40*/  BSYNC B1 ;  /* 0x0000000000017941 */ /* 0x000fea0003800000 */
.L_x_346:
        /* <DEDUP_REMOVED lines=12> */
.L_x_349:
[----:B------:R-:W-:Y:S05]  /*1cd10*/  BSYNC B1 ;  /* 0x0000000000017941 */ /* 0x000fea0003800000 */
.L_x_348:
        /* <DEDUP_REMOVED lines=12> */
.L_x_351:
[----:B------:R-:W-:Y:S05]  /*1cde0*/  BSYNC B1 ;  /* 0x0000000000017941 */ /* 0x000fea0003800000 */
.L_x_350:
        /* <DEDUP_REMOVED lines=12> */
.L_x_353:
[----:B------:R-:W-:Y:S05]  /*1ceb0*/  BSYNC B1 ;  /* 0x0000000000017941 */ /* 0x000fea0003800000 */
.L_x_352:
        /* <DEDUP_REMOVED lines=12> */
.L_x_355:
[----:B------:R-:W-:Y:S05]  /*1cf80*/  BSYNC B1 ;  /* 0x0000000000017941 */ /* 0x000fea0003800000 */
.L_x_354:
        /* <DEDUP_REMOVED lines=12> */
.L_x_357:
[----:B------:R-:W-:Y:S05]  /*1d050*/  BSYNC B1 ;  /* 0x0000000000017941 */ /* 0x000fea0003800000 */
.L_x_356:
        /* <DEDUP_REMOVED lines=12> */
.L_x_359:
[----:B------:R-:W-:Y:S05]  /*1d120*/  BSYNC B1 ;  /* 0x0000000000017941 */ /* 0x000fea0003800000 */
.L_x_358:
        /* <DEDUP_REMOVED lines=12> */
.L_x_361:
[----:B------:R-:W-:Y:S05]  /*1d1f0*/  BSYNC B1 ;  /* 0x0000000000017941 */ /* 0x000fea0003800000 */
.L_x_360:
        /* <DEDUP_REMOVED lines=12> */
.L_x_363:
[----:B------:R-:W-:Y:S05]  /*1d2c0*/  BSYNC B1 ;  /* 0x0000000000017941 */ /* 0x000fea0003800000 */
.L_x_362:
        /* <DEDUP_REMOVED lines=12> */
.L_x_365:
[----:B------:R-:W-:Y:S05]  /*1d390*/  BSYNC B1 ;  /* 0x0000000000017941 */ /* 0x000fea0003800000 */
.L_x_364:
        /* <DEDUP_REMOVED lines=12> */
.L_x_367:
[----:B------:R-:W-:Y:S05]  /*1d460*/  BSYNC B1 ;  /* 0x0000000000017941 */ /* 0x000fea0003800000 */
.L_x_366:
        /* <DEDUP_REMOVED lines=12> */
.L_x_369:
[----:B------:R-:W-:Y:S05]  /*1d530*/  BSYNC B1 ;  /* 0x0000000000017941 */ /* 0x000fea0003800000 */
.L_x_368:
        /* <DEDUP_REMOVED lines=12> */
.L_x_371:
[----:B------:R-:W-:Y:S05]  /*1d600*/  BSYNC B1 ;  /* 0x0000000000017941 */ /* 0x000fea0003800000 */
.L_x_370:
        /* <DEDUP_REMOVED lines=12> */
.L_x_373:
[----:B------:R-:W-:Y:S05]  /*1d6d0*/  BSYNC B1 ;  /* 0x0000000000017941 */ /* 0x000fea0003800000 */
.L_x_372:
        /* <DEDUP_REMOVED lines=12> */
.L_x_375:
[----:B------:R-:W-:Y:S05]  /*1d7a0*/  BSYNC B1 ;  /* 0x0000000000017941 */ /* 0x000fea0003800000 */
.L_x_374:
        /* <DEDUP_REMOVED lines=12> */
.L_x_377:
[----:B------:R-:W-:Y:S05]  /*1d870*/  BSYNC B1 ;  /* 0x0000000000017941 */ /* 0x000fea0003800000 */
.L_x_376:
        /* <DEDUP_REMOVED lines=12> */
.L_x_379:
[----:B------:R-:W-:Y:S05]  /*1d940*/  BSYNC B1 ;  /* 0x0000000000017941 */ /* 0x000fea0003800000 */
.L_x_378:
        /* <DEDUP_REMOVED lines=12> */
.L_x_381:
[----:B------:R-:W-:Y:S05]  /*1da10*/  BSYNC B1 ;  /* 0x0000000000017941 */ /* 0x000fea0003800000 */
.L_x_380:
        /* <DEDUP_REMOVED lines=12> */
.L_x_383:
[----:B------:R-:W-:Y:S05]  /*1dae0*/  BSYNC B1 ;  /* 0x0000000000017941 */ /* 0x000fea0003800000 */
.L_x_382:
        /* <DEDUP_REMOVED lines=12> */
.L_x_385:
[----:B------:R-:W-:Y:S05]  /*1dbb0*/  BSYNC B1 ;  /* 0x0000000000017941 */ /* 0x000fea0003800000 */
.L_x_384:
        /* <DEDUP_REMOVED lines=12> */
.L_x_387:
[----:B------:R-:W-:Y:S05]  /*1dc80*/  BSYNC B1 ;  /* 0x0000000000017941 */ /* 0x000fea0003800000 */
.L_x_386:
        /* <DEDUP_REMOVED lines=12> */
.L_x_389:
[----:B------:R-:W-:Y:S05]  /*1dd50*/  BSYNC B1 ;  /* 0x0000000000017941 */ /* 0x000fea0003800000 */
.L_x_388:
        /* <DEDUP_REMOVED lines=12> */
.L_x_391:
[----:B------:R-:W-:Y:S05]  /*1de20*/  BSYNC B1 ;  /* 0x0000000000017941 */ /* 0x000fea0003800000 */
.L_x_390:
        /* <DEDUP_REMOVED lines=12> */
.L_x_393:
[----:B------:R-:W-:Y:S05]  /*1def0*/  BSYNC B1 ;  /* 0x0000000000017941 */ /* 0x000fea0003800000 */
.L_x_392:
        /* <DEDUP_REMOVED lines=12> */
.L_x_395:
[----:B------:R-:W-:Y:S05]  /*1dfc0*/  BSYNC B1 ;  /* 0x0000000000017941 */ /* 0x000fea0003800000 */
.L_x_394:
        /* <DEDUP_REMOVED lines=12> */
.L_x_397:
[----:B------:R-:W-:Y:S05]  /*1e090*/  BSYNC B1 ;  /* 0x0000000000017941 */ /* 0x000fea0003800000 */
.L_x_396:
        /* <DEDUP_REMOVED lines=12> */
.L_x_399:
[----:B------:R-:W-:Y:S05]  /*1e160*/  BSYNC B1 ;  /* 0x0000000000017941 */ /* 0x000fea0003800000 */
.L_x_398:
        /* <DEDUP_REMOVED lines=12> */
.L_x_401:
[----:B------:R-:W-:Y:S05]  /*1e230*/  BSYNC B1 ;  /* 0x0000000000017941 */ /* 0x000fea0003800000 */
.L_x_400:
        /* <DEDUP_REMOVED lines=12> */
.L_x_403:
[----:B------:R-:W-:Y:S05]  /*1e300*/  BSYNC B1 ;  /* 0x0000000000017941 */ /* 0x000fea0003800000 */
.L_x_402:
        /* <DEDUP_REMOVED lines=12> */
.L_x_405:
[----:B------:R-:W-:Y:S05]  /*1e3d0*/  BSYNC B1 ;  /* 0x0000000000017941 */ /* 0x000fea0003800000 */
.L_x_404:
        /* <DEDUP_REMOVED lines=12> */
.L_x_407:
[----:B------:R-:W-:Y:S05]  /*1e4a0*/  BSYNC B1 ;  /* 0x0000000000017941 */ /* 0x000fea0003800000 */
.L_x_406:
        /* <DEDUP_REMOVED lines=12> */
.L_x_409:
[----:B------:R-:W-:Y:S05]  /*1e570*/  BSYNC B1 ;  /* 0x0000000000017941 */ /* 0x000fea0003800000 */
.L_x_408:
        /* <DEDUP_REMOVED lines=12> */
.L_x_411:
[----:B------:R-:W-:Y:S05]  /*1e640*/  BSYNC B1 ;  /* 0x0000000000017941 */ /* 0x000fea0003800000 */
.L_x_410:
        /* <DEDUP_REMOVED lines=12> */
.L_x_413:
[----:B------:R-:W-:Y:S05]  /*1e710*/  BSYNC B1 ;  /* 0x0000000000017941 */ /* 0x000fea0003800000 */
.L_x_412:
        /* <DEDUP_REMOVED lines=12> */
.L_x_415:
[----:B------:R-:W-:Y:S05]  /*1e7e0*/  BSYNC B1 ;  /* 0x0000000000017941 */ /* 0x000fea0003800000 */
.L_x_414:
        /* <DEDUP_REMOVED lines=12> */
.L_x_417:
[----:B------:R-:W-:Y:S05]  /*1e8b0*/  BSYNC B1 ;  /* 0x0000000000017941 */ /* 0x000fea0003800000 */
.L_x_416:
        /* <DEDUP_REMOVED lines=12> */
.L_x_419:
[----:B------:R-:W-:Y:S05]  /*1e980*/  BSYNC B1 ;  /* 0x0000000000017941 */ /* 0x000fea0003800000 */
.L_x_418:
        /* <DEDUP_REMOVED lines=12> */
.L_x_421:
[----:B------:R-:W-:Y:S05]  /*1ea50*/  BSYNC B1 ;  /* 0x0000000000017941 */ /* 0x000fea0003800000 */
.L_x_420:
        /* <DEDUP_REMOVED lines=12> */
.L_x_423:
[----:B------:R-:W-:Y:S05]  /*1eb20*/  BSYNC B1 ;  /* 0x0000000000017941 */ /* 0x000fea0003800000 */
.L_x_422:
        /* <DEDUP_REMOVED lines=12> */
.L_x_425:
[----:B------:R-:W-:Y:S05]  /*1ebf0*/  BSYNC B1 ;  /* 0x0000000000017941 */ /* 0x000fea0003800000 */
.L_x_424:
        /* <DEDUP_REMOVED lines=12> */
.L_x_427:
[----:B------:R-:W-:Y:S05]  /*1ecc0*/  BSYNC B1 ;  /* 0x0000000000017941 */ /* 0x000fea0003800000 */
.L_x_426:
        /* <DEDUP_REMOVED lines=12> */
.L_x_429:
[----:B------:R-:W-:Y:S05]  /*1ed90*/  BSYNC B1 ;  /* 0x0000000000017941 */ /* 0x000fea0003800000 */
.L_x_428:
        /* <DEDUP_REMOVED lines=12> */
.L_x_431:
[----:B------:R-:W-:Y:S05]  /*1ee60*/  BSYNC B1 ;  /* 0x0000000000017941 */ /* 0x000fea0003800000 */
.L_x_430:
        /* <DEDUP_REMOVED lines=12> */
.L_x_433:
[----:B------:R-:W-:Y:S05]  /*1ef30*/  BSYNC B1 ;  /* 0x0000000000017941 */ /* 0x000fea0003800000 */
.L_x_432:
        /* <DEDUP_REMOVED lines=12> */
.L_x_435:
[----:B------:R-:W-:Y:S05]  /*1f000*/  BSYNC B1 ;  /* 0x0000000000017941 */ /* 0x000fea0003800000 */
.L_x_434:
        /* <DEDUP_REMOVED lines=12> */
.L_x_437:
[----:B------:R-:W-:Y:S05]  /*1f0d0*/  BSYNC B1 ;  /* 0x0000000000017941 */ /* 0x000fea0003800000 */
.L_x_436:
        /* <DEDUP_REMOVED lines=12> */
.L_x_439:
[----:B------:R-:W-:Y:S05]  /*1f1a0*/  BSYNC B1 ;  /* 0x0000000000017941 */ /* 0x000fea0003800000 */
.L_x_438:
        /* <DEDUP_REMOVED lines=12> */
.L_x_441:
[----:B------:R-:W-:Y:S05]  /*1f270*/  BSYNC B1 ;  /* 0x0000000000017941 */ /* 0x000fea0003800000 */
.L_x_440:
        /* <DEDUP_REMOVED lines=12> */
.L_x_443:
[----:B------:R-:W-:Y:S05]  /*1f340*/  BSYNC B1 ;  /* 0x0000000000017941 */ /* 0x000fea0003800000 */
.L_x_442:
        /* <DEDUP_REMOVED lines=12> */
.L_x_445:
[----:B------:R-:W-:Y:S05]  /*1f410*/  BSYNC B1 ;  /* 0x0000000000017941 */ /* 0x000fea0003800000 */
.L_x_444:
        /* <DEDUP_REMOVED lines=12> */
.L_x_447:
[----:B------:R-:W-:Y:S05]  /*1f4e0*/  BSYNC B1 ;  /* 0x0000000000017941 */ /* 0x000fea0003800000 */
.L_x_446:
        /* <DEDUP_REMOVED lines=12> */
.L_x_449:
[----:B------:R-:W-:Y:S05]  /*1f5b0*/  BSYNC B1 ;  /* 0x0000000000017941 */ /* 0x000fea0003800000 */
.L_x_448:
        /* <DEDUP_REMOVED lines=12> */
.L_x_451:
[----:B------:R-:W-:Y:S05]  /*1f680*/  BSYNC B1 ;  /* 0x0000000000017941 */ /* 0x000fea0003800000 */
.L_x_450:
        /* <DEDUP_REMOVED lines=12> */
.L_x_453:
[----:B------:R-:W-:Y:S05]  /*1f750*/  BSYNC B1 ;  /* 0x0000000000017941 */ /* 0x000fea0003800000 */
.L_x_452:
        /* <DEDUP_REMOVED lines=12> */
.L_x_455:
[----:B------:R-:W-:Y:S05]  /*1f820*/  BSYNC B1 ;  /* 0x0000000000017941 */ /* 0x000fea0003800000 */
.L_x_454:
        /* <DEDUP_REMOVED lines=12> */
.L_x_457:
[----:B------:R-:W-:Y:S05]  /*1f8f0*/  BSYNC B1 ;  /* 0x0000000000017941 */ /* 0x000fea0003800000 */
.L_x_456:
        /* <DEDUP_REMOVED lines=12> */
.L_x_459:
[----:B------:R-:W-:Y:S05]  /*1f9c0*/  BSYNC B1 ;  /* 0x0000000000017941 */ /* 0x000fea0003800000 */
.L_x_458:
        /* <DEDUP_REMOVED lines=12> */
.L_x_461:
[----:B------:R-:W-:Y:S05]  /*1fa90*/  BSYNC B1 ;  /* 0x0000000000017941 */ /* 0x000fea0003800000 */
.L_x_460:
        /* <DEDUP_REMOVED lines=12> */
.L_x_463:
[----:B------:R-:W-:Y:S05]  /*1fb60*/  BSYNC B1 ;  /* 0x0000000000017941 */ /* 0x000fea0003800000 */
.L_x_462:
        /* <DEDUP_REMOVED lines=12> */
.L_x_465:
[----:B------:R-:W-:Y:S05]  /*1fc30*/  BSYNC B1 ;  /* 0x0000000000017941 */ /* 0x000fea0003800000 */
.L_x_464:
        /* <DEDUP_REMOVED lines=12> */
.L_x_467:
[----:B------:R-:W-:Y:S05]  /*1fd00*/  BSYNC B1 ;  /* 0x0000000000017941 */ /* 0x000fea0003800000 */
.L_x_466:
        /* <DEDUP_REMOVED lines=12> */
.L_x_469:
[----:B------:R-:W-:Y:S05]  /*1fdd0*/  BSYNC B1 ;  /* 0x0000000000017941 */ /* 0x000fea0003800000 */
.L_x_468:
        /* <DEDUP_REMOVED lines=12> */
.L_x_471:
[----:B------:R-:W-:Y:S05]  /*1fea0*/  BSYNC B1 ;  /* 0x0000000000017941 */ /* 0x000fea0003800000 */
.L_x_470:
        /* <DEDUP_REMOVED lines=12> */
.L_x_473:
[----:B------:R-:W-:Y:S05]  /*1ff70*/  BSYNC B1 ;  /* 0x0000000000017941 */ /* 0x000fea0003800000 */
.L_x_472:
        /* <DEDUP_REMOVED lines=12> */
.L_x_475:
[----:B------:R-:W-:Y:S05]  /*20040*/  BSYNC B1 ;  /* 0x0000000000017941 */ /* 0x000fea0003800000 */
.L_x_474:
        /* <DEDUP_REMOVED lines=12> */
.L_x_477:
[----:B------:R-:W-:Y:S05]  /*20110*/  BSYNC B1 ;  /* 0x0000000000017941 */ /* 0x000fea0003800000 */
.L_x_476:
        /* <DEDUP_REMOVED lines=12> */
.L_x_479:
[----:B------:R-:W-:Y:S05]  /*201e0*/  BSYNC B1 ;  /* 0x0000000000017941 */ /* 0x000fea0003800000 */
.L_x_478:
        /* <DEDUP_REMOVED lines=12> */
.L_x_481:
[----:B------:R-:W-:Y:S05]  /*202b0*/  BSYNC B1 ;  /* 0x0000000000017941 */ /* 0x000fea0003800000 */
.L_x_480:
        /* <DEDUP_REMOVED lines=12> */
.L_x_483:
[----:B------:R-:W-:Y:S05]  /*20380*/  BSYNC B1 ;  /* 0x0000000000017941 */ /* 0x000fea0003800000 */
.L_x_482:
        /* <DEDUP_REMOVED lines=12> */
.L_x_485:
[----:B------:R-:W-:Y:S05]  /*20450*/  BSYNC B1 ;  /* 0x0000000000017941 */ /* 0x000fea0003800000 */
.L_x_484:
        /* <DEDUP_REMOVED lines=12> */
.L_x_487:
[----:B------:R-:W-:Y:S05]  /*20520*/  BSYNC B1 ;  /* 0x0000000000017941 */ /* 0x000fea0003800000 */
.L_x_486:
        /* <DEDUP_REMOVED lines=12> */
.L_x_489:
[----:B------:R-:W-:Y:S05]  /*205f0*/  BSYNC B1 ;  /* 0x0000000000017941 */ /* 0x000fea0003800000 */
.L_x_488:
        /* <DEDUP_REMOVED lines=12> */
.L_x_491:
[----:B------:R-:W-:Y:S05]  /*206c0*/  BSYNC B1 ;  /* 0x0000000000017941 */ /* 0x000fea0003800000 */
.L_x_490:
        /* <DEDUP_REMOVED lines=12> */
.L_x_493:
[----:B------:R-:W-:Y:S05]  /*20790*/  BSYNC B1 ;  /* 0x0000000000017941 */ /* 0x000fea0003800000 */
.L_x_492:
        /* <DEDUP_REMOVED lines=12> */
.L_x_495:
[----:B------:R-:W-:Y:S05]  /*20860*/  BSYNC B1 ;  /* 0x0000000000017941 */ /* 0x000fea0003800000 */
.L_x_494:
        /* <DEDUP_REMOVED lines=12> */
.L_x_497:
[----:B------:R-:W-:Y:S05]  /*20930*/  BSYNC B1 ;  /* 0x0000000000017941 */ /* 0x000fea0003800000 */
.L_x_496:
        /* <DEDUP_REMOVED lines=12> */
.L_x_499:
[----:B------:R-:W-:Y:S05]  /*20a00*/  BSYNC B1 ;  /* 0x0000000000017941 */ /* 0x000fea0003800000 */
.L_x_498:
        /* <DEDUP_REMOVED lines=12> */
.L_x_501:
[----:B------:R-:W-:Y:S05]  /*20ad0*/  BSYNC B1 ;  /* 0x0000000000017941 */ /* 0x000fea0003800000 */
.L_x_500:
        /* <DEDUP_REMOVED lines=12> */
.L_x_503:
[----:B------:R-:W-:Y:S05]  /*20ba0*/  BSYNC B1 ;  /* 0x0000000000017941 */ /* 0x000fea0003800000 */
.L_x_502:
        /* <DEDUP_REMOVED lines=12> */
.L_x_505:
[----:B------:R-:W-:Y:S05]  /*20c70*/  BSYNC B1 ;  /* 0x0000000000017941 */ /* 0x000fea0003800000 */
.L_x_504:
        /* <DEDUP_REMOVED lines=12> */
.L_x_507:
[----:B------:R-:W-:Y:S05]  /*20d40*/  BSYNC B1 ;  /* 0x0000000000017941 */ /* 0x000fea0003800000 */
.L_x_506:
        /* <DEDUP_REMOVED lines=12> */
.L_x_509:
[----:B------:R-:W-:Y:S05]  /*20e10*/  BSYNC B1 ;  /* 0x0000000000017941 */ /* 0x000fea0003800000 */
.L_x_508:
        /* <DEDUP_REMOVED lines=12> */
.L_x_511:
[----:B------:R-:W-:Y:S05]  /*20ee0*/  BSYNC B1 ;  /* 0x0000000000017941 */ /* 0x000fea0003800000 */
.L_x_510:
        /* <DEDUP_REMOVED lines=12> */
.L_x_513:
[----:B------:R-:W-:Y:S05]  /*20fb0*/  BSYNC B1 ;  /* 0x0000000000017941 */ /* 0x000fea0003800000 */
.L_x_512:
        /* <DEDUP_REMOVED lines=12> */
.L_x_515:
[----:B------:R-:W-:Y:S05]  /*21080*/  BSYNC B1 ;  /* 0x0000000000017941 */ /* 0x000fea0003800000 */
.L_x_514:
        /* <DEDUP_REMOVED lines=12> */
.L_x_517:
[----:B------:R-:W-:Y:S05]  /*21150*/  BSYNC B1 ;  /* 0x0000000000017941 */ /* 0x000fea0003800000 */
.L_x_516:
        /* <DEDUP_REMOVED lines=12> */
.L_x_519:
[----:B------:R-:W-:Y:S05]  /*21220*/  BSYNC B1 ;  /* 0x0000000000017941 */ /* 0x000fea0003800000 */
.L_x_518:
        /* <DEDUP_REMOVED lines=12> */
.L_x_521:
[----:B------:R-:W-:Y:S05]  /*212f0*/  BSYNC B1 ;  /* 0x0000000000017941 */ /* 0x000fea0003800000 */
.L_x_520:
        /* <DEDUP_REMOVED lines=12> */
.L_x_523:
[----:B------:R-:W-:Y:S05]  /*213c0*/  BSYNC B1 ;  /* 0x0000000000017941 */ /* 0x000fea0003800000 */
.L_x_522:
        /* <DEDUP_REMOVED lines=12> */
.L_x_525:
[----:B------:R-:W-:Y:S05]  /*21490*/  BSYNC B1 ;  /* 0x0000000000017941 */ /* 0x000fea0003800000 */
.L_x_524:
        /* <DEDUP_REMOVED lines=12> */
.L_x_527:
[----:B------:R-:W-:Y:S05]  /*21560*/  BSYNC B1 ;  /* 0x0000000000017941 */ /* 0x000fea0003800000 */
.L_x_526:
        /* <DEDUP_REMOVED lines=12> */
.L_x_529:
[----:B------:R-:W-:Y:S05]  /*21630*/  BSYNC B1 ;  /* 0x0000000000017941 */ /* 0x000fea0003800000 */
.L_x_528:
        /* <DEDUP_REMOVED lines=12> */
.L_x_531:
[----:B------:R-:W-:Y:S05]  /*21700*/  BSYNC B1 ;  /* 0x0000000000017941 */ /* 0x000fea0003800000 */
.L_x_530:
        /* <DEDUP_REMOVED lines=12> */
.L_x_533:
[----:B------:R-:W-:Y:S05]  /*217d0*/  BSYNC B1 ;  /* 0x0000000000017941 */ /* 0x000fea0003800000 */
.L_x_532:
        /* <DEDUP_REMOVED lines=12> */
.L_x_535:
[----:B------:R-:W-:Y:S05]  /*218a0*/  BSYNC B1 ;  /* 0x0000000000017941 */ /* 0x000fea0003800000 */
.L_x_534:
        /* <DEDUP_REMOVED lines=12> */
.L_x_537:
[----:B------:R-:W-:Y:S05]  /*21970*/  BSYNC B1 ;  /* 0x0000000000017941 */ /* 0x000fea0003800000 */
.L_x_536:
        /* <DEDUP_REMOVED lines=12> */
.L_x_539:
[----:B------:R-:W-:Y:S05]  /*21a40*/  BSYNC B1 ;  /* 0x0000000000017941 */ /* 0x000fea0003800000 */
.L_x_538:
        /* <DEDUP_REMOVED lines=12> */
.L_x_541:
[----:B------:R-:W-:Y:S05]  /*21b10*/  BSYNC B1 ;  /* 0x0000000000017941 */ /* 0x000fea0003800000 */
.L_x_540:
        /* <DEDUP_REMOVED lines=12> */
.L_x_543:
[----:B------:R-:W-:Y:S05]  /*21be0*/  BSYNC B1 ;  /* 0x0000000000017941 */ /* 0x000fea0003800000 */
.L_x_542:
        /* <DEDUP_REMOVED lines=12> */
.L_x_545:
[----:B------:R-:W-:Y:S05]  /*21cb0*/  BSYNC B1 ;  /* 0x0000000000017941 */ /* 0x000fea0003800000 */
.L_x_544:
        /* <DEDUP_REMOVED lines=12> */
.L_x_547:
[----:B------:R-:W-:Y:S05]  /*21d80*/  BSYNC B1 ;  /* 0x0000000000017941 */ /* 0x000fea0003800000 */
.L_x_546:
        /* <DEDUP_REMOVED lines=12> */
.L_x_549:
[----:B------:R-:W-:Y:S05]  /*21e50*/  BSYNC B1 ;  /* 0x0000000000017941 */ /* 0x000fea0003800000 */
.L_x_548:
        /* <DEDUP_REMOVED lines=12> */
.L_x_551:
[----:B------:R-:W-:Y:S05]  /*21f20*/  BSYNC B1 ;  /* 0x0000000000017941 */ /* 0x000fea0003800000 */
.L_x_550:
        /* <DEDUP_REMOVED lines=12> */
.L_x_553:
[----:B------:R-:W-:Y:S05]  /*21ff0*/  BSYNC B1 ;  /* 0x0000000000017941 */ /* 0x000fea0003800000 */
.L_x_552:
        /* <DEDUP_REMOVED lines=12> */
.L_x_555:
[----:B------:R-:W-:Y:S05]  /*220c0*/  BSYNC B1 ;  /* 0x0000000000017941 */ /* 0x000fea0003800000 */
.L_x_554:
        /* <DEDUP_REMOVED lines=12> */
.L_x_557:
[----:B------:R-:W-:Y:S05]  /*22190*/  BSYNC B1 ;  /* 0x0000000000017941 */ /* 0x000fea0003800000 */
.L_x_556:
        /* <DEDUP_REMOVED lines=12> */
.L_x_559:
[----:B------:R-:W-:Y:S05]  /*22260*/  BSYNC B1 ;  /* 0x0000000000017941 */ /* 0x000fea0003800000 */
.L_x_558:
        /* <DEDUP_REMOVED lines=12> */
.L_x_561:
[----:B------:R-:W-:Y:S05]  /*22330*/  BSYNC B1 ;  /* 0x0000000000017941 */ /* 0x000fea0003800000 */
.L_x_560:
[----:B-----5:R-:W-:Y:S01]  /*22340*/  LOP3.LUT R6, R6, 0xff, RZ, 0xc0, !PT ;  /* 0x000000ff06067812 */ /* 0x020fe200078ec0ff */
[----:B------:R-:W-:Y:S01]  /*22350*/  BSSY B1, `(.L_x_562) ;  /* 0x000000b000017945 */ /* 0x000fe20003800000 */
[----:B------:R-:W-:Y:S02]  /*22360*/  ISETP.LT.OR P1, PT, R0, 0xfa, !P1 ;  /* 0x000000fa0000780c */ /* 0x000fe40004f21670 */
[----:B------:R-:W-:Y:S02]  /*22370*/  F2FP.F16.E5M2.UNPACK_B R6, R6 ;  /* 0x00000006ff06723e */ /* 0x000fe400020004ff */
[----:B------:R-:W-:-:S03]  /*22380*/  PRMT R0, RZ, 0x7610, R0 ;  /* 0x00007610ff007816 */ /* 0x000fc60000000000 */
[----:B0-----:R-:W-:-:S05]  /*22390*/  HADD2.F32 R5, -RZ, R6.H0_H0 ;  /* 0x20000006ff057230 */ /* 0x001fca0000004100 */
[----:B------:R-:W-:-:S04]  /*223a0*/  FMUL R5, R5, R178 ;  /* 0x000000b205057220 */ /* 0x000fc80000400000 */
[----:B------:R-:W-:-:S05]  /*223b0*/  FFMA R5, R150, R163, R5 ;  /* 0x000000a396057223 */ /* 0x000fca0000000005 */
[----:B------:R-:W-:-:S05]  /*223c0*/  F2FP.SATFINITE.E5M2.F32.PACK_AB_MERGE_C R5, RZ, R5, RZ ;  /* 0x00000005ff05723e */ /* 0x000fca00048060ff */
[----:B------:R0:W-:Y:S01]  /*223d0*/  @!P2 STG.E.U8 desc[UR36][R2.64+0xf8], R5 ;  /* 0x0000f8050200a986 */ /* 0x0001e2000c101124 */
[----:B------:R-:W-:Y:S05]  /*223e0*/  @P1 BRA `(.L_x_563) ;  /* 0x0000000000041947 */ /* 0x000fea0003800000 */
[----:B------:R0:W5:Y:S02]  /*223f0*/  LDG.E.U8 R0, desc[UR36][R16.64+0xf9] ;  /* 0x0000f92410007981 */ /* 0x000164000c1e1100 */
.L_x_563:
[----:B------:R-:W-:Y:S05]  /*22400*/  BSYNC B1 ;  /* 0x0000000000017941 */ /* 0x000fea0003800000 */
.L_x_562:
[----:B------:R-:W-:Y:S05]  /*22410*/  @P1 BRA `(.L_x_564) ;  /* 0x0000004800301947 */ /* 0x000fea0003800000 */
[----:B-----5:R-:W-:-:S04]  /*22420*/  LOP3.LUT R0, R0, 0xff, RZ, 0xc0, !PT ;  /* 0x000000ff00007812 */ /* 0x020fc800078ec0ff */
[----:B------:R-:W-:-:S05]  /*22430*/  F2FP.F16.E5M2.UNPACK_B R0, R0 ;  /* 0x00000000ff00723e */ /* 0x000fca00020004ff */
[----:B0-----:R-:W-:-:S05]  /*22440*/  HADD2.F32 R5, -RZ, R0.H0_H0 ;  /* 0x20000000ff057230 */ /* 0x001fca0000004100 */
[----:B------:R-:W-:-:S04]  /*22450*/  FMUL R0, R5, R178 ;  /* 0x000000b205007220 */ /* 0x000fc80000400000 */
[----:B------:R-:W-:-:S05]  /*22460*/  FFMA R0, R151, R163, R0 ;  /* 0x000000a397007223 */ /* 0x000fca0000000000 */
[----:B------:R-:W-:-:S05]  /*22470*/  F2FP.SATFINITE.E5M2.F32.PACK_AB_MERGE_C R5, RZ, R0, RZ ;  /* 0x00000000ff05723e */ /* 0x000fca00048060ff */
[----:B------:R0:W-:Y:S01]  /*22480*/  STG.E.U8 desc[UR36][R2.64+0xf9], R5 ;  /* 0x0000f90502007986 */ /* 0x0001e2000c101124 */
[----:B------:R-:W-:Y:S05]  /*22490*/  BRA `(.L_x_564) ;  /* 0x0000004800107947 */ /* 0x000fea0003800000 */
.L_x_51:
[----:B------:R-:W2:Y:S04]  /*224a0*/  LDL.LU R10, [R1] ;  /* 0x00000000010a7983 */ /* 0x000ea80000300800 */
[----:B------:R-:W3:Y:S04]  /*224b0*/  LDL.LU R12, [R1+0xc] ;  /* 0x00000c00010c7983 */ /* 0x000ee80000300800 */
[----:B------:R-:W4:Y:S04]  /*224c0*/  LDL.LU R11, [R1+0x10] ;  /* 0x00001000010b7983 */ /* 0x000f280000300800 */
[----:B------:R-:W5:Y:S04]  /*224d0*/  LDL.LU R13, [R1+0x58] ;  /* 0x00005800010d7983 */ /* 0x000f680000300800 */
        /* <DEDUP_REMOVED lines=67> */
[----:B------:R-:W5:Y:S01]  /*22910*/  LDL.LU R173, [R1+0x1a8] ;  /* 0x0001a80001ad7983 */ /* 0x000f620000300800 */
[----:B------:R-:W-:-:S03]  /*22920*/  ISETP.GE.AND P3, PT, R20, 0x1, PT ;  /* 0x000000011400780c */ /* 0x000fc60003f66270 */
[----:B------:R-:W5:Y:S04]  /*22930*/  LDL.LU R172, [R1+0x1ac] ;  /* 0x0001ac0001ac7983 */ /* 0x000f680000300800 */
[----:B------:R-:W5:Y:S04]  /*22940*/  LDL.LU R171, [R1+0x1b0] ;  /* 0x0001b00001ab7983 */ /* 0x000f680000300800 */
[----:B------:R-:W5:Y:S04]  /*22950*/  LDL.LU R170, [R1+0x1b4] ;  /* 0x0001b40001aa7983 */ /* 0x000f680000300800 */
[----:B------:R-:W5:Y:S01]  /*22960*/  LDL.LU R169, [R1+0x1b8] ;  /* 0x0001b80001a97983 */ /* 0x000f620000300800 */
[----:B------:R-:W-:-:S03]  /*22970*/  ISETP.LT.OR P0, PT, R0, 0x1, !P3 ;  /* 0x000000010000780c */ /* 0x000fc60005f01670 */
[----:B------:R-:W5:Y:S04]  /*22980*/  LDL.LU R168, [R1+0x1bc] ;  /* 0x0001bc0001a87983 */ /* 0x000f680000300800 */
[----:B------:R-:W5:Y:S04]  /*22990*/  LDL.LU R167, [R1+0x1c0] ;  /* 0x0001c00001a77983 */ /* 0x000f680000300800 */
[----:B------:R-:W5:Y:S01]  /*229a0*/  LDL.LU R166, [R1+0x1c4] ;  /* 0x0001c40001a67983 */ /* 0x000f620000300800 */
[----:B--2---:R-:W-:-:S03]  /*229b0*/  FMUL R10, R10, R163 ;  /* 0x000000a30a0a7220 */ /* 0x004fc60000400000 */
[----:B------:R-:W2:Y:S04]  /*229c0*/  LDL.LU R165, [R1+0x1c8] ;  /* 0x0001c80001a57983 */ /* 0x000ea80000300800 */
[----:B------:R-:W2:Y:S04]  /*229d0*/  LDL.LU R164, [R1+0x1cc] ;  /* 0x0001cc0001a47983 */ /* 0x000ea80000300800 */
[----:B------:R-:W2:Y:S04]  /*229e0*/  LDL.LU R162, [R1+0x1d0] ;  /* 0x0001d00001a27983 */ /* 0x000ea80000300800 */
[----:B------:R-:W2:Y:S04]  /*229f0*/  LDL.LU R161, [R1+0x1d4] ;  /* 0x0001d40001a17983 */ /* 0x000ea80000300800 */
[----:B------:R-:W2:Y:S01]  /*22a00*/  LDL.LU R158, [R1+0x1d8] ;  /* 0x0001d800019e7983 */ /* 0x000ea20000300800 */
[----:B------:R-:W-:-:S03]  /*22a10*/  F2FP.SATFINITE.E5M2.F32.PACK_AB_MERGE_C R10, RZ, R10, RZ ;  /* 0x0000000aff0a723e */ /* 0x000fc600048060ff */
        /* <DEDUP_REMOVED lines=9> */
[----:B------:R0:W-:Y:S04]  /*22ab0*/  @!P0 STG.E.U8 desc[UR36][R8.64], R10 ;  /* 0x0000000a08008986 */ /* 0x0001e8000c101124 */
[----:B0-----:R-:W3:Y:S01]  /*22ac0*/  LDL.LU R10, [R1+0x4] ;  /* 0x00000400010a7983 */ /* 0x001ee20000300800 */
[----:B------:R-:W-:Y:S01]  /*22ad0*/  ISETP.LT.OR P0, PT, R0, 0x2, !P3 ;  /* 0x000000020000780c */ /* 0x000fe20005f01670 */
[----:B---3--:R-:W-:-:S05]  /*22ae0*/  FMUL R10, R10, R163 ;  /* 0x000000a30a0a7220 */ /* 0x008fca0000400000 */
[----:B------:R-:W-:-:S07]  /*22af0*/  F2FP.SATFINITE.E5M2.F32.PACK_AB_MERGE_C R10, RZ, R10, RZ ;  /* 0x0000000aff0a723e */ /* 0x000fce00048060ff */
[----:B------:R0:W-:Y:S04]  /*22b00*/  @!P0 STG.E.U8 desc[UR36][R8.64+0x1], R10 ;  /* 0x0000010a08008986 */ /* 0x0001e8000c101124 */
[----:B0-----:R-:W3:Y:S01]  /*22b10*/  LDL.LU R10, [R1+0x8] ;  /* 0x00000800010a7983 */ /* 0x001ee20000300800 */
[----:B------:R-:W-:-:S04]  /*22b20*/  ISETP.GE.AND P2, PT, R20, 0x9, PT ;  /* 0x000000091400780c */ /* 0x000fc80003f46270 */
[C---:B------:R-:W-:Y:S02]  /*22b30*/  ISETP.LT.OR P0, PT, R0.reuse, 0x1, !P2 ;  /* 0x000000010000780c */ /* 0x040fe40005701670 */
[----:B------:R-:W-:Y:S01]  /*22b40*/  ISETP.LT.OR P1, PT, R0, 0x9, !P3 ;  /* 0x000000090000780c */ /* 0x000fe20005f21670 */
[-C--:B------:R-:W-:Y:S01]  /*22b50*/  FMUL R12, R12, R163.reuse ;  /* 0x000000a30c0c7220 */ /* 0x080fe20000400000 */
[----:B----4-:R-:W-:-:S04]  /*22b60*/  FMUL R11, R11, R163 ;  /* 0x000000a30b0b7220 */ /* 0x010fc80000400000 */
[----:B------:R-:W-:Y:S02]  /*22b70*/  F2FP.SATFINITE.E5M2.F32.PACK_AB_MERGE_C R12, RZ, R12, RZ ;  /* 0x0000000cff0c723e */ /* 0x000fe400048060ff */
[----:B------:R-:W-:Y:S01]  /*22b80*/  F2FP.SATFINITE.E5M2.F32.PACK_AB_MERGE_C R11, RZ, R11, RZ ;  /* 0x0000000bff0b723e */ /* 0x000fe200048060ff */
[----:B---3--:R-:W-:-:S05]  /*22b90*/  FMUL R10, R10, R163 ;  /* 0x000000a30a0a7220 */ /* 0x008fca0000400000 */
[----:B------:R-:W-:-:S05]  /*22ba0*/  F2FP.SATFINITE.E5M2.F32.PACK_AB_MERGE_C R10, RZ, R10, RZ ;  /* 0x0000000aff0a723e */ /* 0x000fca00048060ff */
[----:B------:R0:W-:Y:S01]  /*22bb0*/  @!P0 STG.E.U8 desc[UR36][R6.64], R10 ;  /* 0x0000000a06008986 */ /* 0x0001e2000c101124 */
[----:B------:R-:W-:-:S03]  /*22bc0*/  ISETP.LT.OR P0, PT, R0, 0x2, !P2 ;  /* 0x000000020000780c */ /* 0x000fc60005701670 */
[----:B0-----:R-:W3:Y:S01]  /*22bd0*/  LDL.LU R10, [R1+0x14] ;  /* 0x00001400010a7983 */ /* 0x001ee20000300800 */
[----:B------:R-:W-:-:S09]  /*22be0*/  ISETP.LT.OR P4, PT, R0, 0xa, !P3 ;  /* 0x0000000a0000780c */ /* 0x000fd20005f81670 */
[----:B------:R0:W-:Y:S04]  /*22bf0*/  @!P0 STG.E.U8 desc[UR36][R6.64+0x1], R12 ;  /* 0x0000010c06008986 */ /* 0x0001e8000c101124 */
[----:B------:R1:W-:Y:S04]  /*22c00*/  @!P1 STG.E.U8 desc[UR36][R8.64+0x8], R11 ;  /* 0x0000080b08009986 */ /* 0x0003e8000c101124 */
[----:B0-----:R-:W4:Y:S04]  /*22c10*/  LDL.LU R12, [R1+0x18] ;  /* 0x00001800010c7983 */ /* 0x001f280000300800 */
[----:B-1----:R-:W5:Y:S01]  /*22c20*/  LDL.LU R11, [R1+0x1c] ;  /* 0x00001c00010b7983 */ /* 0x002f620000300800 */
[----:B------:R-:W-:-:S02]  /*22c30*/  ISETP.LT.OR P0, PT, R0, 0x9, !P2 ;  /* 0x000000090000780c */ /* 0x000fc40005701670 */
[----:B------:R-:W-:Y:S01]  /*22c40*/  ISETP.LT.OR P1, PT, R0, 0xa, !P2 ;  /* 0x0000000a0000780c */ /* 0x000fe20005721670 */
[----:B---3--:R-:W-:-:S05]  /*22c50*/  FMUL R10, R10, R163 ;  /* 0x000000a30a0a7220 */ /* 0x008fca0000400000 */
[----:B------:R-:W-:-:S05]  /*22c60*/  F2FP.SATFINITE.E5M2.F32.PACK_AB_MERGE_C R10, RZ, R10, RZ ;  /* 0x0000000aff0a723e */ /* 0x000fca00048060ff */
[----:B------:R0:W-:Y:S01]  /*22c70*/  @!P4 STG.E.U8 desc[UR36][R8.64+0x9], R10 ;  /* 0x0000090a0800c986 */ /* 0x0001e2000c101124 */
[-C--:B----4-:R-:W-:Y:S01]  /*22c80*/  FMUL R12, R12, R163.reuse ;  /* 0x000000a30c0c7220 */ /* 0x090fe20000400000 */
[----:B-----5:R-:W-:Y:S02]  /*22c90*/  FMUL R11, R11, R163 ;  /* 0x000000a30b0b7220 */ /* 0x020fe40000400000 */
[----:B0-----:R-:W3:Y:S02]  /*22ca0*/  LDL.LU R10, [R1+0x20] ;  /* 0x00002000010a7983 */ /* 0x001ee40000300800 */
[----:B------:R-:W-:Y:S02]  /*22cb0*/  F2FP.SATFINITE.E5M2.F32.PACK_AB_MERGE_C R12, RZ, R12, RZ ;  /* 0x0000000cff0c723e */ /* 0x000fe400048060ff */
[----:B------:R-:W-:-:S03]  /*22cc0*/  F2FP.SATFINITE.E5M2.F32.PACK_AB_MERGE_C R11, RZ, R11, RZ ;  /* 0x0000000bff0b723e */ /* 0x000fc600048060ff */
[----:B------:R0:W-:Y:S04]  /*22cd0*/  @!P0 STG.E.U8 desc[UR36][R6.64+0x8], R12 ;  /* 0x0000080c06008986 */ /* 0x0001e8000c101124 */
[----:B------:R1:W-:Y:S04]  /*22ce0*/  @!P1 STG.E.U8 desc[UR36][R6.64+0x9], R11 ;  /* 0x0000090b06009986 */ /* 0x0003e8000c101124 */
[----:B0-----:R-:W4:Y:S04]  /*22cf0*/  LDL.LU R12, [R1+0x24] ;  /* 0x00002400010c7983 */ /* 0x001f280000300800 */
[----:B-1----:R-:W5:Y:S01]  /*22d00*/  LDL.LU R11, [R1+0x28] ;  /* 0x00002800010b7983 */ /* 0x002f620000300800 */
[----:B------:R-:W-:-:S02]  /*22d10*/  ISETP.LT.OR P4, PT, R0, 0x11, !P3 ;  /* 0x000000110000780c */ /* 0x000fc40005f81670 */
[C---:B------:R-:W-:Y:S02]  /*22d20*/  ISETP.LT.OR P0, PT, R0.reuse, 0x12, !P3 ;  /* 0x000000120000780c */ /* 0x040fe40005f01670 */
[----:B------:R-:W-:Y:S01]  /*22d30*/  ISETP.LT.OR P1, PT, R0, 0x11, !P2 ;  /* 0x000000110000780c */ /* 0x000fe20005721670 */
[----:B---3--:R-:W-:-:S05]  /*22d40*/  FMUL R10, R10, R163 ;  /* 0x000000a30a0a7220 */ /* 0x008fca0000400000 */
[----:B------:R-:W-:-:S05]  /*22d50*/  F2FP.SATFINITE.E5M2.F32.PACK_AB_MERGE_C R10, RZ, R10, RZ ;  /* 0x0000000aff0a723e */ /* 0x000fca00048060ff */
[----:B------:R0:W-:Y:S01]  /*22d60*/  @!P4 STG.E.U8 desc[UR36][R8.64+0x10], R10 ;  /* 0x0000100a0800c986 */ /* 0x0001e2000c101124 */
[----:B----4-:R-:W-:-:S03]  /*22d70*/  FMUL R12, R12, R163 ;  /* 0x000000a30c0c7220 */ /* 0x010fc60000400000 */
[----:B0-----:R-:W3:Y:S01]  /*22d80*/  LDL.LU R10, [R1+0x2c] ;  /* 0x00002c00010a7983 */ /* 0x001ee20000300800 */
[----:B-----5:R-:W-:Y:S01]  /*22d90*/  FMUL R11, R11, R163 ;  /* 0x000000a30b0b7220 */ /* 0x020fe20000400000 */
[----:B------:R-:W-:-:S04]  /*22da0*/  F2FP.SATFINITE.E5M2.F32.PACK_AB_MERGE_C R12, RZ, R12, RZ ;  /* 0x0000000cff0c723e */ /* 0x000fc800048060ff */
[----:B------:R-:W-:Y:S01]  /*22db0*/  F2FP.SATFINITE.E5M2.F32.PACK_AB_MERGE_C R11, RZ, R11, RZ ;  /* 0x0000000bff0b723e */ /* 0x000fe200048060ff */
        /* <DEDUP_REMOVED lines=52> */
[----:B------:R-:W-:-:S05]  /*23100*/  FMUL R13, R13, R163 ;  /* 0x000000a30d0d7220 */ /* 0x000fca0000400000 */
[----:B------:R-:W-:Y:S01]  /*23110*/  F2FP.SATFINITE.E5M2.F32.PACK_AB_MERGE_C R13, RZ, R13, RZ ;  /* 0x0000000dff0d723e */ /* 0x000fe200048060ff */
[----:B---3--:R-:W-:-:S05]  /*23120*/  FMUL R10, R10, R163 ;  /* 0x000000a30a0a7220 */ /* 0x008fca0000400000 */
[----:B------:R-:W-:-:S05]  /*23130*/  F2FP.SATFINITE.E5M2.F32.PACK_AB_MERGE_C R10, RZ, R10, RZ ;  /* 0x0000000aff0a723e */ /* 0x000fca00048060ff */
[----:B------:R5:W-:Y:S02]  /*23140*/  @!P4 STG.E.U8 desc[UR36][R8.64+0x28], R10 ;  /* 0x0000280a0800c986 */ /* 0x000be4000c101124 */
[-C--:B-----5:R-:W-:Y:S01]  /*23150*/  FMUL R10, R11, R163.reuse ;  /* 0x000000a30b0a7220 */ /* 0x0a0fe20000400000 */
[----:B------:R-:W-:-:S04]  /*23160*/  FMUL R11, R14, R163 ;  /* 0x000000a30e0b7220 */ /* 0x000fc80000400000 */
[----:B------:R-:W-:Y:S02]  /*23170*/  F2FP.SATFINITE.E5M2.F32.PACK_AB_MERGE_C R14, RZ, R10, RZ ;  /* 0x0000000aff0e723e */ /* 0x000fe400048060ff */
[----:B------:R-:W3:Y:S04]  /*23180*/  LDL.LU R10, [R1+0x64] ;  /* 0x00006400010a7983 */ /* 0x000ee80000300800 */
[----:B------:R0:W-:Y:S04]  /*23190*/  @!P0 STG.E.U8 desc[UR36][R8.64+0x29], R14 ;  /* 0x0000290e08008986 */ /* 0x0001e8000c101124 */
[----:B------:R1:W-:Y:S04]  /*231a0*/  @!P1 STG.E.U8 desc[UR36][R6.64+0x28], R13 ;  /* 0x0000280d06009986 */ /* 0x0003e8000c101124 */
[----:B0-----:R-:W5:Y:S04]  /*231b0*/  LDL.LU R14, [R1+0x70] ;  /* 0x00007000010e7983 */ /* 0x001f680000300800 */
[----:B-1----:R-:W2:Y:S01]  /*231c0*/  LDL.LU R13, [R1+0x68] ;  /* 0x00006800010d7983 */ /* 0x002ea20000300800 */
[----:B------:R-:W-:Y:S01]  /*231d0*/  ISETP.LT.OR P4, PT, R0, 0x2a, !P2 ;  /* 0x0000002a0000780c */ /* 0x000fe20005781670 */
[----:B----4-:R-:W-:Y:S01]  /*231e0*/  FMUL R12, R12, R163 ;  /* 0x000000a30c0c7220 */ /* 0x010fe20000400000 */
[----:B------:R-:W-:-:S04]  /*231f0*/  ISETP.LT.OR P5, PT, R0, 0x31, !P3 ;  /* 0x000000310000780c */ /* 0x000fc80005fa1670 */
[----:B------:R-:W-:Y:S02]  /*23200*/  F2FP.SATFINITE.E5M2.F32.PACK_AB_MERGE_C R12, RZ, R12, RZ ;  /* 0x0000000cff0c723e */ /* 0x000fe400048060ff */
[----:B------:R-:W-:-:S05]  /*23210*/  F2FP.SATFINITE.E5M2.F32.PACK_AB_MERGE_C R11, RZ, R11, RZ ;  /* 0x0000000bff0b723e */ /* 0x000fca00048060ff */
[----:B------:R0:W-:Y:S04]  /*23220*/  @!P4 STG.E.U8 desc[UR36][R6.64+0x29], R12 ;  /* 0x0000290c0600c986 */ /* 0x0001e8000c101124 */
[----:B------:R1:W-:Y:S04]  /*23230*/  @!P5 STG.E.U8 desc[UR36][R8.64+0x30], R11 ;  /* 0x0000300b0800d986 */ /* 0x0003e8000c101124 */
[----:B0-----:R-:W4:Y:S01]  /*23240*/  LDL.LU R12, [R1+0x6c] ;  /* 0x00006c00010c7983 */ /* 0x001f220000300800 */
[-C--:B-1----:R-:W-:Y:S01]  /*23250*/  FMUL R11, R15, R163.reuse ;  /* 0x000000a30f0b7220 */ /* 0x082fe20000400000 */
[----:B--2---:R-:W-:-:S05]  /*23260*/  FMUL R13, R13, R163 ;  /* 0x000000a30d0d7220 */ /* 0x004fca0000400000 */
[----:B------:R-:W-:Y:S02]  /*23270*/  F2FP.SATFINITE.E5M2.F32.PACK_AB_MERGE_C R15, RZ, R13, RZ ;  /* 0x0000000dff0f723e */ /* 0x000fe400048060ff */
[----:B------:R-:W2:Y:S01]  /*23280*/  LDL.LU R13, [R1+0x78] ;  /* 0x00007800010d7983 */ /* 0x000ea20000300800 */
[----:B------:R-:W-:Y:S01]  /*23290*/  ISETP.LT.OR P6, PT, R0, 0x32, !P3 ;  /* 0x000000320000780c */ /* 0x000fe20005fc1670 */
[----:B---3--:R-:W-:Y:S01]  /*232a0*/  FMUL R10, R10, R163 ;  /* 0x000000a30a0a7220 */ /* 0x008fe20000400000 */
[----:B------:R-:W-:-:S04]  /*232b0*/  ISETP.LT.OR P1, PT, R0, 0x31, !P2 ;  /* 0x000000310000780c */ /* 0x000fc80005721670 */
[----:B------:R-:W-:Y:S02]  /*232c0*/  F2FP.SATFINITE.E5M2.F32.PACK_AB_MERGE_C R10, RZ, R10, RZ ;  /* 0x0000000aff0a723e */ /* 0x000fe400048060ff */
[----:B------:R-:W-:-:S05]  /*232d0*/  ISETP.LT.OR P4, PT, R0, 0x32, !P2 ;  /* 0x000000320000780c */ /* 0x000fca0005781670 */
[----:B------:R4:W-:Y:S02]  /*232e0*/  @!P6 STG.E.U8 desc[UR36][R8.64+0x31], R10 ;  /* 0x0000310a0800e986 */ /* 0x0009e4000c101124 */
[-C--:B----4-:R-:W-:Y:S01]  /*232f0*/  FMUL R10, R12, R163.reuse ;  /* 0x000000a30c0a7220 */ /* 0x090fe20000400000 */
[----:B-----5:R-:W-:-:S04]  /*23300*/  FMUL R12, R14, R163 ;  /* 0x000000a30e0c7220 */ /* 0x020fc80000400000 */
[----:B------:R-:W-:Y:S01]  /*23310*/  F2FP.SATFINITE.E5M2.F32.PACK_AB_MERGE_C R14, RZ, R10, RZ ;  /* 0x0000000aff0e723e */ /* 0x000fe200048060ff */
[----:B------:R0:W-:Y:S04]  /*23320*/  @!P1 STG.E.U8 desc[UR36][R6.64+0x30], R15 ;  /* 0x0000300f06009986 */ /* 0x0001e8000c101124 */
[----:B------:R1:W-:Y:S04]  /*23330*/  @!P4 STG.E.U8 desc[UR36][R6.64+0x31], R14 ;  /* 0x0000310e0600c986 */ /* 0x0003e8000c101124 */
[----:B0-----:R-:W3:Y:S04]  /*23340*/  LDL.LU R15, [R1+0x94] ;  /* 0x00009400010f7983 */ /* 0x001ee80000300800 */
[----:B-1----:R-:W4:Y:S01]  /*23350*/  LDL.LU R14, [R1+0x88] ;  /* 0x00008800010e7983 */ /* 0x002f220000300800 */
[----:B--2---:R-:W-:Y:S01]  /*23360*/  FMUL R10, R13, R163 ;  /* 0x000000a30d0a7220 */ /* 0x004fe20000400000 */
[----:B------:R-:W-:-:S02]  /*23370*/  F2FP.SATFINITE.E5M2.F32.PACK_AB_MERGE_C R13, RZ, R12, RZ ;  /* 0x0000000cff0d723e */ /* 0x000fc400048060ff */
[----:B------:R-:W-:Y:S02]  /*23380*/  F2FP.SATFINITE.E5M2.F32.PACK_AB_MERGE_C R12, RZ, R11, RZ ;  /* 0x0000000bff0c723e */ /* 0x000fe400048060ff */
[----:B------:R-:W-:Y:S02]  /*23390*/  F2FP.SATFINITE.E5M2.F32.PACK_AB_MERGE_C R11, RZ, R10, RZ ;  /* 0x0000000aff0b723e */ /* 0x000fe400048060ff */
[----:B------:R-:W2:Y:S01]  /*233a0*/  LDL.LU R10, [R1+0x7c] ;  /* 0x00007c00010a7983 */ /* 0x000ea20000300800 */
[C---:B------:R-:W-:Y:S02]  /*233b0*/  ISETP.LT.OR P5, PT, R0.reuse, 0x39, !P3 ;  /* 0x000000390000780c */ /* 0x040fe40005fa1670 */
[C---:B------:R-:W-:Y:S02]  /*233c0*/  ISETP.LT.OR P6, PT, R0.reuse, 0x3a, !P3 ;  /* 0x0000003a0000780c */ /* 0x040fe40005fc1670 */
[C---:B------:R-:W-:Y:S02]  /*233d0*/  ISETP.LT.OR P0, PT, R0.reuse, 0x39, !P2 ;  /* 0x000000390000780c */ /* 0x040fe40005701670 */
[----:B------:R-:W-:-:S07]  /*233e0*/  ISETP.LT.OR P1, PT, R0, 0x3a, !P2 ;  /* 0x0000003a0000780c */ /* 0x000fce0005721670 */
[----:B------:R0:W-:Y:S04]  /*233f0*/  @!P5 STG.E.U8 desc[UR36][R8.64+0x38], R13 ;  /* 0x0000380d0800d986 */ /* 0x0001e8000c101124 */
[----:B------:R1:W-:Y:S04]  /*23400*/  @!P6 STG.E.U8 desc[UR36][R8.64+0x39], R12 ;  /* 0x0000390c0800e986 */ /* 0x0003e8000c101124 */
[----:B0-----:R-:W5:Y:S04]  /*23410*/  LDL.LU R13, [R1+0x80] ;  /* 0x00008000010d7983 */ /* 0x001f680000300800 */
[----:B------:R4:W-:Y:S04]  /*23420*/  @!P0 STG.E.U8 desc[UR36][R6.64+0x38], R11 ;  /* 0x0000380b06008986 */ /* 0x0009e8000c101124 */
[----:B-1----:R-:W3:Y:S01]  /*23430*/  LDL.LU R12, [R1+0x84] ;  /* 0x00008400010c7983 */ /* 0x002ee20000300800 */
[-C--:B----4-:R-:W-:Y:S01]  /*23440*/  FMUL R11, R14, R163.reuse ;  /* 0x000000a30e0b7220 */ /* 0x090fe20000400000 */
[----:B--2---:R-:W-:-:S05]  /*23450*/  FMUL R10, R10, R163 ;  /* 0x000000a30a0a7220 */ /* 0x004fca0000400000 */
[----:B------:R-:W-:Y:S02]  /*23460*/  F2FP.SATFINITE.E5M2.F32.PACK_AB_MERGE_C R14, RZ, R10, RZ ;  /* 0x0000000aff0e723e */ /* 0x000fe400048060ff */
[----:B------:R-:W2:Y:S04]  /*23470*/  LDL.LU R10, [R1+0x8c] ;  /* 0x00008c00010a7983 */ /* 0x000ea80000300800 */
[----:B------:R0:W-:Y:S04]  /*23480*/  @!P1 STG.E.U8 desc[UR36][R6.64+0x39], R14 ;  /* 0x0000390e06009986 */ /* 0x0001e8000c101124 */
[----:B0-----:R-:W4:Y:S01]  /*23490*/  LDL.LU R14, [R1+0x98] ;  /* 0x00009800010e7983 */ /* 0x001f220000300800 */
[C---:B------:R-:W-:Y:S01]  /*234a0*/  ISETP.LT.OR P0, PT, R0.reuse, 0x41, !P3 ;  /* 0x000000410000780c */ /* 0x040fe20005f01670 */
[----:B-----5:R-:W-:Y:S01]  /*234b0*/  FMUL R13, R13, R163 ;  /* 0x000000a30d0d7220 */ /* 0x020fe20000400000 */
[----:B------:R-:W-:-:S02]  /*234c0*/  ISETP.LT.OR P4, PT, R0, 0x42, !P3 ;  /* 0x000000420000780c */ /* 0x000fc40005f81670 */
[----:B------:R-:W-:Y:S02]  /*234d0*/  ISETP.LT.OR P6, PT, R0, 0x42, !P2 ;  /* 0x000000420000780c */ /* 0x000fe400057c1670 */
[----:B------:R-:W-:Y:S01]  /*234e0*/  F2FP.SATFINITE.E5M2.F32.PACK_AB_MERGE_C R13, RZ, R13, RZ ;  /* 0x0000000dff0d723e */ /* 0x000fe200048060ff */
[----:B---3--:R-:W-:-:S06]  /*234f0*/  FMUL R12, R12, R163 ;  /* 0x000000a30c0c7220 */ /* 0x008fcc0000400000 */
[----:B------:R0:W-:Y:S01]  /*23500*/  @!P0 STG.E.U8 desc[UR36][R8.64+0x40], R13 ;  /* 0x0000400d08008986 */ /* 0x0001e2000c101124 */
[----:B------:R-:W-:-:S03]  /*23510*/  F2FP.SATFINITE.E5M2.F32.PACK_AB_MERGE_C R12, RZ, R12, RZ ;  /* 0x0000000cff0c723e */ /* 0x000fc600048060ff */
[----:B0-----:R-:W3:Y:S04]  /*23520*/  LDL.LU R13, [R1+0x90] ;  /* 0x00009000010d7983 */ /* 0x001ee80000300800 */
[----:B------:R0:W-:Y:S04]  /*23530*/  @!P4 STG.E.U8 desc[UR36][R8.64+0x41], R12 ;  /* 0x0000410c0800c986 */ /* 0x0001e8000c101124 */
[----:B0-----:R-:W5:Y:S01]  /*23540*/  LDL.LU R12, [R1+0xa8] ;  /* 0x0000a800010c7983 */ /* 0x001f620000300800 */
[----:B--2---:R-:W-:-:S05]  /*23550*/  FMUL R10, R10, R163 ;  /* 0x000000a30a0a7220 */ /* 0x004fca0000400000 */
[----:B------:R-:W-:-:S05]  /*23560*/  F2FP.SATFINITE.E5M2.F32.PACK_AB_MERGE_C R10, RZ, R10, RZ ;  /* 0x0000000aff0a723e */ /* 0x000fca00048060ff */
[----:B------:R0:W-:Y:S01]  /*23570*/  @!P6 STG.E.U8 desc[UR36][R6.64+0x41], R10 ;  /* 0x0000410a0600e986 */ /* 0x0001e2000c101124 */
[-C--:B----4-:R-:W-:Y:S01]  /*23580*/  FMUL R14, R14, R163.reuse ;  /* 0x000000a30e0e7220 */ /* 0x090fe20000400000 */
[----:B0-----:R-:W-:-:S04]  /*23590*/  FMUL R10, R17, R163 ;  /* 0x000000a3110a7220 */ /* 0x001fc80000400000 */
[----:B------:R-:W-:Y:S02]  /*235a0*/  F2FP.SATFINITE.E5M2.F32.PACK_AB_MERGE_C R17, RZ, R14, RZ ;  /* 0x0000000eff11723e */ /* 0x000fe400048060ff */
[----:B------:R-:W2:Y:S01]  /*235b0*/  LDL.LU R14, [R1+0xa4] ;  /* 0x0000a400010e7983 */ /* 0x000ea20000300800 */
[C---:B------:R-:W-:Y:S02]  /*235c0*/  ISETP.LT.OR P5, PT, R0.reuse, 0x41, !P2 ;  /* 0x000000410000780c */ /* 0x040fe400057a1670 */
[----:B------:R-:W-:Y:S02]  /*235d0*/  F2FP.SATFINITE.E5M2.F32.PACK_AB_MERGE_C R11, RZ, R11, RZ ;  /* 0x0000000bff0b723e */ /* 0x000fe400048060ff */
[C---:B------:R-:W-:Y:S02]  /*235e0*/  ISETP.LT.OR P1, PT, R0.reuse, 0x49, !P3 ;  /* 0x000000490000780c */ /* 0x040fe40005f21670 */
[C---:B------:R-:W-:Y:S02]  /*235f0*/  ISETP.LT.OR P4, PT, R0.reuse, 0x4a, !P3 ;  /* 0x0000004a0000780c */ /* 0x040fe40005f81670 */
[C---:B------:R-:W-:Y:S01]  /*23600*/  ISETP.LT.OR P6, PT, R0.reuse, 0x4a, !P2 ;  /* 0x0000004a0000780c */ /* 0x040fe200057c1670 */
[----:B------:R-:W-:Y:S01]  /*23610*/  FMUL R15, R15, R163 ;  /* 0x000000a30f0f7220 */ /* 0x000fe20000400000 */
[----:B------:R-:W-:-:S03]  /*23620*/  ISETP.LT.OR P0, PT, R0, 0x51, !P3 ;  /* 0x000000510000780c */ /* 0x000fc60005f01670 */
[----:B------:R3:W-:Y:S01]  /*23630*/  @!P5 STG.E.U8 desc[UR36][R6.64+0x40], R11 ;  /* 0x0000400b0600d986 */ /* 0x0007e2000c101124 */
[----:B------:R-:W-:Y:S02]  /*23640*/  ISETP.LT.OR P5, PT, R0, 0x49, !P2 ;  /* 0x000000490000780c */ /* 0x000fe400057a1670 */
[----:B------:R-:W-:Y:S01]  /*23650*/  F2FP.SATFINITE.E5M2.F32.PACK_AB_MERGE_C R15, RZ, R15, RZ ;  /* 0x0000000fff0f723e */ /* 0x000fe200048060ff */
[-C--:B---3--:R-:W-:Y:S01]  /*23660*/  FMUL R11, R13, R163.reuse ;  /* 0x000000a30d0b7220 */ /* 0x088fe20000400000 */
[----:B------:R-:W-:Y:S01]  /*23670*/  FMUL R13, R19, R163 ;  /* 0x000000a3130d7220 */ /* 0x000fe20000400000 */
[----:B------:R-:W-:-:S03]  /*23680*/  F2FP.SATFINITE.E5M2.F32.PACK_AB_MERGE_C R19, RZ, R10, RZ ;  /* 0x0000000aff13723e */ /* 0x000fc600048060ff */
[----:B------:R-:W-:Y:S02]  /*23690*/  F2FP.SATFINITE.E5M2.F32.PACK_AB_MERGE_C R11, RZ, R11, RZ ;  /* 0x0000000bff0b723e */ /* 0x000fe400048060ff */
[----:B------:R-:W-:Y:S01]  /*236a0*/  F2FP.SATFINITE.E5M2.F32.PACK_AB_MERGE_C R13, RZ, R13, RZ ;  /* 0x0000000dff0d723e */ /* 0x000fe200048060ff */
[----:B------:R-:W-:Y:S01]  /*236b0*/  @!P4 STG.E.U8 desc[UR36][R8.64+0x49], R15 ;  /* 0x0000490f0800c986 */ /* 0x000fe2000c101124 */
[----:B------:R-:W-:-:S03]  /*236c0*/  ISETP.LT.OR P4, PT, R0, 0x52, !P2 ;  /* 0x000000520000780c */ /* 0x000fc60005781670 */
[----:B------:R0:W-:Y:S01]  /*236d0*/  @!P1 STG.E.U8 desc[UR36][R8.64+0x48], R11 ;  /* 0x0000480b08009986 */ /* 0x0001e2000c101124 */
[----:B------:R-:W-:-:S03]  /*236e0*/  ISETP.LT.OR P1, PT, R0, 0x52, !P3 ;  /* 0x000000520000780c */ /* 0x000fc60005f21670 */
[----:B------:R1:W-:Y:S01]  /*236f0*/  @!P5 STG.E.U8 desc[UR36][R6.64+0x48], R17 ;  /* 0x000048110600d986 */ /* 0x0003e2000c101124 */
[----:B------:R-:W-:-:S03]  /*23700*/  ISETP.LT.OR P5, PT, R0, 0x59, !P3 ;  /* 0x000000590000780c */ /* 0x000fc60005fa1670 */
[----:B------:R3:W-:Y:S01]  /*23710*/  @!P6 STG.E.U8 desc[UR36][R6.64+0x49], R13 ;  /* 0x0000490d0600e986 */ /* 0x0007e2000c101124 */
[----:B------:R-:W-:-:S03]  /*23720*/  ISETP.LT.OR P6, PT, R0, 0x5a, !P3 ;  /* 0x0000005a0000780c */ /* 0x000fc60005fc1670 */
[----:B------:R4:W-:Y:S01]  /*23730*/  @!P0 STG.E.U8 desc[UR36][R8.64+0x50], R19 ;  /* 0x0000501308008986 */ /* 0x0009e2000c101124 */
[----:B------:R-:W-:Y:S01]  /*23740*/  ISETP.LT.OR P0, PT, R0, 0x51, !P2 ;  /* 0x000000510000780c */ /* 0x000fe20005701670 */
[-C--:B-----5:R-:W-:Y:S01]  /*23750*/  FMUL R12, R12, R163.reuse ;  /* 0x000000a30c0c7220 */ /* 0x0a0fe20000400000 */
[----:B0-----:R-:W-:-:S04]  /*23760*/  FMUL R11, R235, R163 ;  /* 0x000000a3eb0b7220 */ /* 0x001fc80000400000 */
[----:B------:R-:W-:Y:S02]  /*23770*/  F2FP.SATFINITE.E5M2.F32.PACK_AB_MERGE_C R15, RZ, R12, RZ ;  /* 0x0000000cff0f723e */ /* 0x000fe400048060ff */
[----:B-1----:R-:W-:Y:S01]  /*23780*/  F2FP.SATFINITE.E5M2.F32.PACK_AB_MERGE_C R17, RZ, R11, RZ ;  /* 0x0000000bff11723e */ /* 0x002fe200048060ff */
[-C--:B------:R-:W-:Y:S01]  /*23790*/  FMUL R11, R232, R163.reuse ;  /* 0x000000a3e80b7220 */ /* 0x080fe20000400000 */
[-C--:B------:R-:W-:Y:S01]  /*237a0*/  FMUL R12, R231, R163.reuse ;  /* 0x000000a3e70c7220 */ /* 0x080fe20000400000 */
[-C--:B--2---:R-:W-:Y:S01]  /*237b0*/  FMUL R10, R14, R163.reuse ;  /* 0x000000a30e0a7220 */ /* 0x084fe20000400000 */
[----:B------:R-:W-:-:S04]  /*237c0*/  FMUL R14, R234, R163 ;  /* 0x000000a3ea0e7220 */ /* 0x000fc80000400000 */
[----:B---3--:R-:W-:Y:S01]  /*237d0*/  F2FP.SATFINITE.E5M2.F32.PACK_AB_MERGE_C R13, RZ, R10, RZ ;  /* 0x0000000aff0d723e */ /* 0x008fe200048060ff */
[----:B------:R-:W-:Y:S01]  /*237e0*/  FMUL R10, R21, R163 ;  /* 0x000000a3150a7220 */ /* 0x000fe20000400000 */
[----:B----4-:R-:W-:-:S04]  /*237f0*/  F2FP.SATFINITE.E5M2.F32.PACK_AB_MERGE_C R19, RZ, R14, RZ ;  /* 0x0000000eff13723e */ /* 0x010fc800048060ff */
[----:B------:R-:W-:Y:S01]  /*23800*/  F2FP.SATFINITE.E5M2.F32.PACK_AB_MERGE_C R21, RZ, R10, RZ ;  /* 0x0000000aff15723e */ /* 0x000fe200048060ff */
[----:B------:R0:W-:Y:S01]  /*23810*/  @!P1 STG.E.U8 desc[UR36][R8.64+0x51], R13 ;  /* 0x0000510d08009986 */ /* 0x0001e2000c101124 */
[----:B------:R-:W-:Y:S01]  /*23820*/  FMUL R10, R233, R163 ;  /* 0x000000a3e90a7220 */ /* 0x000fe20000400000 */
[C---:B------:R-:W-:Y:S02]  /*23830*/  ISETP.LT.OR P1, PT, R0.reuse, 0x59, !P2 ;  /* 0x000000590000780c */ /* 0x040fe40005721670 */
        /* <DEDUP_REMOVED lines=8> */
[-C--:B0-----:R-:W-:Y:S01]  /*238c0*/  FMUL R13, R230, R163.reuse ;  /* 0x000000a3e60d7220 */ /* 0x081fe20000400000 */
[----:B-1----:R-:W-:Y:S01]  /*238d0*/  F2FP.SATFINITE.E5M2.F32.PACK_AB_MERGE_C R15, RZ, R10, RZ ;  /* 0x0000000aff0f723e */ /* 0x002fe200048060ff */
[----:B------:R-:W-:Y:S01]  /*238e0*/  FMUL R10, R23, R163 ;  /* 0x000000a3170a7220 */ /* 0x000fe20000400000 */
[----:B--2---:R-:W-:Y:S02]  /*238f0*/  F2FP.SATFINITE.E5M2.F32.PACK_AB_MERGE_C R17, RZ, R11, RZ ;  /* 0x0000000bff11723e */ /* 0x004fe400048060ff */
[----:B---3--:R-:W-:Y:S02]  /*23900*/  F2FP.SATFINITE.E5M2.F32.PACK_AB_MERGE_C R19, RZ, R12, RZ ;  /* 0x0000000cff13723e */ /* 0x008fe400048060ff */
[----:B------:R-:W-:Y:S02]  /*23910*/  F2FP.SATFINITE.E5M2.F32.PACK_AB_MERGE_C R23, RZ, R10, RZ ;  /* 0x0000000aff17723e */ /* 0x000fe400048060ff */
[----:B----4-:R-:W-:Y:S01]  /*23920*/  F2FP.SATFINITE.E5M2.F32.PACK_AB_MERGE_C R21, RZ, R13, RZ ;  /* 0x0000000dff15723e */ /* 0x010fe200048060ff */
[----:B------:R0:W-:Y:S01]  /*23930*/  @!P1 STG.E.U8 desc[UR36][R6.64+0x58], R15 ;  /* 0x0000580f06009986 */ /* 0x0001e2000c101124 */
[----:B------:R-:W-:Y:S01]  /*23940*/  FMUL R10, R229, R163 ;  /* 0x000000a3e50a7220 */ /* 0x000fe20000400000 */
[----:B------:R-:W-:-:S02]  /*23950*/  ISETP.LT.OR P1, PT, R0, 0x62, !P2 ;  /* 0x000000620000780c */ /* 0x000fc40005721670 */
        /* <DEDUP_REMOVED lines=8> */
[-C--:B------:R-:W-:Y:S01]  /*239e0*/  FMUL R11, R228, R163.reuse ;  /* 0x000000a3e40b7220 */ /* 0x080fe20000400000 */
[-C--:B------:R-:W-:Y:S01]  /*239f0*/  FMUL R12, R227, R163.reuse ;  /* 0x000000a3e30c7220 */ /* 0x080fe20000400000 */
[----:B0-----:R-:W-:Y:S01]  /*23a00*/  F2FP.SATFINITE.E5M2.F32.PACK_AB_MERGE_C R15, RZ, R10, RZ ;  /* 0x0000000aff0f723e */ /* 0x001fe200048060ff */
[-C--:B------:R-:W-:Y:S01]  /*23a10*/  FMUL R13, R226, R163.reuse ;  /* 0x000000a3e20d7220 */ /* 0x080fe20000400000 */
[----:B------:R-:W-:Y:S01]  /*23a20*/  FMUL R10, R225, R163 ;  /* 0x000000a3e10a7220 */ /* 0x000fe20000400000 */
[----:B-1----:R-:W-:Y:S02]  /*23a30*/  F2FP.SATFINITE.E5M2.F32.PACK_AB_MERGE_C R17, RZ, R11, RZ ;  /* 0x0000000bff11723e */ /* 0x002fe400048060ff */
[----:B--2---:R-:W-:Y:S02]  /*23a40*/  F2FP.SATFINITE.E5M2.F32.PACK_AB_MERGE_C R19, RZ, R12, RZ ;  /* 0x0000000cff13723e */ /* 0x004fe400048060ff */
[----:B---3--:R-:W-:-:S02]  /*23a50*/  F2FP.SATFINITE.E5M2.F32.PACK_AB_MERGE_C R21, RZ, R13, RZ ;  /* 0x0000000dff15723e */ /* 0x008fc400048060ff */
[----:B----4-:R-:W-:Y:S01]  /*23a60*/  F2FP.SATFINITE.E5M2.F32.PACK_AB_MERGE_C R23, RZ, R10, RZ ;  /* 0x0000000aff17723e */ /* 0x010fe200048060ff */
        /* <DEDUP_REMOVED lines=13> */
[-C--:B------:R-:W-:Y:S01]  /*23b40*/  FMUL R13, R221, R163.reuse ;  /* 0x000000a3dd0d7220 */ /* 0x080fe20000400000 */
[----:B0-----:R-:W-:Y:S01]  /*23b50*/  F2FP.SATFINITE.E5M2.F32.PACK_AB_MERGE_C R15, RZ, R10, RZ ;  /* 0x0000000aff0f723e */ /* 0x001fe200048060ff */
        /* <DEDUP_REMOVED lines=166> */
[----:B------:R-:W-:-:S03]  /*245c0*/  ISETP.LT.OR P1, PT, R0, 0xca, !P3 ;  /* 0x000000ca0000780c */ /* 0x000fc60005f21670 */
[----:B------:R1:W-:Y:S01]  /*245d0*/  @!P4 STG.E.U8 desc[UR36][R8.64+0xc1], R17 ;  /* 0x0000c1110800c986 */ /* 0x0003e2000c101124 */
[----:B------:R-:W-:-:S03]  /*245e0*/  ISETP.LT.OR P4, PT, R0, 0xca, !P2 ;  /* 0x000000ca0000780c */ /* 0x000fc60005781670 */
[----:B------:R2:W-:Y:S01]  /*245f0*/  @!P5 STG.E.U8 desc[UR36][R6.64+0xc0], R19 ;  /* 0x0000c0130600d986 */ /* 0x0005e2000c101124 */
[----:B------:R-:W-:-:S03]  /*24600*/  FMUL R10, R179, R163 ;  /* 0x000000a3b30a7220 */ /* 0x000fc60000400000 */
[----:B------:R3:W-:Y:S01]  /*24610*/  @!P6 STG.E.U8 desc[UR36][R6.64+0xc1], R21 ;  /* 0x0000c1150600e986 */ /* 0x0007e2000c101124 */
[----:B------:R-:W-:-:S03]  /*24620*/  ISETP.LT.OR P5, PT, R0, 0xd1, !P3 ;  /* 0x000000d10000780c */ /* 0x000fc60005fa1670 */
[----:B------:R4:W-:Y:S01]  /*24630*/  @!P0 STG.E.U8 desc[UR36][R8.64+0xc8], R23 ;  /* 0x0000c81708008986 */ /* 0x0009e2000c101124 */
[----:B------:R-:W-:Y:S01]  /*24640*/  ISETP.LT.OR P0, PT, R0, 0xc9, !P2 ;  /* 0x000000c90000780c */ /* 0x000fe20005701670 */
[-C--:B------:R-:W-:Y:S01]  /*24650*/  FMUL R11, R177, R163.reuse ;  /* 0x000000a3b10b7220 */ /* 0x080fe20000400000 */
[-C--:B------:R-:W-:Y:S01]  /*24660*/  FMUL R12, R176, R163.reuse ;  /* 0x000000a3b00c7220 */ /* 0x080fe20000400000 */
[----:B------:R-:W-:Y:S01]  /*24670*/  ISETP.LT.OR P6, PT, R0, 0xd2, !P3 ;  /* 0x000000d20000780c */ /* 0x000fe20005fc1670 */
[-C--:B------:R-:W-:Y:S01]  /*24680*/  FMUL R13, R175, R163.reuse ;  /* 0x000000a3af0d7220 */ /* 0x080fe20000400000 */
[----:B0-----:R-:W-:Y:S01]  /*24690*/  F2FP.SATFINITE.E5M2.F32.PACK_AB_MERGE_C R15, RZ, R10, RZ ;  /* 0x0000000aff0f723e */ /* 0x001fe200048060ff */
[----:B------:R-:W-:Y:S01]  /*246a0*/  FMUL R10, R174, R163 ;  /* 0x000000a3ae0a7220 */ /* 0x000fe20000400000 */
[----:B-1----:R-:W-:Y:S02]  /*246b0*/  F2FP.SATFINITE.E5M2.F32.PACK_AB_MERGE_C R17, RZ, R11, RZ ;  /* 0x0000000bff11723e */ /* 0x002fe400048060ff */
[----:B--2---:R-:W-:-:S02]  /*246c0*/  F2FP.SATFINITE.E5M2.F32.PACK_AB_MERGE_C R19, RZ, R12, RZ ;  /* 0x0000000cff13723e */ /* 0x004fc400048060ff */
[----:B---3--:R-:W-:Y:S01]  /*246d0*/  F2FP.SATFINITE.E5M2.F32.PACK_AB_MERGE_C R21, RZ, R13, RZ ;  /* 0x0000000dff15723e */ /* 0x008fe200048060ff */
[----:B------:R0:W-:Y:S01]  /*246e0*/  @!P1 STG.E.U8 desc[UR36][R8.64+0xc9], R15 ;  /* 0x0000c90f08009986 */ /* 0x0001e2000c101124 */
[----:B----4-:R-:W-:Y:S02]  /*246f0*/  F2FP.SATFINITE.E5M2.F32.PACK_AB_MERGE_C R23, RZ, R10, RZ ;  /* 0x0000000aff17723e */ /* 0x010fe400048060ff */
[----:B------:R-:W-:Y:S01]  /*24700*/  ISETP.LT.OR P1, PT, R0, 0xd1, !P2 ;  /* 0x000000d10000780c */ /* 0x000fe20005721670 */
        /* <DEDUP_REMOVED lines=8> */
[----:B------:R4:W-:Y:S01]  /*24790*/  @!P6 STG.E.U8 desc[UR36][R8.64+0xd1], R23 ;  /* 0x0000d1170800e986 */ /* 0x0009e2000c101124 */
[----:B------:R-:W-:Y:S01]  /*247a0*/  ISETP.LT.OR P6, PT, R0, 0xda, !P3 ;  /* 0x000000da0000780c */ /* 0x000fe20005fc1670 */
[----:B------:R-:W-:Y:S01]  /*247b0*/  FMUL R13, R170, R163 ;  /* 0x000000a3aa0d7220 */ /* 0x000fe20000400000 */
[----:B0-----:R-:W-:Y:S02]  /*247c0*/  F2FP.SATFINITE.E5M2.F32.PACK_AB_MERGE_C R15, RZ, R10, RZ ;  /* 0x0000000aff0f723e */ /* 0x001fe400048060ff */
[----:B-1----:R-:W-:Y:S01]  /*247d0*/  F2FP.SATFINITE.E5M2.F32.PACK_AB_MERGE_C R17, RZ, R11, RZ ;  /* 0x0000000bff11723e */ /* 0x002fe200048060ff */
[----:B------:R-:W-:Y:S01]  /*247e0*/  FMUL R10, R169, R163 ;  /* 0x000000a3a90a7220 */ /* 0x000fe20000400000 */
[----:B--2---:R-:W-:Y:S01]  /*247f0*/  F2FP.SATFINITE.E5M2.F32.PACK_AB_MERGE_C R19, RZ, R12, RZ ;  /* 0x0000000cff13723e */ /* 0x004fe200048060ff */
[----:B------:R0:W-:Y:S01]  /*24800*/  @!P1 STG.E.U8 desc[UR36][R6.64+0xd0], R15 ;  /* 0x0000d00f06009986 */ /* 0x0001e2000c101124 */
[----:B---3--:R-:W-:-:S02]  /*24810*/  F2FP.SATFINITE.E5M2.F32.PACK_AB_MERGE_C R21, RZ, R13, RZ ;  /* 0x0000000dff15723e */ /* 0x008fc400048060ff */
[C---:B------:R-:W-:Y:S01]  /*24820*/  ISETP.LT.OR P0, PT, R0.reuse, 0xd9, !P2 ;  /* 0x000000d90000780c */ /* 0x040fe20005701670 */
[----:B------:R1:W-:Y:S01]  /*24830*/  @!P4 STG.E.U8 desc[UR36][R6.64+0xd1], R17 ;  /* 0x0000d1110600c986 */ /* 0x0003e2000c101124 */
[C---:B------:R-:W-:Y:S02]  /*24840*/  ISETP.LT.OR P1, PT, R0.reuse, 0xda, !P2 ;  /* 0x000000da0000780c */ /* 0x040fe40005721670 */
[----:B------:R-:W-:Y:S01]  /*24850*/  ISETP.LT.OR P4, PT, R0, 0xe1, !P3 ;  /* 0x000000e10000780c */ /* 0x000fe20005f81670 */
[----:B------:R2:W-:Y:S01]  /*24860*/  @!P5 STG.E.U8 desc[UR36][R8.64+0xd8], R19 ;  /* 0x0000d8130800d986 */ /* 0x0005e2000c101124 */
[----:B----4-:R-:W-:Y:S01]  /*24870*/  F2FP.SATFINITE.E5M2.F32.PACK_AB_MERGE_C R23, RZ, R10, RZ ;  /* 0x0000000aff17723e */ /* 0x010fe200048060ff */
[-C--:B------:R-:W-:Y:S01]  /*24880*/  FMUL R10, R168, R163.reuse ;  /* 0x000000a3a80a7220 */ /* 0x080fe20000400000 */
[C---:B------:R-:W-:Y:S01]  /*24890*/  ISETP.LT.OR P5, PT, R0.reuse, 0xe2, !P3 ;  /* 0x000000e20000780c */ /* 0x040fe20005fa1670 */
[----:B------:R3:W-:Y:S01]  /*248a0*/  @!P6 STG.E.U8 desc[UR36][R8.64+0xd9], R21 ;  /* 0x0000d9150800e986 */ /* 0x0007e2000c101124 */
[-C--:B------:R-:W-:Y:S01]  /*248b0*/  FMUL R11, R167, R163.reuse ;  /* 0x000000a3a70b7220 */ /* 0x080fe20000400000 */
[----:B------:R-:W-:Y:S01]  /*248c0*/  ISETP.LT.OR P6, PT, R0, 0xe1, !P2 ;  /* 0x000000e10000780c */ /* 0x000fe200057c1670 */
[-C--:B------:R-:W-:Y:S01]  /*248d0*/  FMUL R12, R166, R163.reuse ;  /* 0x000000a3a60c7220 */ /* 0x080fe20000400000 */
[----:B------:R-:W-:Y:S01]  /*248e0*/  FMUL R13, R165, R163 ;  /* 0x000000a3a50d7220 */ /* 0x000fe20000400000 */
[----:B0-----:R-:W-:-:S02]  /*248f0*/  F2FP.SATFINITE.E5M2.F32.PACK_AB_MERGE_C R15, RZ, R10, RZ ;  /* 0x0000000aff0f723e */ /* 0x001fc400048060ff */
[----:B-1----:R-:W-:Y:S02]  /*24900*/  F2FP.SATFINITE.E5M2.F32.PACK_AB_MERGE_C R17, RZ, R11, RZ ;  /* 0x0000000bff11723e */ /* 0x002fe400048060ff */
[----:B--2---:R-:W-:Y:S01]  /*24910*/  F2FP.SATFINITE.E5M2.F32.PACK_AB_MERGE_C R19, RZ, R12, RZ ;  /* 0x0000000cff13723e */ /* 0x004fe200048060ff */
[----:B------:R-:W-:Y:S01]  /*24920*/  FMUL R10, R164, R163 ;  /* 0x000000a3a40a7220 */ /* 0x000fe20000400000 */
[----:B------:R0:W-:Y:S01]  /*24930*/  @!P0 STG.E.U8 desc[UR36][R6.64+0xd8], R23 ;  /* 0x0000d81706008986 */ /* 0x0001e2000c101124 */
[----:B---3--:R-:W-:Y:S02]  /*24940*/  F2FP.SATFINITE.E5M2.F32.PACK_AB_MERGE_C R21, RZ, R13, RZ ;  /* 0x0000000dff15723e */ /* 0x008fe400048060ff */
[C---:B------:R-:W-:Y:S01]  /*24950*/  ISETP.LT.OR P0, PT, R0.reuse, 0xe2, !P2 ;  /* 0x000000e20000780c */ /* 0x040fe20005701670 */
[----:B------:R1:W-:Y:S04]  /*24960*/  @!P1 STG.E.U8 desc[UR36][R6.64+0xd9], R15 ;  /* 0x0000d90f06009986 */ /* 0x0003e8000c101124 */
[----:B------:R2:W-:Y:S01]  /*24970*/  @!P4 STG.E.U8 desc[UR36][R8.64+0xe0], R17 ;  /* 0x0000e0110800c986 */ /* 0x0005e2000c101124 */
[----:B------:R-:W-:-:S03]  /*24980*/  ISETP.LT.OR P4, PT, R0, 0xe9, !P3 ;  /* 0x000000e90000780c */ /* 0x000fc60005f81670 */
[----:B------:R3:W-:Y:S01]  /*24990*/  @!P5 STG.E.U8 desc[UR36][R8.64+0xe1], R19 ;  /* 0x0000e1130800d986 */ /* 0x0007e2000c101124 */
[----:B------:R-:W-:Y:S02]  /*249a0*/  ISETP.LT.OR P5, PT, R0, 0xea, !P3 ;  /* 0x000000ea0000780c */ /* 0x000fe40005fa1670 */
[----:B0-----:R-:W-:Y:S01]  /*249b0*/  F2FP.SATFINITE.E5M2.F32.PACK_AB_MERGE_C R23, RZ, R10, RZ ;  /* 0x0000000aff17723e */ /* 0x001fe200048060ff */
[----:B------:R0:W-:Y:S01]  /*249c0*/  @!P6 STG.E.U8 desc[UR36][R6.64+0xe0], R21 ;  /* 0x0000e0150600e986 */ /* 0x0001e2000c101124 */
[-C--:B------:R-:W-:Y:S01]  /*249d0*/  FMUL R10, R162, R163.reuse ;  /* 0x000000a3a20a7220 */ /* 0x080fe20000400000 */
[----:B------:R-:W-:Y:S01]  /*249e0*/  ISETP.LT.OR P6, PT, R0, 0xe9, !P2 ;  /* 0x000000e90000780c */ /* 0x000fe200057c1670 */
[-C--:B------:R-:W-:Y:S01]  /*249f0*/  FMUL R11, R161, R163.reuse ;  /* 0x000000a3a10b7220 */ /* 0x080fe20000400000 */
[----:B------:R-:W-:Y:S02]  /*24a00*/  FMUL R12, R158, R163 ;  /* 0x000000a39e0c7220 */ /* 0x000fe40000400000 */
[----:B-1----:R-:W-:-:S02]  /*24a10*/  F2FP.SATFINITE.E5M2.F32.PACK_AB_MERGE_C R15, RZ, R10, RZ ;  /* 0x0000000aff0f723e */ /* 0x002fc400048060ff */
[----:B--2---:R-:W-:Y:S01]  /*24a20*/  F2FP.SATFINITE.E5M2.F32.PACK_AB_MERGE_C R17, RZ, R11, RZ ;  /* 0x0000000bff11723e */ /* 0x004fe200048060ff */
[----:B------:R-:W-:Y:S01]  /*24a30*/  @!P0 STG.E.U8 desc[UR36][R6.64+0xe1], R23 ;  /* 0x0000e11706008986 */ /* 0x000fe2000c101124 */
[----:B---3--:R-:W-:Y:S02]  /*24a40*/  F2FP.SATFINITE.E5M2.F32.PACK_AB_MERGE_C R19, RZ, R12, RZ ;  /* 0x0000000cff13723e */ /* 0x008fe400048060ff */
[C---:B------:R-:W-:Y:S01]  /*24a50*/  ISETP.LT.OR P0, PT, R0.reuse, 0xea, !P2 ;  /* 0x000000ea0000780c */ /* 0x040fe20005701670 */
[----:B------:R1:W-:Y:S01]  /*24a60*/  @!P4 STG.E.U8 desc[UR36][R8.64+0xe8], R15 ;  /* 0x0000e80f0800c986 */ /* 0x0003e2000c101124 */
[C---:B------:R-:W-:Y:S02]  /*24a70*/  ISETP.LT.OR P1, PT, R0.reuse, 0xf1, !P3 ;  /* 0x000000f10000780c */ /* 0x040fe40005f21670 */
[C---:B------:R-:W-:Y:S01]  /*24a80*/  ISETP.LT.OR P4, PT, R0.reuse, 0xf2, !P3 ;  /* 0x000000f20000780c */ /* 0x040fe20005f81670 */
[----:B------:R2:W-:Y:S01]  /*24a90*/  @!P5 STG.E.U8 desc[UR36][R8.64+0xe9], R17 ;  /* 0x0000e9110800d986 */ /* 0x0005e2000c101124 */
[----:B------:R-:W-:Y:S01]  /*24aa0*/  ISETP.LT.OR P5, PT, R0, 0xf1, !P2 ;  /* 0x000000f10000780c */ /* 0x000fe200057a1670 */
[-C--:B------:R-:W-:Y:S01]  /*24ab0*/  FMUL R13, R157, R163.reuse ;  /* 0x000000a39d0d7220 */ /* 0x080fe20000400000 */
[-C--:B------:R-:W-:Y:S01]  /*24ac0*/  FMUL R14, R156, R163.reuse ;  /* 0x000000a39c0e7220 */ /* 0x080fe20000400000 */
[----:B------:R3:W-:Y:S01]  /*24ad0*/  @!P6 STG.E.U8 desc[UR36][R6.64+0xe8], R19 ;  /* 0x0000e8130600e986 */ /* 0x0007e2000c101124 */
[-C--:B------:R-:W-:Y:S01]  /*24ae0*/  FMUL R10, R155, R163.reuse ;  /* 0x000000a39b0a7220 */ /* 0x080fe20000400000 */
[----:B------:R-:W-:Y:S01]  /*24af0*/  ISETP.LT.OR P6, PT, R0, 0xf2, !P2 ;  /* 0x000000f20000780c */ /* 0x000fe200057c1670 */
[----:B------:R-:W-:Y:S01]  /*24b00*/  FMUL R11, R154, R163 ;  /* 0x000000a39a0b7220 */ /* 0x000fe20000400000 */
[----:B------:R-:W-:Y:S01]  /*24b10*/  F2FP.SATFINITE.E5M2.F32.PACK_AB_MERGE_C R13, RZ, R13, RZ ;  /* 0x0000000dff0d723e */ /* 0x000fe200048060ff */
[----:B------:R-:W-:Y:S01]  /*24b20*/  FMUL R12, R153, R163 ;  /* 0x000000a3990c7220 */ /* 0x000fe20000400000 */
[----:B0-----:R-:W-:-:S02]  /*24b30*/  F2FP.SATFINITE.E5M2.F32.PACK_AB_MERGE_C R21, RZ, R14, RZ ;  /* 0x0000000eff15723e */ /* 0x001fc400048060ff */
[----:B-1----:R-:W-:Y:S02]  /*24b40*/  F2FP.SATFINITE.E5M2.F32.PACK_AB_MERGE_C R15, RZ, R10, RZ ;  /* 0x0000000aff0f723e */ /* 0x002fe400048060ff */
[----:B--2---:R-:W-:Y:S01]  /*24b50*/  F2FP.SATFINITE.E5M2.F32.PACK_AB_MERGE_C R17, RZ, R11, RZ ;  /* 0x0000000bff11723e */ /* 0x004fe200048060ff */
[----:B------:R0:W-:Y:S01]  /*24b60*/  @!P0 STG.E.U8 desc[UR36][R6.64+0xe9], R13 ;  /* 0x0000e90d06008986 */ /* 0x0001e2000c101124 */
[----:B---3--:R-:W-:-:S03]  /*24b70*/  F2FP.SATFINITE.E5M2.F32.PACK_AB_MERGE_C R19, RZ, R12, RZ ;  /* 0x0000000cff13723e */ /* 0x008fc600048060ff */
[----:B------:R-:W-:Y:S01]  /*24b80*/  @!P1 STG.E.U8 desc[UR36][R8.64+0xf0], R21 ;  /* 0x0000f01508009986 */ /* 0x000fe2000c101124 */
[----:B------:R-:W-:-:S03]  /*24b90*/  ISETP.GE.AND P1, PT, R20, 0x81, PT ;  /* 0x000000811400780c */ /* 0x000fc60003f26270 */
[----:B------:R1:W-:Y:S01]  /*24ba0*/  @!P4 STG.E.U8 desc[UR36][R8.64+0xf1], R15 ;  /* 0x0000f10f0800c986 */ /* 0x0003e2000c101124 */
[C---:B------:R-:W-:Y:S02]  /*24bb0*/  ISETP.LT.OR P4, PT, R0.reuse, 0xf9, !P3 ;  /* 0x000000f90000780c */ /* 0x040fe40005f81670 */
[C---:B------:R-:W-:Y:S01]  /*24bc0*/  ISETP.LT.OR P3, PT, R0.reuse, 0xfa, !P3 ;  /* 0x000000fa0000780c */ /* 0x040fe20005f61670 */
[----:B------:R2:W-:Y:S01]  /*24bd0*/  @!P5 STG.E.U8 desc[UR36][R6.64+0xf0], R17 ;  /* 0x0000f0110600d986 */ /* 0x0005e2000c101124 */
[C---:B------:R-:W-:Y:S02]  /*24be0*/  ISETP.LT.OR P5, PT, R0.reuse, 0xf9, !P2 ;  /* 0x000000f90000780c */ /* 0x040fe400057a1670 */
[----:B------:R-:W-:Y:S01]  /*24bf0*/  ISETP.LT.OR P2, PT, R0, 0xfa, !P2 ;  /* 0x000000fa0000780c */ /* 0x000fe20005741670 */
[----:B------:R3:W-:Y:S01]  /*24c00*/  @!P6 STG.E.U8 desc[UR36][R6.64+0xf1], R19 ;  /* 0x0000f1130600e986 */ /* 0x0007e2000c101124 */
[-C--:B------:R-:W-:Y:S01]  /*24c10*/  FMUL R10, R152, R163.reuse ;  /* 0x000000a3980a7220 */ /* 0x080fe20000400000 */
[-C--:B------:R-:W-:Y:S01]  /*24c20*/  FMUL R11, R22, R163.reuse ;  /* 0x000000a3160b7220 */ /* 0x080fe20000400000 */
[----:B------:R-:W-:Y:S01]  /*24c30*/  ISETP.LT.OR P6, PT, R0, 0x1, !P1 ;  /* 0x000000010000780c */ /* 0x000fe20004fc1670 */
[-C--:B0-----:R-:W-:Y:S01]  /*24c40*/  FMUL R13, R16, R163.reuse ;  /* 0x000000a3100d7220 */ /* 0x081fe20000400000 */
[-C--:B------:R-:W-:Y:S01]  /*24c50*/  FMUL R12, R18, R163.reuse ;  /* 0x000000a3120c7220 */ /* 0x080fe20000400000 */
[----:B------:R-:W-:Y:S01]  /*24c60*/  FMUL R24, R24, R163 ;  /* 0x000000a318187220 */ /* 0x000fe20000400000 */
[----:B-1----:R-:W-:-:S02]  /*24c70*/  F2FP.SATFINITE.E5M2.F32.PACK_AB_MERGE_C R15, RZ, R10, RZ ;  /* 0x0000000aff0f723e */ /* 0x002fc400048060ff */
[----:B------:R-:W-:Y:S02]  /*24c80*/  F2FP.SATFINITE.E5M2.F32.PACK_AB_MERGE_C R11, RZ, R11, RZ ;  /* 0x0000000bff0b723e */ /* 0x000fe400048060ff */
[----:B------:R-:W-:Y:S02]  /*24c90*/  F2FP.SATFINITE.E5M2.F32.PACK_AB_MERGE_C R13, RZ, R13, RZ ;  /* 0x0000000dff0d723e */ /* 0x000fe400048060ff */
[----:B--2---:R-:W-:Y:S02]  /*24ca0*/  F2FP.SATFINITE.E5M2.F32.PACK_AB_MERGE_C R17, RZ, R12, RZ ;  /* 0x0000000cff11723e */ /* 0x004fe400048060ff */
[----:B---3--:R-:W-:Y:S01]  /*24cb0*/  F2FP.SATFINITE.E5M2.F32.PACK_AB_MERGE_C R19, RZ, R24, RZ ;  /* 0x00000018ff13723e */ /* 0x008fe200048060ff */
[----:B------:R-:W-:Y:S01]  /*24cc0*/  @!P4 STG.E.U8 desc[UR36][R8.64+0xf8], R15 ;  /* 0x0000f80f0800c986 */ /* 0x000fe2000c101124 */
[----:B------:R-:W-:-:S03]  /*24cd0*/  ISETP.GE.AND P0, PT, R20, 0x89, PT ;  /* 0x000000891400780c */ /* 0x000fc60003f06270 */
[----:B------:R-:W-:Y:S01]  /*24ce0*/  @!P3 STG.E.U8 desc[UR36][R8.64+0xf9], R11 ;  /* 0x0000f90b0800b986 */ /* 0x000fe2000c101124 */
[----:B------:R-:W-:-:S03]  /*24cf0*/  ISETP.LT.OR P3, PT, R0, 0x1, !P0 ;  /* 0x000000010000780c */ /* 0x000fc60004761670 */
[----:B------:R-:W-:Y:S01]  /*24d00*/  @!P2 STG.E.U8 desc[UR36][R6.64+0xf9], R13 ;  /* 0x0000f90d0600a986 */ /* 0x000fe2000c101124 */
[C---:B------:R-:W-:Y:S02]  /*24d10*/  ISETP.LT.OR P2, PT, R0.reuse, 0x2, !P1 ;  /* 0x000000020000780c */ /* 0x040fe40004f41670 */
[C---:B------:R-:W-:Y:S01]  /*24d20*/  ISETP.LT.OR P4, PT, R0.reuse, 0x2, !P0 ;  /* 0x000000020000780c */ /* 0x040fe20004781670 */
[----:B------:R0:W-:Y:S01]  /*24d30*/  @!P5 STG.E.U8 desc[UR36][R6.64+0xf8], R17 ;  /* 0x0000f8110600d986 */ /* 0x0001e2000c101124 */
[C---:B------:R-:W-:Y:S01]  /*24d40*/  ISETP.LT.OR P5, PT, R0.reuse, 0x9, !P1 ;  /* 0x000000090000780c */ /* 0x040fe20004fa1670 */
[-C--:B------:R-:W-:Y:S02]  /*24d50*/  FMUL R25, R25, R163.reuse ;  /* 0x000000a319197220 */ /* 0x080fe40000400000 */
[----:B------:R-:W-:Y:S01]  /*24d60*/  @!P6 STG.E.U8 desc[UR36][R4.64], R19 ;  /* 0x000000130400e986 */ /* 0x000fe2000c101124 */
[----:B------:R-:W-:Y:S01]  /*24d70*/  ISETP.LT.OR P6, PT, R0, 0xa, !P1 ;  /* 0x0000000a0000780c */ /* 0x000fe20004fc1670 */
[-C--:B------:R-:W-:Y:S01]  /*24d80*/  FMUL R26, R26, R163.reuse ;  /* 0x000000a31a1a7220 */ /* 0x080fe20000400000 */
[-C--:B------:R-:W-:Y:S01]  /*24d90*/  FMUL R27, R27, R163.reuse ;  /* 0x000000a31b1b7220 */ /* 0x080fe20000400000 */
[-C--:B------:R-:W-:Y:S01]  /*24da0*/  FMUL R28, R28, R163.reuse ;  /* 0x000000a31c1c7220 */ /* 0x080fe20000400000 */
[----:B------:R-:W-:Y:S01]  /*24db0*/  FMUL R29, R29, R163 ;  /* 0x000000a31d1d7220 */ /* 0x000fe20000400000 */
[----:B------:R-:W-:-:S02]  /*24dc0*/  F2FP.SATFINITE.E5M2.F32.PACK_AB_MERGE_C R25, RZ, R25, RZ ;  /* 0x00000019ff19723e */ /* 0x000fc400048060ff */
[----:B0-----:R-:W-:Y:S02]  /*24dd0*/  F2FP.SATFINITE.E5M2.F32.PACK_AB_MERGE_C R7, RZ, R26, RZ ;  /* 0x0000001aff07723e */ /* 0x001fe400048060ff */
[----:B------:R-:W-:Y:S02]  /*24de0*/  F2FP.SATFINITE.E5M2.F32.PACK_AB_MERGE_C R27, RZ, R27, RZ ;  /* 0x0000001bff1b723e */ /* 0x000fe400048060ff */
[----:B------:R-:W-:Y:S02]  /*24df0*/  F2FP.SATFINITE.E5M2.F32.PACK_AB_MERGE_C R9, RZ, R28, RZ ;  /* 0x0000001cff09723e */ /* 0x000fe400048060ff */
[----:B------:R-:W-:Y:S01]  /*24e00*/  F2FP.SATFINITE.E5M2.F32.PACK_AB_MERGE_C R29, RZ, R29, RZ ;  /* 0x0000001dff1d723e */ /* 0x000fe200048060ff */
[----:B------:R-:W-:Y:S01]  /*24e10*/  @!P2 STG.E.U8 desc[UR36][R4.64+0x1], R25 ;  /* 0x000001190400a986 */ /* 0x000fe2000c101124 */
[----:B------:R-:W-:-:S03]  /*24e20*/  ISETP.LT.OR P2, PT, R0, 0x11, !P0 ;  /* 0x000000110000780c */ /* 0x000fc60004741670 */
[----:B------:R0:W-:Y:S01]  /*24e30*/  @!P3 STG.E.U8 desc[UR36][R2.64], R7 ;  /* 0x000000070200b986 */ /* 0x0001e2000c101124 */
[----:B------:R-:W-:-:S03]  /*24e40*/  ISETP.LT.OR P3, PT, R0, 0x9, !P0 ;  /* 0x000000090000780c */ /* 0x000fc60004761670 */
[----:B------:R-:W-:Y:S01]  /*24e50*/  @!P4 STG.E.U8 desc[UR36][R2.64+0x1], R27 ;  /* 0x0000011b0200c986 */ /* 0x000fe2000c101124 */
[----:B------:R-:W-:-:S03]  /*24e60*/  ISETP.LT.OR P4, PT, R0, 0xa, !P0 ;  /* 0x0000000a0000780c */ /* 0x000fc60004781670 */
[----:B------:R1:W-:Y:S01]  /*24e70*/  @!P5 STG.E.U8 desc[UR36][R4.64+0x8], R9 ;  /* 0x000008090400d986 */ /* 0x0003e2000c101124 */
[----:B------:R-:W-:-:S03]  /*24e80*/  ISETP.LT.OR P5, PT, R0, 0x11, !P1 ;  /* 0x000000110000780c */ /* 0x000fc60004fa1670 */
[----:B------:R-:W-:Y:S01]  /*24e90*/  @!P6 STG.E.U8 desc[UR36][R4.64+0x9], R29 ;  /* 0x0000091d0400e986 */ /* 0x000fe2000c101124 */
[----:B------:R-:W-:Y:S01]  /*24ea0*/  ISETP.LT.OR P6, PT, R0, 0x12, !P1 ;  /* 0x000000120000780c */ /* 0x000fe20004fc1670 */
[-C--:B------:R-:W-:Y:S01]  /*24eb0*/  FMUL R30, R30, R163.reuse ;  /* 0x000000a31e1e7220 */ /* 0x080fe20000400000 */
[-C--:B------:R-:W-:Y:S01]  /*24ec0*/  FMUL R31, R31, R163.reuse ;  /* 0x000000a31f1f7220 */ /* 0x080fe20000400000 */
[-C--:B------:R-:W-:Y:S01]  /*24ed0*/  FMUL R32, R32, R163.reuse ;  /* 0x000000a320207220 */ /* 0x080fe20000400000 */
[-C--:B------:R-:W-:Y:S01]  /*24ee0*/  FMUL R33, R33, R163.reuse ;  /* 0x000000a321217220 */ /* 0x080fe20000400000 */
[----:B------:R-:W-:Y:S01]  /*24ef0*/  FMUL R34, R34, R163 ;  /* 0x000000a322227220 */ /* 0x000fe20000400000 */
[----:B0-----:R-:W-:Y:S02]  /*24f00*/  F2FP.SATFINITE.E5M2.F32.PACK_AB_MERGE_C R7, RZ, R30, RZ ;  /* 0x0000001eff07723e */ /* 0x001fe400048060ff */
[----:B------:R-:W-:Y:S02]  /*24f10*/  F2FP.SATFINITE.E5M2.F32.PACK_AB_MERGE_C R31, RZ, R31, RZ ;  /* 0x0000001fff1f723e */ /* 0x000fe400048060ff */
[----:B-1----:R-:W-:-:S02]  /*24f20*/  F2FP.SATFINITE.E5M2.F32.PACK_AB_MERGE_C R9, RZ, R32, RZ ;  /* 0x00000020ff09723e */ /* 0x002fc400048060ff */
[----:B------:R-:W-:Y:S02]  /*24f30*/  F2FP.SATFINITE.E5M2.F32.PACK_AB_MERGE_C R33, RZ, R33, RZ ;  /* 0x00000021ff21723e */ /* 0x000fe400048060ff */
[----:B------:R-:W-:Y:S01]  /*24f40*/  F2FP.SATFINITE.E5M2.F32.PACK_AB_MERGE_C R11, RZ, R34, RZ ;  /* 0x00000022ff0b723e */ /* 0x000fe200048060ff */
[----:B------:R0:W-:Y:S01]  /*24f50*/  @!P3 STG.E.U8 desc[UR36][R2.64+0x8], R7 ;  /* 0x000008070200b986 */ /* 0x0001e2000c101124 */
[----:B------:R-:W-:-:S03]  /*24f60*/  ISETP.LT.OR P3, PT, R0, 0x12, !P0 ;  /* 0x000000120000780c */ /* 0x000fc60004761670 */
[----:B------:R-:W-:Y:S01]  /*24f70*/  @!P4 STG.E.U8 desc[UR36][R2.64+0x9], R31 ;  /* 0x0000091f0200c986 */ /* 0x000fe2000c101124 */
[----:B------:R-:W-:-:S03]  /*24f80*/  ISETP.LT.OR P4, PT, R0, 0x1a, !P1 ;  /* 0x0000001a0000780c */ /* 0x000fc60004f81670 */
[----:B------:R1:W-:Y:S01]  /*24f90*/  @!P5 STG.E.U8 desc[UR36][R4.64+0x10], R9 ;  /* 0x000010090400d986 */ /* 0x0003e2000c101124 */
[----:B------:R-:W-:-:S03]  /*24fa0*/  ISETP.LT.OR P5, PT, R0, 0x19, !P0 ;  /* 0x000000190000780c */ /* 0x000fc600047a1670 */
[----:B------:R-:W-:Y:S01]  /*24fb0*/  @!P6 STG.E.U8 desc[UR36][R4.64+0x11], R33 ;  /* 0x000011210400e986 */ /* 0x000fe2000c101124 */
        /* <DEDUP_REMOVED lines=8> */
[----:B------:R-:W-:Y:S02]  /*25040*/  F2FP.SATFINITE.E5M2.F32.PACK_AB_MERGE_C R35, RZ, R35, RZ ;  /* 0x00000023ff23723e */ /* 0x000fe400048060ff */
[----:B0-----:R-:W-:Y:S02]  /*25050*/  F2FP.SATFINITE.E5M2.F32.PACK_AB_MERGE_C R7, RZ, R36, RZ ;  /* 0x00000024ff07723e */ /* 0x001fe400048060ff */
[----:B------:R-:W-:-:S02]  /*25060*/  F2FP.SATFINITE.E5M2.F32.PACK_AB_MERGE_C R37, RZ, R37, RZ ;  /* 0x00000025ff25723e */ /* 0x000fc400048060ff */
[----:B-1----:R-:W-:Y:S02]  /*25070*/  F2FP.SATFINITE.E5M2.F32.PACK_AB_MERGE_C R9, RZ, R38, RZ ;  /* 0x00000026ff09723e */ /* 0x002fe400048060ff */
        /* <DEDUP_REMOVED lines=225> */
[----:B------:R1:W-:Y:S04]  /*25e90*/  @!P5 STG.E.U8 desc[UR36][R4.64+0x88], R9 ;  /* 0x000088090400d986 */ /* 0x0003e8000c101124 */
[----:B------:R-:W-:Y:S01]  /*25ea0*/  @!P6 STG.E.U8 desc[UR36][R4.64+0x89], R93 ;  /* 0x0000895d0400e986 */ /* 0x000fe2000c101124 */
[----:B------:R-:W-:-:S03]  /*25eb0*/  FMUL R95, R95, R163 ;  /* 0x000000a35f5f7220 */ /* 0x000fc60000400000 */
[----:B------:R-:W-:Y:S01]  /*25ec0*/  @!P2 STG.E.U8 desc[UR36][R2.64+0x88], R11 ;  /* 0x0000880b0200a986 */ /* 0x000fe2000c101124 */
[----:B------:R-:W-:Y:S01]  /*25ed0*/  ISETP.LT.OR P2, PT, R0, 0x91, !P1 ;  /* 0x000000910000780c */ /* 0x000fe20004f41670 */
[-C--:B------:R-:W-:Y:S01]  /*25ee0*/  FMUL R96, R96, R163.reuse ;  /* 0x000000a360607220 */ /* 0x080fe20000400000 */
[C---:B------:R-:W-:Y:S02]  /*25ef0*/  ISETP.LT.OR P5, PT, R0.reuse, 0x91, !P0 ;  /* 0x000000910000780c */ /* 0x040fe400047a1670 */
[----:B------:R-:W-:Y:S01]  /*25f00*/  ISETP.LT.OR P6, PT, R0, 0x92, !P0 ;  /* 0x000000920000780c */ /* 0x000fe200047c1670 */
[-C--:B------:R-:W-:Y:S01]  /*25f10*/  FMUL R97, R97, R163.reuse ;  /* 0x000000a361617220 */ /* 0x080fe20000400000 */
[-C--:B------:R-:W-:Y:S01]  /*25f20*/  FMUL R98, R98, R163.reuse ;  /* 0x000000a362627220 */ /* 0x080fe20000400000 */
[----:B------:R-:W-:Y:S01]  /*25f30*/  FMUL R99, R99, R163 ;  /* 0x000000a363637220 */ /* 0x000fe20000400000 */
[----:B------:R-:W-:Y:S02]  /*25f40*/  F2FP.SATFINITE.E5M2.F32.PACK_AB_MERGE_C R95, RZ, R95, RZ ;  /* 0x0000005fff5f723e */ /* 0x000fe400048060ff */
[----:B0-----:R-:W-:-:S02]  /*25f50*/  F2FP.SATFINITE.E5M2.F32.PACK_AB_MERGE_C R7, RZ, R96, RZ ;  /* 0x00000060ff07723e */ /* 0x001fc400048060ff */
[----:B------:R-:W-:Y:S02]  /*25f60*/  F2FP.SATFINITE.E5M2.F32.PACK_AB_MERGE_C R97, RZ, R97, RZ ;  /* 0x00000061ff61723e */ /* 0x000fe400048060ff */
        /* <DEDUP_REMOVED lines=149> */
[----:B------:R-:W-:-:S03]  /*268c0*/  FMUL R135, R135, R163 ;  /* 0x000000a387877220 */ /* 0x000fc60000400000 */
[----:B------:R-:W-:Y:S01]  /*268d0*/  @!P2 STG.E.U8 desc[UR36][R2.64+0xd8], R11 ;  /* 0x0000d80b0200a986 */ /* 0x000fe2000c101124 */
[----:B------:R-:W-:Y:S01]  /*268e0*/  ISETP.LT.OR P2, PT, R0, 0xe1, !P1 ;  /* 0x000000e10000780c */ /* 0x000fe20004f41670 */
[-C--:B------:R-:W-:Y:S01]  /*268f0*/  FMUL R136, R136, R163.reuse ;  /* 0x000000a388887220 */ /* 0x080fe20000400000 */
[----:B------:R-:W-:Y:S01]  /*26900*/  ISETP.LT.OR P6, PT, R0, 0xe2, !P0 ;  /* 0x000000e20000780c */ /* 0x000fe200047c1670 */
        /* <DEDUP_REMOVED lines=15> */
[----:B------:R-:W-:Y:S01]  /*26a00*/  ISETP.LT.OR P5, PT, R0, 0xea, !P0 ;  /* 0x000000ea0000780c */ /* 0x000fe200047a1670 */
[-C--:B------:R-:W-:Y:S02]  /*26a10*/  FMUL R140, R140, R163.reuse ;  /* 0x000000a38c8c7220 */ /* 0x080fe40000400000 */
[----:B------:R-:W-:Y:S01]  /*26a20*/  @!P6 STG.E.U8 desc[UR36][R2.64+0xe1], R139 ;  /* 0x0000e18b0200e986 */ /* 0x000fe2000c101124 */
[----:B------:R-:W-:Y:S01]  /*26a30*/  ISETP.LT.OR P6, PT, R0, 0xf1, !P1 ;  /* 0x000000f10000780c */ /* 0x000fe20004fc1670 */
[-C--:B------:R-:W-:Y:S01]  /*26a40*/  FMUL R141, R141, R163.reuse ;  /* 0x000000a38d8d7220 */ /* 0x080fe20000400000 */
[-C--:B------:R-:W-:Y:S01]  /*26a50*/  FMUL R142, R142, R163.reuse ;  /* 0x000000a38e8e7220 */ /* 0x080fe20000400000 */
[-C--:B------:R-:W-:Y:S01]  /*26a60*/  FMUL R143, R143, R163.reuse ;  /* 0x000000a38f8f7220 */ /* 0x080fe20000400000 */
[----:B------:R-:W-:Y:S01]  /*26a70*/  FMUL R144, R144, R163 ;  /* 0x000000a390907220 */ /* 0x000fe20000400000 */
[----:B0-----:R-:W-:-:S02]  /*26a80*/  F2FP.SATFINITE.E5M2.F32.PACK_AB_MERGE_C R7, RZ, R140, RZ ;  /* 0x0000008cff07723e */ /* 0x001fc400048060ff */
[----:B------:R-:W-:Y:S02]  /*26a90*/  F2FP.SATFINITE.E5M2.F32.PACK_AB_MERGE_C R141, RZ, R141, RZ ;  /* 0x0000008dff8d723e */ /* 0x000fe400048060ff */
[----:B-1----:R-:W-:Y:S02]  /*26aa0*/  F2FP.SATFINITE.E5M2.F32.PACK_AB_MERGE_C R9, RZ, R142, RZ ;  /* 0x0000008eff09723e */ /* 0x002fe400048060ff */
        /* <DEDUP_REMOVED lines=10> */
[----:B------:R2:W-:Y:S01]  /*26b50*/  @!P6 STG.E.U8 desc[UR36][R4.64+0xf0], R11 ;  /* 0x0000f00b0400e986 */ /* 0x0005e2000c101124 */
[C---:B------:R-:W-:Y:S01]  /*26b60*/  ISETP.LT.OR P6, PT, R0.reuse, 0xf2, !P0 ;  /* 0x000000f20000780c */ /* 0x040fe200047c1670 */
[-C--:B------:R-:W-:Y:S01]  /*26b70*/  FMUL R145, R145, R163.reuse ;  /* 0x000000a391917220 */ /* 0x080fe20000400000 */
[----:B------:R-:W-:Y:S01]  /*26b80*/  ISETP.LT.OR P5, PT, R0, 0xf9, !P0 ;  /* 0x000000f90000780c */ /* 0x000fe200047a1670 */
[-C--:B------:R-:W-:Y:S01]  /*26b90*/  FMUL R146, R146, R163.reuse ;  /* 0x000000a392927220 */ /* 0x080fe20000400000 */
[----:B------:R-:W-:Y:S01]  /*26ba0*/  ISETP.LT.OR P0, PT, R0, 0xfa, !P0 ;  /* 0x000000fa0000780c */ /* 0x000fe20004701670 */
[-C--:B------:R-:W-:Y:S01]  /*26bb0*/  FMUL R147, R147, R163.reuse ;  /* 0x000000a393937220 */ /* 0x080fe20000400000 */
[-C--:B------:R-:W-:Y:S01]  /*26bc0*/  FMUL R148, R148, R163.reuse ;  /* 0x000000a394947220 */ /* 0x080fe20000400000 */
[-C--:B------:R-:W-:Y:S01]  /*26bd0*/  FMUL R149, R149, R163.reuse ;  /* 0x000000a395957220 */ /* 0x080fe20000400000 */
[-C--:B------:R-:W-:Y:S01]  /*26be0*/  FMUL R150, R150, R163.reuse ;  /* 0x000000a396967220 */ /* 0x080fe20000400000 */
[----:B------:R-:W-:Y:S01]  /*26bf0*/  FMUL R151, R151, R163 ;  /* 0x000000a397977220 */ /* 0x000fe20000400000 */
[----:B------:R-:W-:-:S02]  /*26c00*/  F2FP.SATFINITE.E5M2.F32.PACK_AB_MERGE_C R145, RZ, R145, RZ ;  /* 0x00000091ff91723e */ /* 0x000fc400048060ff */
[----:B0-----:R-:W-:Y:S02]  /*26c10*/  F2FP.SATFINITE.E5M2.F32.PACK_AB_MERGE_C R7, RZ, R146, RZ ;  /* 0x00000092ff07723e */ /* 0x001fe400048060ff */
[----:B------:R-:W-:Y:S02]  /*26c20*/  F2FP.SATFINITE.E5M2.F32.PACK_AB_MERGE_C R147, RZ, R147, RZ ;  /* 0x00000093ff93723e */ /* 0x000fe400048060ff */
[----:B-1----:R-:W-:Y:S02]  /*26c30*/  F2FP.SATFINITE.E5M2.F32.PACK_AB_MERGE_C R9, RZ, R148, RZ ;  /* 0x00000094ff09723e */ /* 0x002fe400048060ff */
[----:B------:R-:W-:Y:S02]  /*26c40*/  F2FP.SATFINITE.E5M2.F32.PACK_AB_MERGE_C R149, RZ, R149, RZ ;  /* 0x00000095ff95723e */ /* 0x000fe400048060ff */
[----:B--2---:R-:W-:Y:S02]  /*26c50*/  F2FP.SATFINITE.E5M2.F32.PACK_AB_MERGE_C R11, RZ, R150, RZ ;  /* 0x00000096ff0b723e */ /* 0x004fe400048060ff */
[----:B------:R-:W-:Y:S01]  /*26c60*/  F2FP.SATFINITE.E5M2.F32.PACK_AB_MERGE_C R151, RZ, R151, RZ ;  /* 0x00000097ff97723e */ /* 0x000fe200048060ff */
[----:B------:R0:W-:Y:S04]  /*26c70*/  @!P2 STG.E.U8 desc[UR36][R4.64+0xf1], R145 ;  /* 0x0000f1910400a986 */ /* 0x0001e8000c101124 */
[----:B------:R0:W-:Y:S04]  /*26c80*/  @!P4 STG.E.U8 desc[UR36][R2.64+0xf0], R7 ;  /* 0x0000f0070200c986 */ /* 0x0001e8000c101124 */
[----:B------:R0:W-:Y:S04]  /*26c90*/  @!P6 STG.E.U8 desc[UR36][R2.64+0xf1], R147 ;  /* 0x0000f1930200e986 */ /* 0x0001e8000c101124 */
[----:B------:R0:W-:Y:S04]  /*26ca0*/  @!P3 STG.E.U8 desc[UR36][R4.64+0xf8], R9 ;  /* 0x0000f8090400b986 */ /* 0x0001e8000c101124 */
[----:B------:R0:W-:Y:S04]  /*26cb0*/  @!P1 STG.E.U8 desc[UR36][R4.64+0xf9], R149 ;  /* 0x0000f99504009986 */ /* 0x0001e8000c101124 */
[----:B------:R0:W-:Y:S04]  /*26cc0*/  @!P5 STG.E.U8 desc[UR36][R2.64+0xf8], R11 ;  /* 0x0000f80b0200d986 */ /* 0x0001e8000c101124 */
[----:B------:R0:W-:Y:S02]  /*26cd0*/  @!P0 STG.E.U8 desc[UR36][R2.64+0xf9], R151 ;  /* 0x0000f99702008986 */ /* 0x0001e4000c101124 */
.L_x_564:
[----:B------:R-:W-:Y:S05]  /*26ce0*/  BSYNC B0 ;  /* 0x0000000000007941 */ /* 0x000fea0003800000 */
.L_x_50:
[----:B0-----:R-:W2:Y:S04]  /*26cf0*/  LDL.LU R3, [R1+0x200] ;  /* 0x0002000001037983 */ /* 0x001ea80000300800 */
[----:B------:R-:W2:Y:S01]  /*26d00*/  LDL.LU R2, [R1+0x204] ;  /* 0x0002040001027983 */ /* 0x000ea20000300800 */
[----:B------:R-:W-:Y:S01]  /*26d10*/  ULDC UR4, c[0x0][0xc] ;  /* 0x0000030000047ab9 */ /* 0x000fe20000000800 */
[----:B------:R-:W-:Y:S01]  /*26d20*/  ULDC UR5, c[0x0][0x10] ;  /* 0x0000040000057ab9 */ /* 0x000fe20000000800 */
[----:B------:R-:W2:Y:S01]  /*26d30*/  LDC R5, c[0x0][0x14] ;  /* 0x00000500ff057b82 */ /* 0x000ea20000000800 */
[----:B------:R-:W-:Y:S01]  /*26d40*/  UIMAD.WIDE.U32 UR4, UR4, UR5, URZ ;  /* 0x00000005040472a5 */ /* 0x000fe2000f8e003f */
[----:B-----5:R-:W-:Y:S01]  /*26d50*/  PRMT R0, RZ, 0x7610, R0 ;  /* 0x00007610ff007816 */ /* 0x020fe20000000000 */
[----:B------:R-:W-:Y:S01]  /*26d60*/  UMOV UR42, 0xffffffff ;  /* 0xffffffff002a7882 */ /* 0x000fe20000000000 */
[----:B------:R-:W-:-:S03]  /*26d70*/  UMOV UR43, 0xffffffff ;  /* 0xffffffff002b7882 */ /* 0x000fc60000000000 */
[----:B--2---:R-:W-:-:S04]  /*26d80*/  IMAD.WIDE.U32 R2, R5, UR4, R2 ;  /* 0x0000000405027c25 */ /* 0x004fc8000f8e0002 */
[----:B------:R-:W-:Y:S01]  /*26d90*/  IMAD R5, R5, UR5, RZ ;  /* 0x0000000505057c24 */ /* 0x000fe2000f8e02ff */
[----:B------:R-:W-:Y:S01]  /*26da0*/  ULDC.64 UR4, c[0x0][0x650] ;  /* 0x0001940000047ab9 */ /* 0x000fe20000000a00 */
[----:B------:R-:W-:Y:S01]  /*26db0*/  IMAD.MOV.U32 R6, RZ, RZ, R2 ;  /* 0x000000ffff067224 */ /* 0x000fe200078e0002 */
[----:B------:R-:W-:Y:S01]  /*26dc0*/  ISETP.GE.U32.AND P0, PT, R2, UR4, PT ;  /* 0x0000000402007c0c */ /* 0x000fe2000bf06070 */
[----:B------:R-:W-:-:S05]  /*26dd0*/  IMAD.IADD R4, R3, 0x1, R5 ;  /* 0x0000000103047824 */ /* 0x000fca00078e0205 */
[----:B------:R0:W-:Y:S01]  /*26de0*/  STL [R1+0x200], R4 ;  /* 0x0002000401007387 */ /* 0x0001e20000100800 */
[----:B------:R-:W-:-:S03]  /*26df0*/  ISETP.GE.U32.AND.EX P0, PT, R4, UR5, PT, P0 ;  /* 0x0000000504007c0c */ /* 0x000fc6000bf06100 */
[----:B------:R0:W-:Y:S10]  /*26e00*/  STL [R1+0x204], R6 ;  /* 0x0002040601007387 */ /* 0x0001f40000100800 */
[----:B0-----:R-:W-:Y:S05]  /*26e10*/  @P0 BRA `(.L_x_565) ;  /* 0x0000000400880947 */ /* 0x001fea0003800000 */
[----:B------:R-:W0:Y:S01]  /*26e20*/  S2UR UR6, SR_CTAID.X ;  /* 0x00000000000679c3 */ /* 0x000e220000002500 */
[----:B------:R-:W-:Y:S01]  /*26e30*/  ULDC.64 UR12, c[0x0][0x628] ;  /* 0x00018a00000c7ab9 */ /* 0x000fe20000000a00 */
[----:B------:R-:W-:Y:S01]  /*26e40*/  ULDC UR4, c[0x0][0x150] ;  /* 0x0000540000047ab9 */ /* 0x000fe20000000800 */
[----:B------:R-:W-:Y:S01]  /*26e50*/  ISETP.NE.U32.AND P0, PT, RZ, UR12, PT ;  /* 0x0000000cff007c0c */ /* 0x000fe2000bf05070 */
[----:B------:R-:W-:Y:S01]  /*26e60*/  ULDC UR15, c[0x0][0x630] ;  /* 0x00018c00000f7ab9 */ /* 0x000fe20000000800 */
[----:B------:R-:W-:Y:S01]  /*26e70*/  R2UR UR16, R6 ;  /* 0x00000000061072ca */ /* 0x000fe200000e0000 */
[----:B------:R-:W-:Y:S01]  /*26e80*/  ULDC UR19, c[0x0][0x154] ;  /* 0x0000550000137ab9 */ /* 0x000fe20000000800 */
[----:B------:R-:W-:Y:S01]  /*26e90*/  ISETP.NE.AND.EX P0, PT, RZ, UR13, PT, P0 ;  /* 0x0000000dff007c0c */ /* 0x000fe2000bf05300 */
[----:B------:R-:W2:Y:S01]  /*26ea0*/  S2UR UR18, SR_CTAID.Y ;  /* 0x00000000001279c3 */ /* 0x000ea20000002600 */
[----:B------:R-:W-:Y:S02]  /*26eb0*/  R2UR UR17, R4 ;  /* 0x00000000041172ca */ /* 0x000fe400000e0000 */
[----:B------:R-:W-:-:S02]  /*26ec0*/  R2UR UR10, R6 ;  /* 0x00000000060a72ca */ /* 0x000fc400000e0000 */
[----:B------:R-:W-:Y:S02]  /*26ed0*/  R2UR UR11, R4 ;  /* 0x00000000040b72ca */ /* 0x000fe400000e0000 */
[----:B0-----:R-:W-:-:S05]  /*26ee0*/  I2FP.F32.U32 R0, UR6 ;  /* 0x0000000600007c45 */ /* 0x001fca0008201000 */
[----:B------:R-:W-:-:S04]  /*26ef0*/  FMUL R0, R0, UR4 ;  /* 0x0000000400007c20 */ /* 0x000fc80008400000 */
[----:B------:R0:W0:Y:S01]  /*26f00*/  F2I.U32.TRUNC.NTZ R2, R0 ;  /* 0x0000000000027305 */ /* 0x000022000020f000 */
[----:B--2---:R-:W-:Y:S05]  /*26f10*/  @!P0 BRA `(.L_x_566) ;  /* 0x0000000000308947 */ /* 0x004fea0003800000 */
        /* <DEDUP_REMOVED lines=12> */
.L_x_566:
[----:B------:R-:W-:Y:S01]  /*26fe0*/  USHF.R.U64 UR43, UR10, UR15, UR11 ;  /* 0x0000000f0a2b7299 */ /* 0x000fe2000800120b */
[----:B0-----:R-:W-:Y:S01]  /*26ff0*/  I2FP.F32.U32 R0, UR18 ;  /* 0x0000001200007c45 */ /* 0x001fe20008201000 */
[----:B------:R-:W-:Y:S02]  /*27000*/  USHF.R.U32.HI UR4, URZ, UR15, UR11 ;  /* 0x0000000f3f047299 */ /* 0x000fe4000801160b */
        /* <DEDUP_REMOVED lines=8> */
[----:B------:R-:W-:Y:S01]  /*27090*/  UIMAD.WIDE.U32 UR8, UR10, UR12, UR8 ;  /* 0x0000000c0a0872a5 */ /* 0x000fe2000f8e0008 */
[----:B------:R-:W-:Y:S01]  /*270a0*/  R2UR UR12, R2 ;  /* 0x00000000020c72ca */ /* 0x000fe200000e0000 */
[----:B------:R-:W-:Y:S01]  /*270b0*/  UIMAD UR10, UR10, UR13, UR4 ;  /* 0x0000000d0a0a72a4 */ /* 0x000fe2000f8e0204 */
[----:B------:R-:W-:Y:S01]  /*270c0*/  ULDC UR11, c[0x0][0x618] ;  /* 0x00018600000b7ab9 */ /* 0x000fe20000000800 */
[----:B------:R-:W-:Y:S02]  /*270d0*/  ULDC UR21, c[0x0][0x658] ;  /* 0x0001960000157ab9 */ /* 0x000fe40000000800 */
[----:B------:R-:W-:Y:S01]  /*270e0*/  UIADD3 UR9, UR9, UR10, URZ ;  /* 0x0000000a09097290 */ /* 0x000fe2000fffe03f */
[----:B------:R-:W-:Y:S01]  /*270f0*/  UMOV UR15, 0xffffffff ;  /* 0xffffffff000f7882 */ /* 0x000fe20000000000 */
[----:B------:R-:W-:Y:S01]  /*27100*/  ULDC.64 UR4, c[0x0][0x640] ;  /* 0x0001900000047ab9 */ /* 0x000fe20000000a00 */
[----:B------:R-:W-:Y:S01]  /*27110*/  USHF.L.U32 UR15, UR15, UR21, URZ ;  /* 0x000000150f0f7299 */ /* 0x000fe2000800063f */
[----:B------:R-:W-:Y:S01]  /*27120*/  ISETP.NE.U32.AND P0, PT, RZ, UR4, PT ;  /* 0x00000004ff007c0c */ /* 0x000fe2000bf05070 */
[----:B------:R-:W-:-:S02]  /*27130*/  USHF.R.U64 UR16, UR8, UR11, UR9 ;  /* 0x0000000b08107299 */ /* 0x000fc40008001209 */
[----:B------:R-:W-:Y:S01]  /*27140*/  USHF.R.U32.HI UR8, URZ, UR11, UR9 ;  /* 0x0000000b3f087299 */ /* 0x000fe20008011609 */
[----:B0-----:R-:W-:Y:S01]  /*27150*/  R2UR UR14, R0 ;  /* 0x00000000000e72ca */ /* 0x001fe200000e0000 */
[----:B------:R-:W-:Y:S01]  /*27160*/  ULDC UR17, c[0x0][0x608] ;  /* 0x0001820000117ab9 */ /* 0x000fe20000000800 */
[----:B------:R-:W-:Y:S01]  /*27170*/  ULOP3.LUT UR45, URZ, UR15, URZ, 0x33, !UPT ;  /* 0x0000000f3f2d7292 */ /* 0x000fe2000f8e333f */
[----:B------:R-:W-:Y:S01]  /*27180*/  ISETP.NE.AND.EX P0, PT, RZ, UR5, PT, P0 ;  /* 0x00000005ff007c0c */ /* 0x000fe2000bf05300 */
[----:B------:R-:W-:Y:S02]  /*27190*/  USHF.R.U64 UR15, UR16, UR17, UR8 ;  /* 0x00000011100f7299 */ /* 0x000fe40008001208 */
[----:B------:R-:W-:Y:S02]  /*271a0*/  USHF.R.U32.HI UR8, URZ, UR17, UR8 ;  /* 0x000000113f087299 */ /* 0x000fe40008011608 */
[----:B------:R-:W-:Y:S02]  /*271b0*/  UIADD3 UR12, -UR12, URZ, URZ ;  /* 0x0000003f0c0c7290 */ /* 0x000fe4000fffe13f */
[----:B------:R-:W-:Y:S01]  /*271c0*/  USHF.R.U64 UR17, UR15, UR21, UR8 ;  /* 0x000000150f117299 */ /* 0x000fe20008001208 */
[----:B------:R-:W-:Y:S01]  /*271d0*/  UMOV UR19, 0x1 ;  /* 0x0000000100137882 */ /* 0x000fe20000000000 */
[----:B------:R-:W-:Y:S01]  /*271e0*/  ULDC UR13, c[0x0][0x144] ;  /* 0x00005100000d7ab9 */ /* 0x000fe20000000800 */
[----:B------:R-:W-:Y:S01]  /*271f0*/  ULDC UR7, c[0x0][0x600] ;  /* 0x0001800000077ab9 */ /* 0x000fe20000000800 */
[----:B------:R-:W-:-:S02]  /*27200*/  USHF.L.U32 UR24, UR19, UR21, URZ ;  /* 0x0000001513187299 */ /* 0x000fc4000800063f */
[----:B------:R-:W-:Y:S02]  /*27210*/  USHF.R.U32.HI UR8, URZ, UR21, UR8 ;  /* 0x000000153f087299 */ /* 0x000fe40008011608 */
[----:B------:R-:W-:Y:S02]  /*27220*/  UIMAD UR21, UR13, UR12, UR6 ;  /* 0x0000000c0d1572a4 */ /* 0x000fe4000f8e0206 */
[----:B------:R-:W-:Y:S02]  /*27230*/  UIADD3 UR20, UR7, -0x1, URZ ;  /* 0xffffffff07147890 */ /* 0x000fe4000fffe03f */
[----:B------:R-:W-:Y:S01]  /*27240*/  UIADD3 UR19, -UR14, URZ, URZ ;  /* 0x0000003f0e137290 */ /* 0x000fe2000fffe13f */
        /* <DEDUP_REMOVED lines=17> */
.L_x_567:
[----:B------:R-:W-:Y:S01]  /*27360*/  UISETP.NE.AND UP0, UPT, UR44, URZ, UPT ;  /* 0x0000003f2c00728c */ /* 0x000fe2000bf05270 */
[----:B------:R-:W-:Y:S01]  /*27370*/  IMAD.MOV.U32 R0, RZ, RZ, 0x1 ;  /* 0x00000001ff007424 */ /* 0x000fe200078e00ff */
[----:B------:R-:W-:Y:S02]  /*27380*/  USHF.R.U64 UR4, UR6, UR22, UR8 ;  /* 0x0000001606047299 */ /* 0x000fe40008001208 */
[----:B------:R-:W-:Y:S02]  /*27390*/  ULOP3.LUT UR45, UR15, UR45, URZ, 0xc0, !UPT ;  /* 0x0000002d0f2d7292 */ /* 0x000fe4000f8ec03f */
[----:B------:R-:W-:Y:S02]  /*273a0*/  UIADD3 UR5, -UR4, URZ, URZ ;  /* 0x0000003f04057290 */ /* 0x000fe4000fffe13f */
[----:B------:R-:W-:Y:S02]  /*273b0*/  UIMAD UR45, UR24, UR4, UR45 ;  /* 0x00000004182d72a4 */ /* 0x000fe4000f8e022d */
[----:B------:R-:W-:-:S02]  /*273c0*/  ULOP3.LUT UR16, UR16, UR20, URZ, 0xc0, !UPT ;  /* 0x0000001410107292 */ /* 0x000fc4000f8ec03f */
[----:B------:R-:W-:Y:S02]  /*273d0*/  @UP0 UIMAD UR21, UR25, UR19, UR18 ;  /* 0x00000013191502a4 */ /* 0x000fe4000f8e0212 */
[----:B------:R-:W-:-:S03]  /*273e0*/  UIMAD UR4, UR5, UR23, UR17 ;  /* 0x00000017050472a4 */ /* 0x000fc6000f8e0211 */
[----:B------:R-:W-:Y:S01]  /*273f0*/  ULDC UR5, c[0x0][0x610] ;  /* 0x0001840000057ab9 */ /* 0x000fe20000000800 */
[----:B------:R-:W-:Y:S02]  /*27400*/  UIMAD UR4, UR4, UR7, UR16 ;  /* 0x00000007040472a4 */ /* 0x000fe4000f8e0210 */
[----:B------:R-:W-:-:S04]  /*27410*/  UIMAD UR45, UR45, UR5, UR21 ;  /* 0x000000052d2d72a4 */ /* 0x000fc8000f8e0215 */
[----:B------:R-:W-:Y:S02]  /*27420*/  USEL UR42, UR4, UR45, !UP0 ;  /* 0x0000002d042a7287 */ /* 0x000fe4000c000000 */
[----:B------:R-:W-:-:S12]  /*27430*/  USEL UR45, UR45, UR4, !UP0 ;  /* 0x000000042d2d7287 */ /* 0x000fd8000c000000 */
.L_x_565:
[----:B------:R-:W-:-:S13]  /*27440*/  LOP3.LUT P0, RZ, R0, 0xff, RZ, 0xc0, !PT ;  /* 0x000000ff00ff7812 */ /* 0x000fda000780c0ff */
[----:B------:R-:W-:Y:S05]  /*27450*/  @P0 BRA `(.L_x_568) ;  /* 0xfffffd9c00340947 */ /* 0x000fea000383ffff */
[----:B------:R-:W-:Y:S05]  /*27460*/  EXIT ;  /* 0x000000000000794d */ /* 0x000fea0003800000 */
.L_x_3:
[----:B------:R-:W2:Y:S04]  /*27470*/  LDL R4, [R1+0x204] ;  /* 0x0002040001047983 */ /* 0x000ea80000100800 */
[----:B------:R-:W3:Y:S01]  /*27480*/  LDL R3, [R1+0x200] ;  /* 0x0002000001037983 */ /* 0x000ee20000100800 */
[----:B------:R-:W-:Y:S01]  /*27490*/  IMAD.MOV.U32 R5, RZ, RZ, -0x1 ;  /* 0xffffffffff057424 */ /* 0x000fe200078e00ff */
[----:B------:R-:W-:Y:S01]  /*274a0*/  ULDC.64 UR8, c[0x0][0x650] ;  /* 0x0001940000087ab9 */ /* 0x000fe20000000a00 */
[----:B------:R-:W-:Y:S01]  /*274b0*/  IMAD.MOV.U32 R2, RZ, RZ, -0x1 ;  /* 0xffffffffff027424 */ /* 0x000fe200078e00ff */
[----:B------:R-:W-:Y:S01]  /*274c0*/  PRMT R0, RZ, 0x7610, R0 ;  /* 0x00007610ff007816 */ /* 0x000fe20000000000 */
[----:B------:R-:W-:Y:S01]  /*274d0*/  IMAD.MOV.U32 R16, RZ, RZ, -0x1 ;  /* 0xffffffffff107424 */ /* 0x000fe200078e00ff */
[----:B------:R1:W-:Y:S04]  /*274e0*/  STL [R1+0x8], R5 ;  /* 0x0000080501007387 */ /* 0x0003e80000100800 */
[----:B------:R1:W-:Y:S01]  /*274f0*/  STL [R1+0x4], R2 ;  /* 0x0000040201007387 */ /* 0x0003e20000100800 */
[----:B--2---:R-:W-:-:S04]  /*27500*/  ISETP.GE.U32.AND P0, PT, R4, UR8, PT ;  /* 0x0000000804007c0c */ /* 0x004fc8000bf06070 */
[----:B---3--:R-:W-:-:S13]  /*27510*/  ISETP.GE.U32.AND.EX P0, PT, R3, UR9, PT, P0 ;  /* 0x0000000903007c0c */ /* 0x008fda000bf06100 */
[----:B-1----:R-:W-:Y:S05]  /*27520*/  @P0 BRA `(.L_x_569) ;  /* 0x0000000400940947 */ /* 0x002fea0003800000 */
[----:B------:R-:W-:Y:S01]  /*27530*/  I2FP.F32.U32 R0, UR4 ;  /* 0x0000000400007c45 */ /* 0x000fe20008201000 */
[----:B0-----:R-:W-:Y:S01]  /*27540*/  ULDC.64 UR16, c[0x0][0x628] ;  /* 0x00018a0000107ab9 */ /* 0x001fe20000000a00 */
        /* <DEDUP_REMOVED lines=24> */
.L_x_570:
        /* <DEDUP_REMOVED lines=24> */
[----:B------:R-:W-:Y:S01]  /*27850*/  UMOV UR19, 0x1 ;  /* 0x0000000100137882 */ /* 0x000fe20000000000 */
[----:B------:R-:W-:Y:S01]  /*27860*/  ULDC UR20, c[0x0][0x608] ;  /* 0x0001820000147ab9 */ /* 0x000fe20000000800 */
[----:B------:R-:W-:Y:S01]  /*27870*/  USHF.L.U32 UR26, UR19, UR23, URZ ;  /* 0x00000017131a7299 */ /* 0x000fe2000800063f */
[----:B------:R-:W-:Y:S01]  /*27880*/  ISETP.NE.AND.EX P0, PT, RZ, UR9, PT, P0 ;  /* 0x00000009ff007c0c */ /* 0x000fe2000bf05300 */
[----:B------:R-:W-:Y:S02]  /*27890*/  USHF.R.U64 UR19, UR18, UR20, UR11 ;  /* 0x0000001412137299 */ /* 0x000fe4000800120b */
[----:B------:R-:W-:Y:S02]  /*278a0*/  USHF.R.U32.HI UR11, URZ, UR20, UR11 ;  /* 0x000000143f0b7299 */ /* 0x000fe4000801160b */
[----:B------:R-:W-:-:S02]  /*278b0*/  UIADD3 UR15, -UR15, URZ, URZ ;  /* 0x0000003f0f0f7290 */ /* 0x000fc4000fffe13f */
[----:B------:R-:W-:Y:S01]  /*278c0*/  USHF.R.U64 UR20, UR19, UR23, UR11 ;  /* 0x0000001713147299 */ /* 0x000fe2000800120b */
[----:B------:R-:W-:Y:S01]  /*278d0*/  ULDC UR16, c[0x0][0x144] ;  /* 0x0000510000107ab9 */ /* 0x000fe20000000800 */
[----:B------:R-:W-:Y:S01]  /*278e0*/  ULDC UR6, c[0x0][0x600] ;  /* 0x0001800000067ab9 */ /* 0x000fe20000000800 */
[----:B------:R-:W-:Y:S02]  /*278f0*/  USHF.R.U32.HI UR11, URZ, UR23, UR11 ;  /* 0x000000173f0b7299 */ /* 0x000fe4000801160b */
[----:B------:R-:W-:Y:S02]  /*27900*/  UIMAD UR23, UR16, UR15, UR4 ;  /* 0x0000000f101772a4 */ /* 0x000fe4000f8e0204 */
[----:B------:R-:W-:Y:S02]  /*27910*/  UIADD3 UR22, UR6, -0x1, URZ ;  /* 0xffffffff06167890 */ /* 0x000fe4000fffe03f */
[----:B------:R-:W-:Y:S02]  /*27920*/  ULOP3.LUT UR27, URZ, UR13, URZ, 0x33, !UPT ;  /* 0x0000000d3f1b7292 */ /* 0x000fe4000f8e333f */
        /* <DEDUP_REMOVED lines=18> */
.L_x_571:
[----:B------:R-:W-:Y:S01]  /*27a50*/  UISETP.NE.AND UP0, UPT, UR44, URZ, UPT ;  /* 0x0000003f2c00728c */ /* 0x000fe2000bf05270 */
[----:B------:R-:W-:Y:S01]  /*27a60*/  IMAD.MOV.U32 R0, RZ, RZ, 0x1 ;  /* 0x00000001ff007424 */ /* 0x000fe200078e00ff */
[----:B------:R-:W-:Y:S01]  /*27a70*/  USHF.R.U64 UR8, UR4, UR24, UR11 ;  /* 0x0000001804087299 */ /* 0x000fe2000800120b */
[----:B------:R-:W-:Y:S01]  /*27a80*/  IMAD.U32 R16, RZ, RZ, UR5 ;  /* 0x00000005ff107e24 */ /* 0x000fe2000f8e00ff */
[----:B------:R-:W-:Y:S02]  /*27a90*/  ULOP3.LUT UR4, UR19, UR27, URZ, 0xc0, !UPT ;  /* 0x0000001b13047292 */ /* 0x000fe4000f8ec03f */
[----:B------:R-:W-:Y:S02]  /*27aa0*/  ULOP3.LUT UR18, UR18, UR22, URZ, 0xc0, !UPT ;  /* 0x0000001612127292 */ /* 0x000fe4000f8ec03f */
[----:B------:R-:W-:-:S03]  /*27ab0*/  UIMAD UR4, UR26, UR8, UR4 ;  /* 0x000000081a0472a4 */ /* 0x000fc6000f8e0204 */
[----:B------:R-:W-:Y:S02]  /*27ac0*/  @UP0 UIMAD UR23, UR28, UR21, UR7 ;  /* 0x000000151c1702a4 */ /* 0x000fe4000f8e0207 */
[----:B------:R-:W-:-:S03]  /*27ad0*/  UIADD3 UR7, -UR8, URZ, URZ ;  /* 0x0000003f08077290 */ /* 0x000fc6000fffe13f */
[----:B------:R-:W-:Y:S01]  /*27ae0*/  ULDC UR8, c[0x0][0x610] ;  /* 0x0001840000087ab9 */ /* 0x000fe20000000800 */
[----:B------:R-:W-:Y:S02]  /*27af0*/  UIMAD UR7, UR7, UR25, UR20 ;  /* 0x00000019070772a4 */ /* 0x000fe4000f8e0214 */
[----:B------:R-:W-:Y:S02]  /*27b00*/  UIMAD UR4, UR4, UR8, UR23 ;  /* 0x00000008040472a4 */ /* 0x000fe4000f8e0217 */
[----:B------:R-:W-:-:S04]  /*27b10*/  UIMAD UR7, UR7, UR6, UR18 ;  /* 0x00000006070772a4 */ /* 0x000fc8000f8e0212 */
[----:B------:R-:W-:Y:S02]  /*27b20*/  USEL UR6, UR7, UR4, !UP0 ;  /* 0x0000000407067287 */ /* 0x000fe4000c000000 */
[----:B------:R-:W-:-:S04]  /*27b30*/  USEL UR4, UR4, UR7, !UP0 ;  /* 0x0000000704047287 */ /* 0x000fc8000c000000 */
[----:B------:R-:W-:Y:S02]  /*27b40*/  IMAD.U32 R3, RZ, RZ, UR6 ;  /* 0x00000006ff037e24 */ /* 0x000fe4000f8e00ff */
[----:B------:R-:W-:-:S05]  /*27b50*/  IMAD.U32 R2, RZ, RZ, UR4 ;  /* 0x00000004ff027e24 */ /* 0x000fca000f8e00ff */
[----:B------:R1:W-:Y:S04]  /*27b60*/  STL [R1+0x8], R2 ;  /* 0x0000080201007387 */ /* 0x0003e80000100800 */
[----:B------:R1:W-:Y:S02]  /*27b70*/  STL [R1+0x4], R3 ;  /* 0x0000040301007387 */ /* 0x0003e40000100800 */
.L_x_569:
[----:B------:R-:W-:-:S08]  /*27b80*/  NOP ;  /* 0x0000000000007918 */ /* 0x000fd00000000000 */
[----:B01----:R-:W0:-:S00]  /*27b90*/  USETMAXREG.DEALLOC.CTAPOOL 0x18 ;  /* 0x00000018000079c8 */ /* 0x003e0000080e0500 */
[----:B------:R-:W-:-:S13]  /*27ba0*/  ISETP.NE.AND P0, PT, RZ, UR10, PT ;  /* 0x0000000aff007c0c */ /* 0x000fda000bf05270 */
[----:B------:R-:W-:Y:S05]  /*27bb0*/  @P0 EXIT ;  /* 0x000000000000094d */ /* 0x000fea0003800000 */
[----:B0-----:R0:W-:Y:S01]  /*27bc0*/  STL [R1+0xc], RZ ;  /* 0x00000cff01007387 */ /* 0x0011e20000100800 */
[----:B------:R-:W-:Y:S01]  /*27bd0*/  LOP3.LUT P0, RZ, R0, 0xff, RZ, 0xc0, !PT ;  /* 0x000000ff00ff7812 */ /* 0x000fe2000780c0ff */
[----:B------:R-:W-:-:S12]  /*27be0*/  IMAD.MOV.U32 R18, RZ, RZ, 0x1 ;  /* 0x00000001ff127424 */ /* 0x000fd800078e00ff */
[----:B0-----:R-:W-:Y:S05]  /*27bf0*/  @!P0 BRA `(.L_x_572) ;  /* 0x0000001000688947 */ /* 0x001fea0003800000 */
[----:B------:R-:W0:Y:S01]  /*27c00*/  LDC R0, c[0x0][0x28c] ;  /* 0x0000a300ff007b82 */ /* 0x000e220000000800 */
[----:B------:R-:W1:Y:S01]  /*27c10*/  S2R R2, SR_TID.X ;  /* 0x0000000000027919 */ /* 0x000e620000002100 */
[----:B------:R-:W-:Y:S01]  /*27c20*/  ULDC UR42, c[0x0][0x658] ;  /* 0x00019600002a7ab9 */ /* 0x000fe20000000800 */
[----:B------:R-:W-:Y:S01]  /*27c30*/  UMOV UR5, 0xffffffff ;  /* 0xffffffff00057882 */ /* 0x000fe20000000000 */
[----:B------:R-:W-:Y:S01]  /*27c40*/  ULDC UR4, c[0x0][0xc] ;  /* 0x0000030000047ab9 */ /* 0x000fe20000000800 */
[----:B------:R-:W-:Y:S01]  /*27c50*/  USHF.L.U32 UR43, UR5, UR42, URZ ;  /* 0x0000002a052b7299 */ /* 0x000fe2000800063f */
[----:B------:R-:W-:Y:S01]  /*27c60*/  BSSY B7, `(.L_x_572) ;  /* 0x0000113000077945 */ /* 0x000fe20003800000 */
[----:B------:R-:W-:Y:S01]  /*27c70*/  UMOV UR6, 0x1 ;  /* 0x0000000100067882 */ /* 0x000fe20000000000 */
[----:B------:R-:W-:Y:S01]  /*27c80*/  ULDC UR5, c[0x0][0x10] ;  /* 0x0000040000057ab9 */ /* 0x000fe20000000800 */
[----:B------:R-:W-:Y:S01]  /*27c90*/  USHF.L.U32 UR42, UR6, UR42, URZ ;  /* 0x0000002a062a7299 */ /* 0x000fe2000800063f */
[----:B------:R-:W-:Y:S01]  /*27ca0*/  IMAD.MOV.U32 R18, RZ, RZ, 0x1 ;  /* 0x00000001ff127424 */ /* 0x000fe200078e00ff */
[----:B------:R-:W-:Y:S01]  /*27cb0*/  UIMAD.WIDE.U32 UR4, UR4, UR5, URZ ;  /* 0x00000005040472a5 */ /* 0x000fe2000f8e003f */
[----:B------:R-:W-:Y:S01]  /*27cc0*/  ULDC UR6, c[0x0][0x14] ;  /* 0x0000050000067ab9 */ /* 0x000fe20000000800 */
[----:B------:R-:W-:-:S02]  /*27cd0*/  ULDC UR41, c[0x0][0x600] ;  /* 0x0001800000297ab9 */ /* 0x000fc40000000800 */
[----:B------:R-:W-:Y:S02]  /*27ce0*/  UIMAD.WIDE.U32 UR38, UR4, UR6, URZ ;  /* 0x00000006042672a5 */ /* 0x000fe4000f8e003f */
[----:B------:R-:W-:Y:S02]  /*27cf0*/  UIMAD UR45, UR5, UR6, URZ ;  /* 0x00000006052d72a4 */ /* 0x000fe4000f8e023f */
[----:B------:R-:W-:Y:S02]  /*27d00*/  ULOP3.LUT UR46, UR40, 0x2, URZ, 0xfc, !UPT ;  /* 0x00000002282e7892 */ /* 0x000fe4000f8efc3f */
[----:B------:R-:W-:Y:S02]  /*27d10*/  UIADD3 UR41, UR41, -0x1, URZ ;  /* 0xffffffff29297890 */ /* 0x000fe4000fffe03f */
[----:B------:R-:W-:Y:S01]  /*27d20*/  ULOP3.LUT UR43, URZ, UR43, URZ, 0x33, !UPT ;  /* 0x0000002b3f2b7292 */ /* 0x000fe2000f8e333f */
[----:B0-----:R-:W-:Y:S01]  /*27d30*/  VIADD R0, R0, 0x7f ;  /* 0x0000007f00007836 */ /* 0x001fe20000000000 */
[----:B------:R-:W-:Y:S01]  /*27d40*/  UIADD3 UR45, UR39, UR45, URZ ;  /* 0x0000002d272d7290 */ /* 0x000fe2000fffe03f */
[----:B------:R-:W-:-:S03]  /*27d50*/  ULDC.64 UR36, c[0x0][0x198] ;  /* 0x0000660000247ab9 */ /* 0x000fc60000000a00 */
[----:B------:R-:W-:-:S04]  /*27d60*/  SHF.R.S32.HI R3, RZ, 0x1f, R0 ;  /* 0x0000001fff037819 */ /* 0x000fc80000011400 */
[----:B------:R-:W-:Y:S01]  /*27d70*/  LEA.HI R3, R3, R0, RZ, 0x7 ;  /* 0x0000000003037211 */ /* 0x000fe200078f38ff */
[----:B------:R-:W-:Y:S01]  /*27d80*/  IMAD.MOV.U32 R0, RZ, RZ, 0x1 ;  /* 0x00000001ff007424 */ /* 0x000fe200078e00ff */
[C---:B-1----:R-:W-:Y:S02]  /*27d90*/  LOP3.LUT P1, RZ, R2.reuse, 0x7f, RZ, 0xc0, !PT ;  /* 0x0000007f02ff7812 */ /* 0x042fe4000782c0ff */
[----:B------:R-:W-:Y:S02]  /*27da0*/  LOP3.LUT P0, RZ, R2, 0x1f, RZ, 0xc0, !PT ;  /* 0x0000001f02ff7812 */ /* 0x000fe4000780c0ff */
[----:B------:R-:W-:Y:S01]  /*27db0*/  SHF.R.S32.HI R2, RZ, 0x7, R3 ;  /* 0x00000007ff027819 */ /* 0x000fe20000011403 */
[----:B------:R0:W-:Y:S01]  /*27dc0*/  STL.S16 [R1+0x10], R0 ;  /* 0x0000100001007387 */ /* 0x0001e20000100600 */
[----:B------:R-:W-:-:S03]  /*27dd0*/  PLOP3.LUT P0, PT, P0, P1, PT, 0x8a, 0x0 ;  /* 0x000000000000781c */ /* 0x000fc60000703172 */
[----:B------:R1:W-:Y:S01]  /*27de0*/  STL [R1+0xc], RZ ;  /* 0x00000cff01007387 */ /* 0x0003e20000100800 */
[----:B------:R-:W-:-:S03]  /*27df0*/  P2R R17, PR, RZ, 0x1 ;  /* 0x00000001ff117803 */ /* 0x000fc60000000000 */
[----:B------:R1:W-:Y:S01]  /*27e00*/  STL [R1], R2 ;  /* 0x0000000201007387 */ /* 0x0003e20000100800 */
[----:B0-----:R-:W-:-:S05]  /*27e10*/  VIADD R0, R2, 0x1 ;  /* 0x0000000102007836 */ /* 0x001fca0000000000 */
[----:B------:R1:W-:Y:S02]  /*27e20*/  STL [R1+0x14], R0 ;  /* 0x0000140001007387 */ /* 0x0003e40000100800 */
.L_x_586:
[----:B------:R-:W-:-:S03]  /*27e30*/  UMOV UR4, 0xffffffff ;  /* 0xffffffff00047882 */ /* 0x000fc60000000000 */
[----:B012---:R-:W-:Y:S05]  /*27e40*/  BRA.DIV UR4, `(.L_x_573) ;  /* 0x0000001604107947 */ /* 0x007fea000b800000 */
[----:B------:R-:W-:-:S13]  /*27e50*/  ELECT P6, URZ, PT ;  /* 0x00000000003f782f */ /* 0x000fda00038c0000 */
.L_x_604:
[----:B------:R-:W-:Y:S04]  /*27e60*/  BSSY B6, `(.L_x_574) ;  /* 0x000006e000067945 */ /* 0x000fe80003800000 */
[----:B------:R-:W-:Y:S05]  /*27e70*/  @!P6 BRA `(.L_x_575) ;  /* 0x0000000400b0e947 */ /* 0x000fea0003800000 */
[----:B-1----:R-:W0:Y:S01]  /*27e80*/  S2R R0, SR_CgaCtaId ;  /* 0x0000000000007919 */ /* 0x002e220000008800 */
[----:B------:R-:W-:-:S04]  /*27e90*/  MOV R19, 0x400 ;  /* 0x0000040000137802 */ /* 0x000fc80000000f00 */
[----:B0-----:R-:W-:-:S05]  /*27ea0*/  LEA R19, R0, R19, 0x18 ;  /* 0x0000001300137211 */ /* 0x001fca00078ec0ff */
[----:B------:R-:W-:-:S05]  /*27eb0*/  VIADD R0, R19, 0x800 ;  /* 0x0000080013007836 */ /* 0x000fca0000000000 */
[----:B------:R-:W-:-:S13]  /*27ec0*/  LOP3.LUT P0, RZ, R0, 0x3ff, RZ, 0xc0, !PT ;  /* 0x000003ff00ff7812 */ /* 0x000fda000780c0ff */
[----:B------:R-:W-:Y:S05]  /*27ed0*/  @!P0 BRA `(.L_x_576) ;  /* 0x0000000000408947 */ /* 0x000fea0003800000 */
[----:B------:R-:W-:Y:S01]  /*27ee0*/  MOV R2, 0x0 ;  /* 0x0000000000027802 */ /* 0x000fe20000000f00 */
[----:B------:R-:W-:Y:S01]  /*27ef0*/  ULDC.64 UR4, c[0x4][0x70] ;  /* 0x01001c0000047ab9 */ /* 0x000fe20000000a00 */
[----:B------:R-:W-:Y:S01]  /*27f00*/  ULDC.64 UR6, c[0x4][0x78] ;  /* 0x01001e0000067ab9 */ /* 0x000fe20000000a00 */
[----:B------:R-:W-:Y:S01]  /*27f10*/  ULDC.64 UR8, c[0x4][0x8] ;  /* 0x0100020000087ab9 */ /* 0x000fe20000000a00 */
[----:B------:R-:W-:Y:S02]  /*27f20*/  IMAD.U32 R4, RZ, RZ, UR4 ;  /* 0x00000004ff047e24 */ /* 0x000fe4000f8e00ff */
[----:B------:R-:W0:Y:S01]  /*27f30*/  LDC.64 R2, c[0x4][R2] ;  /* 0x0100000002027b82 */ /* 0x000e220000000a00 */
[----:B------:R-:W-:Y:S02]  /*27f40*/  IMAD.U32 R5, RZ, RZ, UR5 ;  /* 0x00000005ff057e24 */ /* 0x000fe4000f8e00ff */
[----:B------:R-:W-:Y:S02]  /*27f50*/  IMAD.U32 R6, RZ, RZ, UR6 ;  /* 0x00000006ff067e24 */ /* 0x000fe4000f8e00ff */
[----:B------:R-:W-:-:S02]  /*27f60*/  IMAD.U32 R7, RZ, RZ, UR7 ;  /* 0x00000007ff077e24 */ /* 0x000fc4000f8e00ff */
[----:B------:R-:W-:Y:S02]  /*27f70*/  IMAD.U32 R10, RZ, RZ, UR8 ;  /* 0x00000008ff0a7e24 */ /* 0x000fe4000f8e00ff */
[----:B------:R-:W-:Y:S02]  /*27f80*/  IMAD.U32 R11, RZ, RZ, UR9 ;  /* 0x00000009ff0b7e24 */ /* 0x000fe4000f8e00ff */
[----:B------:R-:W-:Y:S02]  /*27f90*/  IMAD.MOV.U32 R8, RZ, RZ, 0x70 ;  /* 0x00000070ff087424 */ /* 0x000fe400078e00ff */
[----:B------:R-:W-:Y:S02]  /*27fa0*/  IMAD.MOV.U32 R12, RZ, RZ, 0x1 ;  /* 0x00000001ff0c7424 */ /* 0x000fe400078e00ff */
[----:B------:R-:W-:-:S07]  /*27fb0*/  IMAD.MOV.U32 R13, RZ, RZ, RZ ;  /* 0x000000ffff0d7224 */ /* 0x000fce00078e00ff */
[----:B------:R-:W-:-:S07]  /*27fc0*/  LEPC R20, `(.L_x_576) ;  /* 0x000000001014794e */ /* 0x000fce0000000000 */
[----:B0-----:R-:W-:Y:S05]  /*27fd0*/  CALL.ABS.NOINC R2 ;  /* 0x0000000002007343 */ /* 0x001fea0003c00000 */
.L_x_576:
        /* <DEDUP_REMOVED lines=19> */
.L_x_577:
[----:B------:R-:W0:Y:S02]  /*28110*/  LDC R0, c[0x0][0x28c] ;  /* 0x0000a300ff007b82 */ /* 0x000e240000000800 */
[----:B0-----:R-:W-:-:S13]  /*28120*/  ISETP.GE.AND P0, PT, R0, 0x1, PT ;  /* 0x000000010000780c */ /* 0x001fda0003f06270 */
[----:B------:R-:W-:Y:S05]  /*28130*/  @!P0 BRA `(.L_x_575) ;  /* 0x0000000400008947 */ /* 0x000fea0003800000 */
[----:B------:R-:W2:Y:S04]  /*28140*/  LDL.LU R3, [R1+0x8] ;  /* 0x0000080001037983 */ /* 0x000ea80000300800 */
[----:B------:R-:W3:Y:S01]  /*28150*/  LDL.LU R2, [R1+0x4] ;  /* 0x0000040001027983 */ /* 0x000ee20000300800 */
[----:B------:R-:W-:-:S03]  /*28160*/  IMAD.MOV.U32 R7, RZ, RZ, RZ ;  /* 0x000000ffff077224 */ /* 0x000fc600078e00ff */
[----:B------:R0:W5:Y:S01]  /*28170*/  LDL R6, [R1+0xc] ;  /* 0x00000c0001067983 */ /* 0x0001620000100800 */
[----:B--2---:R-:W-:-:S03]  /*28180*/  IMAD.SHL.U32 R0, R3, 0x100, RZ ;  /* 0x0000010003007824 */ /* 0x004fc600078e00ff */
[----:B------:R0:W5:Y:S01]  /*28190*/  LDL R3, [R1+0x14] ;  /* 0x0000140001037983 */ /* 0x0001620000100800 */
[----:B---3--:R-:W-:Y:S02]  /*281a0*/  IMAD.SHL.U32 R2, R2, 0x100, RZ ;  /* 0x0000010002027824 */ /* 0x008fe400078e00ff */
[----:B------:R-:W-:Y:S02]  /*281b0*/  IMAD.MOV.U32 R4, RZ, RZ, R18 ;  /* 0x000000ffff047224 */ /* 0x000fe400078e0012 */
[----:B------:R-:W-:Y:S02]  /*281c0*/  VIADD R8, R0, 0x80 ;  /* 0x0000008000087836 */ /* 0x000fe40000000000 */
[----:B------:R-:W-:-:S07]  /*281d0*/  VIADD R9, R2, 0x80 ;  /* 0x0000008002097836 */ /* 0x000fce0000000000 */
.L_x_581:
[----:B-----5:R-:W-:Y:S01]  /*281e0*/  IMAD R5, R6, 0x8, R19 ;  /* 0x0000000806057824 */ /* 0x020fe200078e0213 */
[----:B------:R-:W-:-:S04]  /*281f0*/  SHF.L.U32 R10, R4, 0x1f, RZ ;  /* 0x0000001f040a7819 */ /* 0x000fc800000006ff */
[----:B------:R-:W1:Y:S02]  /*28200*/  SYNCS.PHASECHK.TRANS64.TRYWAIT P0, [R5+URZ+0x18], R10 ;  /* 0x0000180a050075a7 */ /* 0x000e64000800017f */
[----:B-1----:R-:W-:Y:S05]  /*28210*/  @!P0 BRA `(.L_x_578) ;  /* 0x00000010003c8947 */ /* 0x002fea0003800000 */
.L_x_605:
[----:B------:R-:W2:Y:S01]  /*28220*/  S2R R11, SR_TID.X ;  /* 0x00000000000b7919 */ /* 0x000ea20000002100 */
[----:B------:R-:W-:-:S04]  /*28230*/  UPRMT UR4, UR46, 0x9910, URZ ;  /* 0x000099102e047896 */ /* 0x000fc8000800003f */
[----:B------:R-:W-:Y:S01]  /*28240*/  UISETP.NE.AND UP0, UPT, UR4, 0x2, UPT ;  /* 0x000000020400788c */ /* 0x000fe2000bf05270 */
[----:B--2---:R-:W-:-:S13]  /*28250*/  LOP3.LUT P0, RZ, R11, 0x7f, RZ, 0xc0, !PT ;  /* 0x0000007f0bff7812 */ /* 0x004fda000780c0ff */
[----:B-1----:R-:W1:Y:S02]  /*28260*/  @!P0 LDC R10, c[0x0][0x500] ;  /* 0x00014000ff0a8b82 */ /* 0x002e640000000800 */
[----:B-1----:R1:W-:Y:S01]  /*28270*/  @!P0 SYNCS.ARRIVE.TRANS64 RZ, [R5+URZ], R10 ;  /* 0x0000000a05ff89a7 */ /* 0x0023e2000800003f */
[----:B------:R-:W-:-:S13]  /*28280*/  PLOP3.LUT P0, PT, PT, PT, UP0, 0x80, 0x0 ;  /* 0x000000000000781c */ /* 0x000fda0003f0f008 */
[----:B-1----:R-:W-:Y:S05]  /*28290*/  @P0 BRA `(.L_x_579) ;  /* 0x0000000000040947 */ /* 0x002fea0003800000 */
[----:B------:R-:W-:Y:S01]  /*282a0*/  BPT.TRAP 0x1 ;  /* 0x000000040000795c */ /* 0x000fe20000300000 */
.L_x_579:
[----:B------:R-:W-:-:S13]  /*282b0*/  ISETP.NE.AND P0, PT, R17, RZ, PT ;  /* 0x000000ff1100720c */ /* 0x000fda0003f05270 */
[----:B------:R-:W-:Y:S05]  /*282c0*/  @P0 BRA `(.L_x_580) ;  /* 0x0000000000040947 */ /* 0x000fea0003800000 */
[----:B------:R-:W-:Y:S01]  /*282d0*/  BPT.TRAP 0x1 ;  /* 0x000000040000795c */ /* 0x000fe20000300000 */
.L_x_580:
[----:B------:R-:W-:Y:S01]  /*282e0*/  R2UR UR9, R5 ;  /* 0x00000000050972ca */ /* 0x000fe200000e0000 */
[----:B------:R-:W-:Y:S01]  /*282f0*/  IMAD R5, R6, 0x8000, R19 ;  /* 0x0000800006057824 */ /* 0x000fe200078e0213 */
[----:B------:R-:W-:Y:S01]  /*28300*/  R2UR UR10, R0 ;  /* 0x00000000000a72ca */ /* 0x000fe200000e0000 */
[----:B------:R-:W-:Y:S01]  /*28310*/  UIADD3 UR4, UP0, UR36, 0xf0, URZ ;  /* 0x000000f024047890 */ /* 0x000fe2000ff1e03f */
[----:B------:R-:W-:Y:S01]  /*28320*/  R2UR UR11, R7 ;  /* 0x00000000070b72ca */ /* 0x000fe200000e0000 */
[----:B------:R-:W-:Y:S01]  /*28330*/  VIADD R3, R3, 0xffffffff ;  /* 0xffffffff03037836 */ /* 0x000fe20000000000 */
[----:B------:R-:W-:Y:S01]  /*28340*/  R2UR UR13, R5 ;  /* 0x00000000050d72ca */ /* 0x000fe200000e0000 */
[----:B------:R-:W-:Y:S01]  /*28350*/  UIADD3.X UR5, URZ, UR37, URZ, UP0, !UPT ;  /* 0x000000253f057290 */ /* 0x000fe200087fe43f */
[----:B------:R-:W-:Y:S01]  /*28360*/  R2UR UR12, R16 ;  /* 0x00000000100c72ca */ /* 0x000fe200000e0000 */
[----:B------:R-:W-:Y:S01]  /*28370*/  UIADD3 UR6, UP1, UR36, 0x1f0, URZ ;  /* 0x000001f024067890 */ /* 0x000fe2000ff3e03f */
[----:B------:R-:W-:Y:S01]  /*28380*/  R2UR UR18, R8 ;  /* 0x00000000081272ca */ /* 0x000fe200000e0000 */
[----:B------:R-:W-:Y:S01]  /*28390*/  UMOV UR14, 0x0 ;  /* 0x00000000000e7882 */ /* 0x000fe20000000000 */
[----:B------:R-:W-:Y:S01]  /*283a0*/  R2UR UR19, R2 ;  /* 0x00000000021372ca */ /* 0x000fe200000e0000 */
[----:B------:R-:W-:Y:S01]  /*283b0*/  UIADD3.X UR7, URZ, UR37, URZ, UP1, !UPT ;  /* 0x000000253f077290 */ /* 0x000fe20008ffe43f */
[----:B------:R-:W-:Y:S01]  /*283c0*/  R2UR UR20, R9 ;  /* 0x00000000091472ca */ /* 0x000fe200000e0000 */
[----:B------:R-:W-:Y:S01]  /*283d0*/  UMOV UR15, 0x10000000 ;  /* 0x10000000000f7882 */ /* 0x000fe20000000000 */
[----:B------:R-:W-:Y:S01]  /*283e0*/  ISETP.GT.AND P1, PT, R3, 0x1, PT ;  /* 0x000000010300780c */ /* 0x000fe20003f24270 */
[----:B------:R-:W-:-:S02]  /*283f0*/  VIADD R6, R6, 0x1 ;  /* 0x0000000106067836 */ /* 0x000fc40000000000 */
[----:B------:R-:W-:Y:S01]  /*28400*/  UIADD3 UR8, UR13, 0x800, URZ ;  /* 0x000008000d087890 */ /* 0x000fe2000fffe03f */
[----:B------:R-:W-:Y:S01]  /*28410*/  VIADD R7, R7, 0x80 ;  /* 0x0000008007077836 */ /* 0x000fe20000000000 */
[----:B------:R-:W-:Y:S01]  /*28420*/  UIADD3 UR16, UR13, 0x4800, URZ ;  /* 0x000048000d107890 */ /* 0x000fe2000fffe03f */
[C---:B------:R-:W-:Y:S01]  /*28430*/  ISETP.NE.AND P0, PT, R6.reuse, 0x3, PT ;  /* 0x000000030600780c */ /* 0x040fe20003f05270 */
[----:B------:R-:W-:Y:S02]  /*28440*/  UIADD3 UR17, UR13, 0x18800, URZ ;  /* 0x000188000d117890 */ /* 0x000fe4000fffe03f */
[----:B------:R-:W-:Y:S01]  /*28450*/  UIADD3 UR13, UR13, 0x1c800, URZ ;  /* 0x0001c8000d0d7890 */ /* 0x000fe2000fffe03f */
[----:B------:R-:W-:Y:S02]  /*28460*/  SEL R5, RZ, 0x1, P0 ;  /* 0x00000001ff057807 */ /* 0x000fe40000000000 */
[----:B------:R1:W-:Y:S01]  /*28470*/  UTMALDG.3D [UR8], [UR4], desc[UR14] ;  /* 0x00000e08040075b4 */ /* 0x0003e20008011000 */
[----:B------:R-:W-:-:S02]  /*28480*/  SEL R6, R6, RZ, P0 ;  /* 0x000000ff06067207 */ /* 0x000fc40000000000 */
[----:B------:R-:W-:Y:S01]  /*28490*/  LOP3.LUT R4, R4, R5, RZ, 0x3c, !PT ;  /* 0x0000000504047212 */ /* 0x000fe200078e3cff */
[----:B-1----:R-:W-:Y:S01]  /*284a0*/  UMOV UR8, UR16 ;  /* 0x0000001000087c82 */ /* 0x002fe20008000000 */
[----:B------:R-:W-:Y:S02]  /*284b0*/  UMOV UR10, UR18 ;  /* 0x00000012000a7c82 */ /* 0x000fe40008000000 */
[----:B------:R1:W-:Y:S02]  /*284c0*/  UTMALDG.3D [UR8], [UR4], desc[UR14] ;  /* 0x00000e08040075b4 */ /* 0x0003e40008011000 */
[----:B-1----:R-:W-:Y:S01]  /*284d0*/  UMOV UR8, UR17 ;  /* 0x0000001100087c82 */ /* 0x002fe20008000000 */
[----:B------:R-:W-:Y:S02]  /*284e0*/  UMOV UR10, UR19 ;  /* 0x00000013000a7c82 */ /* 0x000fe40008000000 */
[----:B------:R1:W-:Y:S02]  /*284f0*/  UTMALDG.3D [UR8], [UR6], desc[UR14] ;  /* 0x00000e08060075b4 */ /* 0x0003e40008011000 */
[----:B-1----:R-:W-:Y:S01]  /*28500*/  UMOV UR8, UR13 ;  /* 0x0000000d00087c82 */ /* 0x002fe20008000000 */
[----:B------:R-:W-:-:S02]  /*28510*/  UMOV UR10, UR20 ;  /* 0x00000014000a7c82 */ /* 0x000fc40008000000 */
[----:B------:R2:W-:Y:S02]  /*28520*/  UTMALDG.3D [UR8], [UR6], desc[UR14] ;  /* 0x00000e08060075b4 */ /* 0x0005e40008011000 */
[----:B--2---:R-:W-:Y:S05]  /*28530*/  @P1 BRA `(.L_x_581) ;  /* 0xfffffffc00281947 */ /* 0x004fea000383ffff */
.L_x_575:
[----:B------:R-:W-:Y:S05]  /*28540*/  BSYNC B6 ;  /* 0x0000000000067941 */ /* 0x000fea0003800000 */
.L_x_574:
[----:B------:R-:W2:Y:S01]  /*28550*/  LDL.LU R13, [R1+0x10] ;  /* 0x00001000010d7983 */ /* 0x000ea20000300800 */
[----:B------:R-:W-:-:S03]  /*28560*/  ULDC.64 UR4, c[0x0][0x650] ;  /* 0x0001940000047ab9 */ /* 0x000fc60000000a00 */
[----:B------:R-:W3:Y:S04]  /*28570*/  LDL.LU R12, [R1+0xc] ;  /* 0x00000c00010c7983 */ /* 0x000ee80000300800 */
[----:B------:R-:W4:Y:S04]  /*28580*/  LDL R5, [R1] ;  /* 0x0000000001057983 */ /* 0x000f280000100800 */
[----:B------:R-:W5:Y:S04]  /*28590*/  LDL.LU R11, [R1+0x200] ;  /* 0x00020000010b7983 */ /* 0x000f680000300800 */
[----:B------:R-:W5:Y:S01]  /*285a0*/  LDL.LU R10, [R1+0x204] ;  /* 0x00020400010a7983 */ /* 0x000f620000300800 */
[----:B------:R-:W-:Y:S01]  /*285b0*/  IMAD.MOV.U32 R4, RZ, RZ, -0x1 ;  /* 0xffffffffff047424 */ /* 0x000fe200078e00ff */
[----:B------:R-:W-:Y:S01]  /*285c0*/  BSSY B0, `(.L_x_582) ;  /* 0x000007a000007945 */ /* 0x000fe20003800000 */
[----:B------:R-:W-:Y:S01]  /*285d0*/  IMAD.MOV.U32 R16, RZ, RZ, -0x1 ;  /* 0xffffffffff107424 */ /* 0x000fe200078e00ff */
[----:B--2---:R-:W-:-:S02]  /*285e0*/  LOP3.LUT P0, RZ, R13, 0xff, RZ, 0xc0, !PT ;  /* 0x000000ff0dff7812 */ /* 0x004fc4000780c0ff */
[----:B----4-:R-:W-:-:S11]  /*285f0*/  ISETP.GE.U32.AND P1, PT, R5, 0x3, PT ;  /* 0x000000030500780c */ /* 0x010fd60003f26070 */
[----:B------:R-:W2:Y:S01]  /*28600*/  @P0 S2R R3, SR_CgaCtaId ;  /* 0x0000000000030919 */ /* 0x000ea20000008800 */
[----:B-1----:R-:W-:-:S04]  /*28610*/  @P0 MOV R0, 0x400 ;  /* 0x0000040000000802 */ /* 0x002fc80000000f00 */
[----:B--2---:R-:W-:Y:S01]  /*28620*/  @P0 LEA R3, R3, R0, 0x18 ;  /* 0x0000000003030211 */ /* 0x004fe200078ec0ff */
[----:B---3--:R-:W-:-:S03]  /*28630*/  IMAD.IADD R0, R5, 0x1, R12 ;  /* 0x0000000105007824 */ /* 0x008fc600078e020c */
[----:B------:R1:W-:Y:S02]  /*28640*/  @P0 SYNCS.ARRIVE.TRANS64.A1T0 RZ, [R3+URZ+0x48], RZ ;  /* 0x000048ff03ff09a7 */ /* 0x0003e4000810003f */
[----:B------:R-:W-:-:S04]  /*28650*/  ISETP.GT.U32.AND P0, PT, R0, 0x2, PT ;  /* 0x000000020000780c */ /* 0x000fc80003f04070 */
[----:B------:R-:W-:Y:S01]  /*28660*/  ISETP.LT.U32.AND P0, PT, R5, 0x3, P0 ;  /* 0x000000030500780c */ /* 0x000fe20000701070 */
[----:B-1----:R-:W-:-:S05]  /*28670*/  IMAD.WIDE.U32 R2, R0, -0x55555555, RZ ;  /* 0xaaaaaaab00027825 */ /* 0x002fca00078e00ff */
[----:B------:R-:W-:Y:S02]  /*28680*/  SHF.R.U32.HI R5, RZ, 0x1, R3 ;  /* 0x00000001ff057819 */ /* 0x000fe40000011603 */
[----:B------:R-:W-:Y:S02]  /*28690*/  SEL R3, RZ, 0x1, !P0 ;  /* 0x00000001ff037807 */ /* 0x000fe40004000000 */
[----:B-----5:R-:W-:Y:S02]  /*286a0*/  IADD3 R10, P0, R10, UR38, RZ ;  /* 0x000000260a0a7c10 */ /* 0x020fe4000ff1e0ff */
[----:B------:R-:W-:Y:S01]  /*286b0*/  LOP3.LUT R18, R18, R3, RZ, 0x3c, !PT ;  /* 0x0000000312127212 */ /* 0x000fe200078e3cff */
[----:B------:R-:W-:Y:S01]  /*286c0*/  IMAD R3, R5, -0x3, R0 ;  /* 0xfffffffd05037824 */ /* 0x000fe200078e0200 */
[----:B------:R-:W-:Y:S01]  /*286d0*/  IADD3.X R11, R11, UR45, RZ, P0, !PT ;  /* 0x0000002d0b0b7c10 */ /* 0x000fe200087fe4ff */
[----:B------:R-:W-:Y:S01]  /*286e0*/  STL [R1+0x204], R10 ;  /* 0x0002040a01007387 */ /* 0x000fe20000100800 */
[----:B------:R-:W-:-:S02]  /*286f0*/  PRMT R2, RZ, 0x7610, R2 ;  /* 0x00007610ff027816 */ /* 0x000fc40000000002 */
[----:B------:R-:W-:Y:S01]  /*28700*/  ISETP.GE.U32.AND P0, PT, R10, UR4, PT ;  /* 0x000000040a007c0c */ /* 0x000fe2000bf06070 */
[----:B------:R-:W-:Y:S01]  /*28710*/  STL [R1+0x200], R11 ;  /* 0x0002000b01007387 */ /* 0x000fe20000100800 */
[----:B------:R-:W-:Y:S02]  /*28720*/  @P1 LOP3.LUT R18, R18, 0x1, R5, 0x78, !PT ;  /* 0x0000000112121812 */ /* 0x000fe400078e7805 */
[----:B------:R-:W-:Y:S01]  /*28730*/  ISETP.GE.U32.AND.EX P0, PT, R11, UR5, PT, P0 ;  /* 0x000000050b007c0c */ /* 0x000fe2000bf06100 */
[----:B------:R1:W-:Y:S01]  /*28740*/  STL [R1+0xc], R3 ;  /* 0x00000c0301007387 */ /* 0x0003e20000100800 */
[----:B------:R-:W-:-:S03]  /*28750*/  PRMT R0, RZ, 0x7610, R0 ;  /* 0x00007610ff007816 */ /* 0x000fc60000000000 */
[----:B------:R2:W-:Y:S01]  /*28760*/  STL [R1+0x8], R4 ;  /* 0x0000080401007387 */ /* 0x0005e20000100800 */
[----:B-1----:R-:W-:-:S05]  /*28770*/  IMAD.MOV.U32 R3, RZ, RZ, -0x1 ;  /* 0xffffffffff037424 */ /* 0x002fca00078e00ff */
[----:B------:R2:W-:Y:S04]  /*28780*/  STL [R1+0x4], R3 ;  /* 0x0000040301007387 */ /* 0x0005e80000100800 */
[----:B------:R2:W-:Y:S01]  /*28790*/  STL.S16 [R1+0x10], R2 ;  /* 0x0000100201007387 */ /* 0x0005e20000100600 */
[----:B------:R-:W-:Y:S05]  /*287a0*/  @P0 BRA `(.L_x_583) ;  /* 0x00000004006c0947 */ /* 0x000fea0003800000 */
[----:B------:R-:W1:Y:S01]  /*287b0*/  S2R R0, SR_CTAID.X ;  /* 0x0000000000007919 */ /* 0x000e620000002500 */
[----:B------:R-:W-:Y:S01]  /*287c0*/  ULDC UR4, c[0x0][0x150] ;  /* 0x0000540000047ab9 */ /* 0x000fe20000000800 */
[----:B------:R-:W3:Y:S01]  /*287d0*/  LDC R5, c[0x0][0x144] ;  /* 0x00005100ff057b82 */ /* 0x000ee20000000800 */
[----:B------:R-:W-:Y:S01]  /*287e0*/  UISETP.NE.AND UP0, UPT, UR44, URZ, UPT ;  /* 0x0000003f2c00728c */ /* 0x000fe2000bf05270 */
[----:B--2---:R-:W2:Y:S01]  /*287f0*/  S2R R2, SR_CTAID.Y ;  /* 0x0000000000027919 */ /* 0x004ea20000002600 */
[----:B------:R-:W-:-:S04]  /*28800*/  ULDC UR7, c[0x0][0x630] ;  /* 0x00018c0000077ab9 */ /* 0x000fc80000000800 */
[----:B------:R-:W-:Y:S01]  /*28810*/  PLOP3.LUT P0, PT, PT, PT, UP0, 0x80, 0x0 ;  /* 0x000000000000781c */ /* 0x000fe20003f0f008 */
[----:B------:R-:W4:Y:S01]  /*28820*/  LDC R7, c[0x0][0x148] ;  /* 0x00005200ff077b82 */ /* 0x000f220000000800 */
[----:B-1----:R-:W-:Y:S02]  /*28830*/  I2FP.F32.U32 R3, R0 ;  /* 0x0000000000037245 */ /* 0x002fe40000201000 */
[----:B--2---:R-:W-:-:S03]  /*28840*/  I2FP.F32.U32 R4, R2 ;  /* 0x0000000200047245 */ /* 0x004fc60000201000 */
[----:B------:R-:W-:Y:S01]  /*28850*/  FMUL R3, R3, UR4 ;  /* 0x0000000403037c20 */ /* 0x000fe20008400000 */
[----:B------:R-:W-:Y:S02]  /*28860*/  ULDC UR4, c[0x0][0x154] ;  /* 0x0000550000047ab9 */ /* 0x000fe40000000800 */
[----:B------:R-:W-:Y:S01]  /*28870*/  FMUL R6, R4, UR4 ;  /* 0x0000000404067c20 */ /* 0x000fe20008400000 */
[----:B------:R-:W-:Y:S02]  /*28880*/  ULDC.64 UR4, c[0x0][0x628] ;  /* 0x00018a0000047ab9 */ /* 0x000fe40000000a00 */
[----:B------:R-:W1:Y:S08]  /*28890*/  F2I.U32.TRUNC.NTZ R3, R3 ;  /* 0x0000000300037305 */ /* 0x000e70000020f000 */
[----:B------:R-:W2:Y:S01]  /*288a0*/  F2I.U32.TRUNC.NTZ R6, R6 ;  /* 0x0000000600067305 */ /* 0x000ea2000020f000 */
[----:B-1----:R-:W-:-:S02]  /*288b0*/  IMAD.MOV R4, RZ, RZ, -R3 ;  /* 0x000000ffff047224 */ /* 0x002fc400078e0a03 */
[----:B------:R-:W-:Y:S02]  /*288c0*/  IMAD.MOV.U32 R3, RZ, RZ, R11 ;  /* 0x000000ffff037224 */ /* 0x000fe400078e000b */
[----:B---3--:R-:W-:Y:S02]  /*288d0*/  IMAD R0, R5, R4, R0 ;  /* 0x0000000405007224 */ /* 0x008fe400078e0200 */
[----:B--2---:R-:W-:-:S04]  /*288e0*/  IMAD.MOV R4, RZ, RZ, -R6 ;  /* 0x000000ffff047224 */ /* 0x004fc800078e0a06 */
[----:B----4-:R-:W-:Y:S01]  /*288f0*/  @P0 IMAD R0, R7, R4, R2 ;  /* 0x0000000407000224 */ /* 0x010fe200078e0202 */
[----:B------:R-:W-:Y:S01]  /*28900*/  ISETP.NE.U32.AND P0, PT, RZ, UR4, PT ;  /* 0x00000004ff007c0c */ /* 0x000fe2000bf05070 */
[----:B------:R-:W-:-:S03]  /*28910*/  IMAD.MOV.U32 R2, RZ, RZ, R10 ;  /* 0x000000ffff027224 */ /* 0x000fc600078e000a */
[----:B------:R-:W-:-:S13]  /*28920*/  ISETP.NE.AND.EX P0, PT, RZ, UR5, PT, P0 ;  /* 0x00000005ff007c0c */ /* 0x000fda000bf05300 */
[----:B------:R-:W-:Y:S05]  /*28930*/  @!P0 BRA `(.L_x_584) ;  /* 0x0000000000288947 */ /* 0x000fea0003800000 */
[----:B------:R-:W-:Y:S02]  /*28940*/  ULDC UR6, c[0x0][0x634] ;  /* 0x00018d0000067ab9 */ /* 0x000fe40000000800 */
[----:B------:R-:W-:-:S05]  /*28950*/  IADD3 R3, P0, R10, UR6, RZ ;  /* 0x000000060a037c10 */ /* 0x000fca000ff1e0ff */
[----:B------:R-:W-:-:S04]  /*28960*/  IMAD.X R7, RZ, RZ, R11, P0 ;  /* 0x000000ffff077224 */ /* 0x000fc800000e060b */
[----:B------:R-:W-:-:S04]  /*28970*/  IMAD.WIDE.U32 R4, R7, UR4, RZ ;  /* 0x0000000407047c25 */ /* 0x000fc8000f8e00ff */
[----:B------:R-:W-:-:S04]  /*28980*/  IMAD.WIDE.U32 R4, P0, R3, UR5, R4 ;  /* 0x0000000503047c25 */ /* 0x000fc8000f800004 */
[----:B------:R-:W-:-:S04]  /*28990*/  IMAD.WIDE.U32 R2, R3, UR4, RZ ;  /* 0x0000000403027c25 */ /* 0x000fc8000f8e00ff */
[----:B------:R-:W-:Y:S01]  /*289a0*/  IMAD.MOV.U32 R2, RZ, RZ, R5 ;  /* 0x000000ffff027224 */ /* 0x000fe200078e0005 */
[----:B------:R-:W-:Y:S01]  /*289b0*/  IADD3 RZ, P1, R3, R4, RZ ;  /* 0x0000000403ff7210 */ /* 0x000fe20007f3e0ff */
[----:B------:R-:W-:-:S04]  /*289c0*/  IMAD.X R3, RZ, RZ, RZ, P0 ;  /* 0x000000ffff037224 */ /* 0x000fc800000e06ff */
[----:B------:R-:W-:-:S08]  /*289d0*/  IMAD.WIDE.U32.X R2, R7, UR5, R2, P1 ;  /* 0x0000000507027c25 */ /* 0x000fd000088e0402 */
.L_x_584:
[--C-:B------:R-:W-:Y:S01]  /*289e0*/  SHF.R.U64 R16, R2, UR7, R3.reuse ;  /* 0x0000000702107c19 */ /* 0x100fe20008001203 */
[----:B------:R-:W-:Y:S01]  /*289f0*/  ULDC.64 UR4, c[0x0][0x620] ;  /* 0x0001880000047ab9 */ /* 0x000fe20000000a00 */
[----:B------:R-:W-:Y:S01]  /*28a00*/  SHF.R.U32.HI R2, RZ, UR7, R3 ;  /* 0x00000007ff027c19 */ /* 0x000fe20008011603 */
[----:B------:R-:W-:Y:S01]  /*28a10*/  IMAD.MOV.U32 R3, RZ, RZ, R11 ;  /* 0x000000ffff037224 */ /* 0x000fe200078e000b */
[----:B------:R-:W-:Y:S01]  /*28a20*/  IADD3 R7, P0, RZ, -R16, RZ ;  /* 0x80000010ff077210 */ /* 0x000fe20007f1e0ff */
[----:B------:R-:W-:-:S04]  /*28a30*/  ULDC.64 UR6, c[0x0][0x640] ;  /* 0x0001900000067ab9 */ /* 0x000fc80000000a00 */
[----:B------:R-:W-:Y:S01]  /*28a40*/  IMAD.X R2, RZ, RZ, ~R2, P0 ;  /* 0x000000ffff027224 */ /* 0x000fe200000e0e02 */
[----:B------:R-:W-:-:S03]  /*28a50*/  ISETP.NE.U32.AND P0, PT, RZ, UR6, PT ;  /* 0x00000006ff007c0c */ /* 0x000fc6000bf05070 */
[----:B------:R-:W-:Y:S01]  /*28a60*/  IMAD R2, R2, UR4, RZ ;  /* 0x0000000402027c24 */ /* 0x000fe2000f8e02ff */
[----:B------:R-:W-:-:S03]  /*28a70*/  ISETP.NE.AND.EX P0, PT, RZ, UR7, PT, P0 ;  /* 0x00000007ff007c0c */ /* 0x000fc6000bf05300 */
[----:B------:R-:W-:Y:S02]  /*28a80*/  IMAD R5, R7, UR5, R2 ;  /* 0x0000000507057c24 */ /* 0x000fe4000f8e0202 */
[----:B------:R-:W-:-:S04]  /*28a90*/  IMAD.MOV.U32 R2, RZ, RZ, R10 ;  /* 0x000000ffff027224 */ /* 0x000fc800078e000a */
[----:B------:R-:W-:Y:S01]  /*28aa0*/  IMAD.WIDE.U32 R2, R7, UR4, R2 ;  /* 0x0000000407027c25 */ /* 0x000fe2000f8e0002 */
[----:B------:R-:W-:-:S03]  /*28ab0*/  ULDC UR4, c[0x0][0x618] ;  /* 0x0001860000047ab9 */ /* 0x000fc60000000800 */
[----:B------:R-:W-:-:S05]  /*28ac0*/  IMAD.IADD R3, R3, 0x1, R5 ;  /* 0x0000000103037824 */ /* 0x000fca00078e0205 */
[--C-:B------:R-:W-:Y:S02]  /*28ad0*/  SHF.R.U64 R6, R2, UR4, R3.reuse ;  /* 0x0000000402067c19 */ /* 0x100fe40008001203 */
[----:B------:R-:W-:Y:S01]  /*28ae0*/  SHF.R.U32.HI R3, RZ, UR4, R3 ;  /* 0x00000004ff037c19 */ /* 0x000fe20008011603 */
[----:B------:R-:W-:-:S03]  /*28af0*/  ULDC UR4, c[0x0][0x608] ;  /* 0x0001820000047ab9 */ /* 0x000fc60000000800 */
[--C-:B------:R-:W-:Y:S02]  /*28b00*/  SHF.R.U64 R7, R6, UR4, R3.reuse ;  /* 0x0000000406077c19 */ /* 0x100fe40008001203 */
[----:B------:R-:W-:Y:S01]  /*28b10*/  SHF.R.U32.HI R2, RZ, UR4, R3 ;  /* 0x00000004ff027c19 */ /* 0x000fe20008011603 */
[----:B------:R-:W-:-:S03]  /*28b20*/  ULDC UR4, c[0x0][0x658] ;  /* 0x0001960000047ab9 */ /* 0x000fc60000000800 */
[--C-:B------:R-:W-:Y:S02]  /*28b30*/  SHF.R.U64 R8, R7, UR4, R2.reuse ;  /* 0x0000000407087c19 */ /* 0x100fe40008001202 */
[----:B------:R-:W-:-:S03]  /*28b40*/  SHF.R.U32.HI R9, RZ, UR4, R2 ;  /* 0x00000004ff097c19 */ /* 0x000fc60008011602 */
[----:B------:R-:W-:Y:S02]  /*28b50*/  IMAD.MOV.U32 R2, RZ, RZ, R8 ;  /* 0x000000ffff027224 */ /* 0x000fe400078e0008 */
[----:B------:R-:W-:Y:S01]  /*28b60*/  IMAD.MOV.U32 R3, RZ, RZ, R9 ;  /* 0x000000ffff037224 */ /* 0x000fe200078e0009 */
[----:B------:R-:W-:Y:S06]  /*28b70*/  @!P0 BRA `(.L_x_585) ;  /* 0x0000000000288947 */ /* 0x000fec0003800000 */
        /* <DEDUP_REMOVED lines=10> */
.L_x_585:
[----:B------:R-:W-:Y:S01]  /*28c20*/  ULDC UR4, c[0x0][0x648] ;  /* 0x0001920000047ab9 */ /* 0x000fe20000000800 */
[----:B------:R-:W-:Y:S01]  /*28c30*/  LOP3.LUT R7, R7, UR43, RZ, 0xc0, !PT ;  /* 0x0000002b07077c12 */ /* 0x000fe2000f8ec0ff */
[----:B------:R-:W-:Y:S01]  /*28c40*/  UISETP.NE.AND UP0, UPT, UR44, URZ, UPT ;  /* 0x0000003f2c00728c */ /* 0x000fe2000bf05270 */
[----:B------:R-:W-:Y:S01]  /*28c50*/  SHF.R.U64 R2, R2, UR4, R3 ;  /* 0x0000000402027c19 */ /* 0x000fe20008001203 */
[----:B------:R-:W-:-:S04]  /*28c60*/  ULDC UR4, c[0x0][0x638] ;  /* 0x00018e0000047ab9 */ /* 0x000fc80000000800 */
[----:B------:R-:W-:Y:S01]  /*28c70*/  IMAD.MOV R3, RZ, RZ, -R2 ;  /* 0x000000ffff037224 */ /* 0x000fe200078e0a02 */
[----:B------:R-:W-:Y:S01]  /*28c80*/  PLOP3.LUT P0, PT, PT, PT, UP0, 0x40, 0x0 ;  /* 0x000000000000781c */ /* 0x000fe20003f0e808 */
[----:B------:R-:W-:Y:S01]  /*28c90*/  IMAD R7, R2, UR42, R7 ;  /* 0x0000002a02077c24 */ /* 0x000fe2000f8e0207 */
[----:B------:R-:W-:Y:S01]  /*28ca0*/  PLOP3.LUT P1, PT, PT, PT, UP0, 0x40, 0x0 ;  /* 0x000000000000781c */ /* 0x000fe20003f2e808 */
[----:B------:R-:W-:Y:S01]  /*28cb0*/  IMAD R8, R3, UR4, R8 ;  /* 0x0000000403087c24 */ /* 0x000fe2000f8e0208 */
[----:B------:R-:W-:Y:S01]  /*28cc0*/  ULDC UR4, c[0x0][0x610] ;  /* 0x0001840000047ab9 */ /* 0x000fe20000000800 */
[----:B------:R-:W-:Y:S01]  /*28cd0*/  LOP3.LUT R3, R6, UR41, RZ, 0xc0, !PT ;  /* 0x0000002906037c12 */ /* 0x000fe2000f8ec0ff */
[----:B------:R-:W-:Y:S01]  /*28ce0*/  IMAD R0, R7, UR4, R0 ;  /* 0x0000000407007c24 */ /* 0x000fe2000f8e0200 */
[----:B------:R-:W-:-:S03]  /*28cf0*/  ULDC UR4, c[0x0][0x600] ;  /* 0x0001800000047ab9 */ /* 0x000fc60000000800 */
[----:B------:R-:W-:-:S05]  /*28d00*/  IMAD R3, R8, UR4, R3 ;  /* 0x0000000408037c24 */ /* 0x000fca000f8e0203 */
[----:B------:R-:W-:Y:S02]  /*28d10*/  SEL R4, R3, R0, P0 ;  /* 0x0000000003047207 */ /* 0x000fe40000000000 */
[----:B------:R-:W-:Y:S01]  /*28d20*/  SEL R2, R0, R3, P1 ;  /* 0x0000000300027207 */ /* 0x000fe20000800000 */
[----:B------:R-:W-:Y:S02]  /*28d30*/  IMAD.MOV.U32 R0, RZ, RZ, 0x1 ;  /* 0x00000001ff007424 */ /* 0x000fe400078e00ff */
[----:B------:R1:W-:Y:S04]  /*28d40*/  STL [R1+0x4], R4 ;  /* 0x0000040401007387 */ /* 0x0003e80000100800 */
[----:B------:R1:W-:Y:S02]  /*28d50*/  STL [R1+0x8], R2 ;  /* 0x0000080201007387 */ /* 0x0003e40000100800 */
.L_x_583:
[----:B------:R-:W-:Y:S05]  /*28d60*/  BSYNC B0 ;  /* 0x0000000000007941 */ /* 0x000fea0003800000 */
.L_x_582:
[----:B------:R-:W-:-:S13]  /*28d70*/  LOP3.LUT P0, RZ, R0, 0xff, RZ, 0xc0, !PT ;  /* 0x000000ff00ff7812 */ /* 0x000fda000780c0ff */
[----:B------:R-:W-:Y:S05]  /*28d80*/  @P0 BRA `(.L_x_586) ;  /* 0xfffffff000280947 */ /* 0x000fea000383ffff */
[----:B------:R-:W-:Y:S05]  /*28d90*/  BSYNC B7 ;  /* 0x0000000000077941 */ /* 0x000fea0003800000 */
.L_x_572:
[----:B------:R-:W-:-:S03]  /*28da0*/  UMOV UR4, 0xffffffff ;  /* 0xffffffff00047882 */ /* 0x000fc60000000000 */
[----:B------:R-:W-:Y:S05]  /*28db0*/  BRA.DIV UR4, `(.L_x_587) ;  /* 0x0000000604687947 */ /* 0x000fea000b800000 */
[----:B------:R-:W-:-:S13]  /*28dc0*/  ELECT P6, URZ, PT ;  /* 0x00000000003f782f */ /* 0x000fda00038c0000 */
.L_x_608:
[----:B------:R-:W-:Y:S04]  /*28dd0*/  BSSY B0, `(.L_x_588) ;  /* 0x0000025000007945 */ /* 0x000fe80003800000 */
[----:B------:R-:W-:Y:S05]  /*28de0*/  @!P6 BRA `(.L_x_589) ;  /* 0x00000000008ce947 */ /* 0x000fea0003800000 */
[----:B------:R-:W-:-:S04]  /*28df0*/  ULOP3.LUT UR4, UR40, 0x2, URZ, 0xfc, !UPT ;  /* 0x0000000228047892 */ /* 0x000fc8000f8efc3f */
[----:B------:R-:W-:-:S06]  /*28e00*/  UISETP.NE.AND UP0, UPT, UR4, 0x3, UPT ;  /* 0x000000030400788c */ /* 0x000fcc000bf05270 */
[----:B------:R-:W-:-:S13]  /*28e10*/  PLOP3.LUT P0, PT, PT, PT, UP0, 0x80, 0x0 ;  /* 0x000000000000781c */ /* 0x000fda0003f0f008 */
[----:B------:R-:W-:Y:S05]  /*28e20*/  @!P0 BRA `(.L_x_590) ;  /* 0x0000000000048947 */ /* 0x000fea0003800000 */
[----:B------:R-:W-:Y:S01]  /*28e30*/  BPT.TRAP 0x1 ;  /* 0x000000040000795c */ /* 0x000fe20000300000 */
.L_x_590:
[----:B-12---:R-:W2:Y:S01]  /*28e40*/  LDL R4, [R1+0xc] ;  /* 0x00000c0001047983 */ /* 0x006ea20000100800 */
[----:B------:R-:W-:Y:S02]  /*28e50*/  MOV R0, 0x400 ;  /* 0x0000040000007802 */ /* 0x000fe40000000f00 */
[----:B------:R-:W-:Y:S01]  /*28e60*/  SHF.L.U32 R2, R18, 0x1f, RZ ;  /* 0x0000001f12027819 */ /* 0x000fe200000006ff */
[----:B------:R-:W1:Y:S02]  /*28e70*/  S2R R3, SR_CgaCtaId ;  /* 0x0000000000037919 */ /* 0x000e640000008800 */
[----:B-1----:R-:W-:-:S05]  /*28e80*/  LEA R0, R3, R0, 0x18 ;  /* 0x0000000003007211 */ /* 0x002fca00078ec0ff */
[----:B------:R-:W-:-:S04]  /*28e90*/  VIADD R0, R0, 0x18 ;  /* 0x0000001800007836 */ /* 0x000fc80000000000 */
[----:B--2---:R-:W-:-:S04]  /*28ea0*/  IMAD R3, R4, 0x8, R0 ;  /* 0x0000000804037824 */ /* 0x004fc800078e0200 */
[----:B------:R-:W1:Y:S02]  /*28eb0*/  SYNCS.PHASECHK.TRANS64.TRYWAIT P0, [R3+URZ], R2 ;  /* 0x00000002030075a7 */ /* 0x000e64000800017f */
[----:B-1----:R-:W-:Y:S05]  /*28ec0*/  @!P0 BRA `(.L_x_591) ;  /* 0x0000000400448947 */ /* 0x002fea0003800000 */
.L_x_609:
[----:B------:R-:W1:Y:S02]  /*28ed0*/  LDL.LU R4, [R1+0xc] ;  /* 0x00000c0001047983 */ /* 0x000e640000300800 */
[----:B-1----:R-:W-:-:S05]  /*28ee0*/  VIADD R2, R4, 0x1 ;  /* 0x0000000104027836 */ /* 0x002fca0000000000 */
[----:B------:R-:W-:-:S04]  /*28ef0*/  ISETP.NE.AND P0, PT, R2, 0x3, PT ;  /* 0x000000030200780c */ /* 0x000fc80003f05270 */
[----:B------:R-:W-:Y:S02]  /*28f00*/  SEL R3, RZ, 0x1, P0 ;  /* 0x00000001ff037807 */ /* 0x000fe40000000000 */
[----:B------:R-:W-:Y:S02]  /*28f10*/  SEL R5, R2, RZ, P0 ;  /* 0x000000ff02057207 */ /* 0x000fe40000000000 */
[----:B------:R-:W-:-:S03]  /*28f20*/  LOP3.LUT R7, R18, R3, RZ, 0x3c, !PT ;  /* 0x0000000312077212 */ /* 0x000fc600078e3cff */
[----:B------:R-:W-:Y:S01]  /*28f30*/  IMAD R3, R5, 0x8, R0 ;  /* 0x0000000805037824 */ /* 0x000fe200078e0200 */
[----:B------:R-:W-:-:S04]  /*28f40*/  SHF.L.U32 R2, R7, 0x1f, RZ ;  /* 0x0000001f07027819 */ /* 0x000fc800000006ff */
[----:B------:R-:W1:Y:S02]  /*28f50*/  SYNCS.PHASECHK.TRANS64.TRYWAIT P0, [R3+URZ], R2 ;  /* 0x00000002030075a7 */ /* 0x000e64000800017f */
[----:B-1----:R-:W-:Y:S05]  /*28f60*/  @!P0 BRA `(.L_x_592) ;  /* 0x0000000400308947 */ /* 0x002fea0003800000 */
.L_x_610:
[----:B-1----:R-:W-:-:S05]  /*28f70*/  VIADD R2, R5, 0x1 ;  /* 0x0000000105027836 */ /* 0x002fca0000000000 */
[----:B------:R-:W-:-:S04]  /*28f80*/  ISETP.NE.AND P0, PT, R2, 0x3, PT ;  /* 0x000000030200780c */ /* 0x000fc80003f05270 */
[----:B------:R-:W-:Y:S02]  /*28f90*/  SEL R4, RZ, 0x1, P0 ;  /* 0x00000001ff047807 */ /* 0x000fe40000000000 */
[----:B------:R-:W-:Y:S02]  /*28fa0*/  SEL R3, R2, RZ, P0 ;  /* 0x000000ff02037207 */ /* 0x000fe40000000000 */
[----:B------:R-:W-:-:S03]  /*28fb0*/  LOP3.LUT R4, R7, R4, RZ, 0x3c, !PT ;  /* 0x0000000407047212 */ /* 0x000fc600078e3cff */
[----:B------:R-:W-:Y:S01]  /*28fc0*/  IMAD R3, R3, 0x8, R0 ;  /* 0x0000000803037824 */ /* 0x000fe200078e0200 */
[----:B------:R-:W-:-:S07]  /*28fd0*/  SHF.L.U32 R0, R4, 0x1f, RZ ;  /* 0x0000001f04007819 */ /* 0x000fce00000006ff */
.L_x_593:
[----:B-1----:R1:W2:Y:S02]  /*28fe0*/  SYNCS.PHASECHK.TRANS64.TRYWAIT P0, [R3+URZ], R0 ;  /* 0x00000000030075a7 */ /* 0x0022a4000800017f */
[----:B--2---:R-:W-:Y:S05]  /*28ff0*/  @!P0 NANOSLEEP.SYNCS 0x989680 ;  /* 0x009896800000895d */ /* 0x004fea0003900000 */
[----:B------:R-:W2:Y:S02]  /*29000*/  @!P0 SYNCS.PHASECHK.TRANS64 P0, [R3+URZ], R0 ;  /* 0x00000000030085a7 */ /* 0x000ea4000800007f */
[----:B--2---:R-:W-:Y:S05]  /*29010*/  @!P0 BRA `(.L_x_593) ;  /* 0xfffffffc00f08947 */ /* 0x004fea000383ffff */
.L_x_589:
[----:B------:R-:W-:Y:S05]  /*29020*/  BSYNC B0 ;  /* 0x0000000000007941 */ /* 0x000fea0003800000 */
.L_x_588:
[----:B------:R-:W-:Y:S05]  /*29030*/  EXIT ;  /* 0x000000000000794d */ /* 0x000fea0003800000 */
.L_x_16:
[----:B------:R-:W-:Y:S02]  /*29040*/  IMAD.MOV.U32 R12, RZ, RZ, RZ ;  /* 0x000000ffff0c7224 */ /* 0x000fe400078e00ff */
[----:B------:R-:W-:Y:S02]  /*29050*/  IMAD.MOV.U32 R11, RZ, RZ, 0x1f ;  /* 0x0000001fff0b7424 */ /* 0x000fe400078e00ff */
[----:B------:R-:W-:-:S07]  /*29060*/  IMAD.MOV.U32 R15, RZ, RZ, -0x1 ;  /* 0xffffffffff0f7424 */ /* 0x000fce00078e00ff */
[----:B0-2--5:R-:W-:Y:S05]  /*29070*/  WARPSYNC.COLLECTIVE R15, `(.L_x_594) ;  /* 0x000000000f087348 */ /* 0x025fea0003c00000 */
[----:B------:R1:W3:Y:S02]  /*29080*/  SHFL.IDX P6, R14, R13, R12, R11 ;  /* 0x0000000c0d0e7389 */ /* 0x0002e400000c000b */
[----:B0123-5:R-:W-:Y:S01]  /*29090*/  ENDCOLLECTIVE ;  /* 0x000000000000791b */ /* 0x02ffe20003800000 */
.L_x_594:
[----:B------:R-:W-:Y:S05]  /*290a0*/  BRA `(.L_x_595) ;  /* 0xfffffd8400307947 */ /* 0x000fea000383ffff */
.L_x_20:
[----:B---3--:R3:W4:Y:S02]  /*290b0*/  SYNCS.PHASECHK.TRANS64.TRYWAIT P1, [R3+URZ], R0 ;  /* 0x00000000030075a7 */ /* 0x008724000802017f */
[----:B----4-:R-:W-:Y:S05]  /*290c0*/  @!P1 NANOSLEEP.SYNCS 0x989680 ;  /* 0x009896800000995d */ /* 0x010fea0003900000 */
[----:B------:R-:W4:Y:S02]  /*290d0*/  @!P1 SYNCS.PHASECHK.TRANS64 P1, [R3+URZ], R0 ;  /* 0x00000000030095a7 */ /* 0x000f24000802007f */
[----:B----4-:R-:W-:Y:S05]  /*290e0*/  @!P1 BRA `(.L_x_20) ;  /* 0xfffffffc00f09947 */ /* 0x010fea000383ffff */
[----:B------:R-:W-:Y:S05]  /*290f0*/  BRA `(.L_x_19) ;  /* 0xfffffd84004c7947 */ /* 0x000fea000383ffff */
.L_x_24:
[----:B------:R-:W-:Y:S01]  /*29100*/  BSSY B2, `(.L_x_596) ;  /* 0x0000005000027945 */ /* 0x000fe20003800000 */
[----:B0-----:R-:W-:-:S07]  /*29110*/  IMAD.MOV.U32 R15, RZ, RZ, -0x1 ;  /* 0xffffffffff0f7424 */ /* 0x001fce00078e00ff */
[----:B-----5:R-:W-:Y:S05]  /*29120*/  WARPSYNC.COLLECTIVE R15, `(.L_x_597) ;  /* 0x000000000f087348 */ /* 0x020fea0003c00000 */
[----:B------:R-:W-:Y:S01]  /*29130*/  NOP ;  /* 0x0000000000007918 */ /* 0x000fe20000000000 */
[----:B-----5:R-:W-:Y:S01]  /*29140*/  ENDCOLLECTIVE ;  /* 0x000000000000791b */ /* 0x020fe20003800000 */
.L_x_597:
[----:B------:R-:W-:Y:S05]  /*29150*/  BSYNC B2 ;  /* 0x0000000000027941 */ /* 0x000fea0003800000 */
.L_x_596:
[----:B------:R-:W-:Y:S05]  /*29160*/  BRA `(.L_x_598) ;  /* 0xfffffd9000507947 */ /* 0x000fea000383ffff */
.L_x_30:
[----:B0-----:R-:W-:-:S04]  /*29170*/  IMAD.U32 R6, RZ, RZ, UR4 ;  /* 0x00000004ff067e24 */ /* 0x001fc8000f8e00ff */
[----:B------:R0:W1:Y:S03]  /*29180*/  SYNCS.PHASECHK.TRANS64.TRYWAIT P1, [R6+URZ], R3 ;  /* 0x00000003060075a7 */ /* 0x000066000802017f */
[----:B-1----:R-:W-:Y:S05]  /*29190*/  @!P1 NANOSLEEP.SYNCS 0x989680 ;  /* 0x009896800000995d */ /* 0x002fea0003900000 */
[----:B------:R-:W1:Y:S02]  /*291a0*/  @!P1 SYNCS.PHASECHK.TRANS64 P1, [R6+URZ], R3 ;  /* 0x00000003060095a7 */ /* 0x000e64000802007f */
[----:B-1----:R-:W-:Y:S05]  /*291b0*/  @!P1 BRA `(.L_x_30) ;  /* 0xfffffffc00ec9947 */ /* 0x002fea000383ffff */
[----:B------:R-:W-:Y:S05]  /*291c0*/  BRA `(.L_x_29) ;  /* 0xfffffde400607947 */ /* 0x000fea000383ffff */
.L_x_40:
[----:B0-----:R0:W1:Y:S02]  /*291d0*/  SYNCS.PHASECHK.TRANS64.TRYWAIT P1, [R18+URZ], R17 ;  /* 0x00000011120075a7 */ /* 0x001064000802017f */
[----:B-1----:R-:W-:Y:S05]  /*291e0*/  @!P1 NANOSLEEP.SYNCS 0x989680 ;  /* 0x009896800000995d */ /* 0x002fea0003900000 */
[----:B------:R-:W1:Y:S02]  /*291f0*/  @!P1 SYNCS.PHASECHK.TRANS64 P1, [R18+URZ], R17 ;  /* 0x00000011120095a7 */ /* 0x000e64000802007f */
[----:B-1----:R-:W-:Y:S05]  /*29200*/  @!P1 BRA `(.L_x_40) ;  /* 0xfffffffc00f09947 */ /* 0x002fea000383ffff */
[----:B------:R-:W-:Y:S05]  /*29210*/  BRA `(.L_x_39) ;  /* 0xfffffe3800cc7947 */ /* 0x000fea000383ffff */
.L_x_42:
[----:B------:R-:W-:Y:S01]  /*29220*/  BSSY B1, `(.L_x_599) ;  /* 0x0000005000017945 */ /* 0x000fe20003800000 */
[----:B------:R-:W-:-:S07]  /*29230*/  IMAD.MOV.U32 R15, RZ, RZ, -0x1 ;  /* 0xffffffffff0f7424 */ /* 0x000fce00078e00ff */
[----:B0-2---:R-:W-:Y:S05]  /*29240*/  WARPSYNC.COLLECTIVE R15, `(.L_x_600) ;  /* 0x000000000f087348 */ /* 0x005fea0003c00000 */
[----:B------:R-:W-:Y:S01]  /*29250*/  NOP ;  /* 0x0000000000007918 */ /* 0x000fe20000000000 */
[----:B0-2---:R-:W-:Y:S01]  /*29260*/  ENDCOLLECTIVE ;  /* 0x000000000000791b */ /* 0x005fe20003800000 */
.L_x_600:
[----:B------:R-:W-:Y:S05]  /*29270*/  BSYNC B1 ;  /* 0x0000000000017941 */ /* 0x000fea0003800000 */
.L_x_599:
[----:B------:R-:W-:Y:S05]  /*29280*/  BRA `(.L_x_601) ;  /* 0xfffffe44000c7947 */ /* 0x000fea000383ffff */
.L_x_573:
[----:B------:R-:W-:Y:S01]  /*29290*/  BSSY B0, `(.L_x_602) ;  /* 0x0000006000007945 */ /* 0x000fe20003800000 */
[----:B------:R-:W-:-:S07]  /*292a0*/  IMAD.MOV.U32 R15, RZ, RZ, -0x1 ;  /* 0xffffffffff0f7424 */ /* 0x000fce00078e00ff */
[----:B-1----:R-:W-:Y:S05]  /*292b0*/  WARPSYNC.COLLECTIVE R15, `(.L_x_603) ;  /* 0x000000000f0c7348 */ /* 0x002fea0003c00000 */
[----:B------:R-:W-:Y:S02]  /*292c0*/  ELECT P6, UR62, PT ;  /* 0x00000000003e782f */ /* 0x000fe400038c0000 */
[----:B------:R-:W-:Y:S01]  /*292d0*/  MOV R14, UR62 ;  /* 0x0000003e000e7c02 */ /* 0x000fe20008000f00 */
[----:B-1----:R-:W-:Y:S10]  /*292e0*/  ENDCOLLECTIVE ;  /* 0x000000000000791b */ /* 0x002ff40003800000 */
.L_x_603:
[----:B------:R-:W-:Y:S05]  /*292f0*/  BSYNC B0 ;  /* 0x0000000000007941 */ /* 0x000fea0003800000 */
.L_x_602:
[----:B------:R-:W-:Y:S05]  /*29300*/  BRA `(.L_x_604) ;  /* 0xffffffe800d47947 */ /* 0x000fea000383ffff */
.L_x_578:
[----:B-1----:R1:W2:Y:S02]  /*29310*/  SYNCS.PHASECHK.TRANS64.TRYWAIT P0, [R5+URZ+0x18], R10 ;  /* 0x0000180a050075a7 */ /* 0x0022a4000800017f */
[----:B--2---:R-:W-:Y:S05]  /*29320*/  @!P0 NANOSLEEP.SYNCS 0x989680 ;  /* 0x009896800000895d */ /* 0x004fea0003900000 */
[----:B------:R-:W2:Y:S02]  /*29330*/  @!P0 SYNCS.PHASECHK.TRANS64 P0, [R5+URZ+0x18], R10 ;  /* 0x0000180a050085a7 */ /* 0x000ea4000800007f */
[----:B--2---:R-:W-:Y:S05]  /*29340*/  @!P0 BRA `(.L_x_578) ;  /* 0xfffffffc00f08947 */ /* 0x004fea000383ffff */
[----:B------:R-:W-:Y:S05]  /*29350*/  BRA `(.L_x_605) ;  /* 0xffffffec00b07947 */ /* 0x000fea000383ffff */
.L_x_587:
[----:B------:R-:W-:Y:S01]  /*29360*/  BSSY B0, `(.L_x_606) ;  /* 0x0000006000007945 */ /* 0x000fe20003800000 */
[----:B------:R-:W-:-:S07]  /*29370*/  IMAD.MOV.U32 R15, RZ, RZ, -0x1 ;  /* 0xffffffffff0f7424 */ /* 0x000fce00078e00ff */
[----:B012---:R-:W-:Y:S05]  /*29380*/  WARPSYNC.COLLECTIVE R15, `(.L_x_607) ;  /* 0x000000000f0c7348 */ /* 0x007fea0003c00000 */
[----:B------:R-:W-:Y:S02]  /*29390*/  ELECT P6, UR62, PT ;  /* 0x00000000003e782f */ /* 0x000fe400038c0000 */
[----:B------:R-:W-:Y:S01]  /*293a0*/  MOV R14, UR62 ;  /* 0x0000003e000e7c02 */ /* 0x000fe20008000f00 */
[----:B012---:R-:W-:Y:S10]  /*293b0*/  ENDCOLLECTIVE ;  /* 0x000000000000791b */ /* 0x007ff40003800000 */
.L_x_607:
[----:B------:R-:W-:Y:S05]  /*293c0*/  BSYNC B0 ;  /* 0x0000000000007941 */ /* 0x000fea0003800000 */
.L_x_606:
[----:B------:R-:W-:Y:S05]  /*293d0*/  BRA `(.L_x_608) ;  /* 0xfffffff8007c7947 */ /* 0x000fea000383ffff */
.L_x_591:
[----:B-1----:R1:W2:Y:S02]  /*293e0*/  SYNCS.PHASECHK.TRANS64.TRYWAIT P0, [R3+URZ], R2 ;  /* 0x00000002030075a7 */ /* 0x0022a4000800017f */
[----:B--2---:R-:W-:Y:S05]  /*293f0*/  @!P0 NANOSLEEP.SYNCS 0x989680 ;  /* 0x009896800000895d */ /* 0x004fea0003900000 */
[----:B------:R-:W2:Y:S02]  /*29400*/  @!P0 SYNCS.PHASECHK.TRANS64 P0, [R3+URZ], R2 ;  /* 0x00000002030085a7 */ /* 0x000ea4000800007f */
[----:B--2---:R-:W-:Y:S05]  /*29410*/  @!P0 BRA `(.L_x_591) ;  /* 0xfffffffc00f08947 */ /* 0x004fea000383ffff */
[----:B------:R-:W-:Y:S05]  /*29420*/  BRA `(.L_x_609) ;  /* 0xfffffff800a87947 */ /* 0x000fea000383ffff */
.L_x_592:
[----:B-1----:R1:W2:Y:S02]  /*29430*/  SYNCS.PHASECHK.TRANS64.TRYWAIT P0, [R3+URZ], R2 ;  /* 0x00000002030075a7 */ /* 0x0022a4000800017f */
[----:B--2---:R-:W-:Y:S05]  /*29440*/  @!P0 NANOSLEEP.SYNCS 0x989680 ;  /* 0x009896800000895d */ /* 0x004fea0003900000 */
[----:B------:R-:W2:Y:S02]  /*29450*/  @!P0 SYNCS.PHASECHK.TRANS64 P0, [R3+URZ], R2 ;  /* 0x00000002030085a7 */ /* 0x000ea4000800007f */
[----:B--2---:R-:W-:Y:S05]  /*29460*/  @!P0 BRA `(.L_x_592) ;  /* 0xfffffffc00f08947 */ /* 0x004fea000383ffff */
[----:B------:R-:W-:Y:S05]  /*29470*/  BRA `(.L_x_610) ;  /* 0xfffffff800bc7947 */ /* 0x000fea000383ffff */
.L_x_611:
[----:B------:R-:W-:-:S00]  /*29480*/  BRA `(.L_x_611) ;  /* 0xfffffffc00fc7947 */ /* 0x000fc0000383ffff */
[----:B------:R-:W-:-:S00]  /*29490*/  NOP ;  /* 0x0000000000007918 */ /* 0x000fc00000000000 */
        /* <DEDUP_REMOVED lines=14> */
.L_x_612:


//--------------------- .nv.global.init           --------------------------
	.section	.nv.global.init,"aw",@progbits
.nv.global.init:
	.type		$str$24,@object
	.size		$str$24,($str$25 - $str$24)
$str$24:
        /*0000*/ 	.byte	0x28, 0x61, 0x64, 0x64, 0x72, 0x65, 0x73, 0x73, 0x20, 0x26, 0x20, 0x6d, 0x61, 0x73, 0x6b, 0x29
        /*0010*/ 	.byte	0x20, 0x3d, 0x3d, 0x20, 0x30, 0x00
	.type		$str$25,@object
	.size		$str$25,(__unnamed_2 - $str$25)
$str$25:
        /*0016*/ 	.byte	0x2f, 0x74, 0x6d, 0x70, 0x2f, 0x63, 0x75, 0x74, 0x6c, 0x61, 0x73, 0x73, 0x5f, 0x73, 0x77, 0x65
        /*0026*/ 	.byte	0x65, 0x70, 0x5f, 0x73, 0x72, 0x63, 0x2f, 0x69, 0x6e, 0x63, 0x6c, 0x75, 0x64, 0x65, 0x2f, 0x63
        /*0036*/ 	.byte	0x75, 0x74, 0x65, 0x2f, 0x70, 0x6f, 0x69, 0x6e, 0x74, 0x65, 0x72, 0x5f, 0x66, 0x6c, 0x61, 0x67
        /*0046*/ 	.byte	0x67, 0x65, 0x64, 0x2e, 0x68, 0x70, 0x70, 0x00
	.type		__unnamed_2,@object
	.size		__unnamed_2,(__unnamed_1 - __unnamed_2)
__unnamed_2:
        /* <DEDUP_REMOVED lines=29> */
        /*021e*/ 	.byte	0x20, 0x26, 0x5d, 0x00
	.type		__unnamed_1,@object
	.size		__unnamed_1,(.L_0 - __unnamed_1)
__unnamed_1:
        /* <DEDUP_REMOVED lines=29> */
        /*03f2*/ 	.byte	0x3e, 0x3e, 0x3e, 0x3e, 0x20, 0x26, 0x5d, 0x00
.L_0:


//--------------------- .nv.shared._ZN7cutlass13device_kernelINS_4gemm6kernel13GemmUniversalIN4cute5tupleIJiiiiEEENS1_10collective13CollectiveMmaINS1_39MainloopSm90TmaGmmaRmemAWarpSpecializedILi3ENS5_IJNS4_1CILi1EEESB_SB_EEENS1_35KernelTmaWarpSpecializedCooperativeEEENS5_IJNSA_ILi256EEESF_NSA_ILi128EEEEEENS_12float_e5m2_tENS5_IJSB_llEEESI_SJ_NS4_8TiledMMAINS4_8MMA_AtomIJNS4_4SM904GMMA31MMA_64x256x32_F32E5M2E5M2_RS_TNILNSN_7ScaleInE1ELSP_1EEEEEENS4_6LayoutINS5_IJNSA_ILi2EEESB_SB_EEENS5_IJSB_NSA_ILi0EEESV_EEEEENS5_IJNS4_10UnderscoreESY_SY_EEEEENS4_13SM90_TMA_LOADENS4_14ComposedLayoutINS4_7SwizzleILi3ELi4ELi3EEENS4_18smem_ptr_flag_bitsILi8EEENSS_INS5_IJSG_NSA_ILi8EEEEEENS5_IJSB_SG_EEEEEEENS4_9Copy_AtomIJNS4_39AutoVectorizingCopyWithAssumedAlignmentILi128EEESI_EEENS4_8identityES11_S1B_vS1G_EENS_8epilogue10collective6detail29Sm90TmaWarpSpecializedAdapterINS1J_15DefaultEpilogueISI_NS5_IJlSB_lEEES1N_NS1I_6thread17LinearCombinationISI_Li1EffLNS1O_9ScaleType4KindE0ELNS_15FloatRoundStyleE2ESI_EENS1_15EpilogueDefaultEEEEEvvEEEEvNT_6ParamsE --------------------------
	.section	.nv.shared._ZN7cutlass13device_kernelINS_4gemm6kernel13GemmUniversalIN4cute5tupleIJiiiiEEENS1_10collective13CollectiveMmaINS1_39MainloopSm90TmaGmmaRmemAWarpSpecializedILi3ENS5_IJNS4_1CILi1EEESB_SB_EEENS1_35KernelTmaWarpSpecializedCooperativeEEENS5_IJNSA_ILi256EEESF_NSA_ILi128EEEEEENS_12float_e5m2_tENS5_IJSB_llEEESI_SJ_NS4_8TiledMMAINS4_8MMA_AtomIJNS4_4SM904GMMA31MMA_64x256x32_F32E5M2E5M2_RS_TNILNSN_7ScaleInE1ELSP_1EEEEEENS4_6LayoutINS5_IJNSA_ILi2EEESB_SB_EEENS5_IJSB_NSA_ILi0EEESV_EEEEENS5_IJNS4_10UnderscoreESY_SY_EEEEENS4_13SM90_TMA_LOADENS4_14ComposedLayoutINS4_7SwizzleILi3ELi4ELi3EEENS4_18smem_ptr_flag_bitsILi8EEENSS_INS5_IJSG_NSA_ILi8EEEEEENS5_IJSB_SG_EEEEEEENS4_9Copy_AtomIJNS4_39AutoVectorizingCopyWithAssumedAlignmentILi128EEESI_EEENS4_8identityES11_S1B_vS1G_EENS_8epilogue10collective6detail29Sm90TmaWarpSpecializedAdapterINS1J_15DefaultEpilogueISI_NS5_IJlSB_lEEES1N_NS1I_6thread17LinearCombinationISI_Li1EffLNS1O_9ScaleType4KindE0ELNS_15FloatRoundStyleE2ESI_EENS1_15EpilogueDefaultEEEEEvvEEEEvNT_6ParamsE,"aw",@nobits
	.sectionflags	@""
	.align	16
	.zero		1024


//--------------------- .nv.shared.reserved.0     --------------------------
	.section	.nv.shared.reserved.0,"aw",@nobits
	.weak		__nv_reservedSMEM_offset_0_alias
	.size		__nv_reservedSMEM_offset_0_alias, 0, 0
	.other		__nv_reservedSMEM_offset_0_alias,@"STO_CUDA_RESERVED_SHARED STV_DEFAULT"
__nv_reservedSMEM_offset_0_alias:
	.zero		0


//--------------------- .nv.global                --------------------------
	.section	.nv.global,"aw",@nobits
.nv.global:
	.type		_ZN40_INTERNAL_216dc607_4_k_cu_2729b357_277744cute1_E,@object
	.size		_ZN40_INTERNAL_216dc607_4_k_cu_2729b357_277744cute1_E,(_ZN40_INTERNAL_216dc607_4_k_cu_2729b357_277744cuda3std3__45__cpo6cbeginE - _ZN40_INTERNAL_216dc607_4_k_cu_2729b357_277744cute1_E)
_ZN40_INTERNAL_216dc607_4_k_cu_2729b357_277744cute1_E:
	.zero		1
	.type		_ZN40_INTERNAL_216dc607_4_k_cu_2729b357_277744cuda3std3__45__cpo6cbeginE,@object
	.size		_ZN40_INTERNAL_216dc607_4_k_cu_2729b357_277744cuda3std3__45__cpo6cbeginE,(_ZN40_INTERNAL_216dc607_4_k_cu_2729b357_277744cuda3std3__48in_placeE - _ZN40_INTERNAL_216dc607_4_k_cu_2729b357_277744cuda3std3__45__cpo6cbeginE)
_ZN40_INTERNAL_216dc607_4_k_cu_2729b357_277744cuda3std3__45__cpo6cbeginE:
	.zero		1
	.type		_ZN40_INTERNAL_216dc607_4_k_cu_2729b357_277744cuda3std3__48in_placeE,@object
	.size		_ZN40_INTERNAL_216dc607_4_k_cu_2729b357_277744cuda3std3__48in_placeE,(_ZN40_INTERNAL_216dc607_4_k_cu_2729b357_277744cuda3std6ranges3__45__cpo9iter_moveE - _ZN40_INTERNAL_216dc607_4_k_cu_2729b357_277744cuda3std3__48in_placeE)
_ZN40_INTERNAL_216dc607_4_k_cu_2729b357_277744cuda3std3__48in_placeE:
	.zero		1
	.type		_ZN40_INTERNAL_216dc607_4_k_cu_2729b357_277744cuda3std6ranges3__45__cpo9iter_moveE,@object
	.size		_ZN40_INTERNAL_216dc607_4_k_cu_2729b357_277744cuda3std6ranges3__45__cpo9iter_moveE,(_ZN40_INTERNAL_216dc607_4_k_cu_2729b357_277744cuda3std3__45__cpo5beginE - _ZN40_INTERNAL_216dc607_4_k_cu_2729b357_277744cuda3std6ranges3__45__cpo9iter_moveE)
_ZN40_INTERNAL_216dc607_4_k_cu_2729b357_277744cuda3std6ranges3__45__cpo9iter_moveE:
	.zero		1
	.type		_ZN40_INTERNAL_216dc607_4_k_cu_2729b357_277744cuda3std3__45__cpo5beginE,@object
	.size		_ZN40_INTERNAL_216dc607_4_k_cu_2729b357_277744cuda3std3__45__cpo5beginE,(_ZN40_INTERNAL_216dc607_4_k_cu_2729b357_277744cuda3std3__442_GLOBAL__N__216dc607_4_k_cu_2729b357_277746ignoreE - _ZN40_INTERNAL_216dc607_4_k_cu_2729b357_277744cuda3std3__45__cpo5beginE)
_ZN40_INTERNAL_216dc607_4_k_cu_2729b357_277744cuda3std3__45__cpo5beginE:
	.zero		1
	.type		_ZN40_INTERNAL_216dc607_4_k_cu_2729b357_277744cuda3std3__442_GLOBAL__N__216dc607_4_k_cu_2729b357_277746ignoreE,@object
	.size		_ZN40_INTERNAL_216dc607_4_k_cu_2729b357_277744cuda3std3__442_GLOBAL__N__216dc607_4_k_cu_2729b357_277746ignoreE,(_ZN40_INTERNAL_216dc607_4_k_cu_2729b357_277744cute7productE - _ZN40_INTERNAL_216dc607_4_k_cu_2729b357_277744cuda3std3__442_GLOBAL__N__216dc607_4_k_cu_2729b357_277746ignoreE)
_ZN40_INTERNAL_216dc607_4_k_cu_2729b357_277744cuda3std3__442_GLOBAL__N__216dc607_4_k_cu_2729b357_277746ignoreE:
	.zero		1
	.type		_ZN40_INTERNAL_216dc607_4_k_cu_2729b357_277744cute7productE,@object
	.size		_ZN40_INTERNAL_216dc607_4_k_cu_2729b357_277744cute7productE,(_ZN40_INTERNAL_216dc607_4_k_cu_2729b357_277744cuda3std3__45__cpo3endE - _ZN40_INTERNAL_216dc607_4_k_cu_2729b357_277744cute7productE)
_ZN40_INTERNAL_216dc607_4_k_cu_2729b357_277744cute7productE:
	.zero		1
	.type		_ZN40_INTERNAL_216dc607_4_k_cu_2729b357_277744cuda3std3__45__cpo3endE,@object
	.size		_ZN40_INTERNAL_216dc607_4_k_cu_2729b357_277744cuda3std3__45__cpo3endE,(_ZN40_INTERNAL_216dc607_4_k_cu_2729b357_277744cuda3std3__419piecewise_constructE - _ZN40_INTERNAL_216dc607_4_k_cu_2729b357_277744cuda3std3__45__cpo3endE)
_ZN40_INTERNAL_216dc607_4_k_cu_2729b357_277744cuda3std3__45__cpo3endE:
	.zero		1
	.type		_ZN40_INTERNAL_216dc607_4_k_cu_2729b357_277744cuda3std3__419piecewise_constructE,@object
	.size		_ZN40_INTERNAL_216dc607_4_k_cu_2729b357_277744cuda3std3__419piecewise_constructE,(_ZN40_INTERNAL_216dc607_4_k_cu_2729b357_277744cuda3std3__45__cpo4cendE - _ZN40_INTERNAL_216dc607_4_k_cu_2729b357_277744cuda3std3__419piecewise_constructE)
_ZN40_INTERNAL_216dc607_4_k_cu_2729b357_277744cuda3std3__419piecewise_constructE:
	.zero		1
	.type		_ZN40_INTERNAL_216dc607_4_k_cu_2729b357_277744cuda3std3__45__cpo4cendE,@object
	.size		_ZN40_INTERNAL_216dc607_4_k_cu_2729b357_277744cuda3std3__45__cpo4cendE,(_ZN40_INTERNAL_216dc607_4_k_cu_2729b357_277744cuda3std6ranges3__45__cpo4swapE - _ZN40_INTERNAL_216dc607_4_k_cu_2729b357_277744cuda3std3__45__cpo4cendE)
_ZN40_INTERNAL_216dc607_4_k_cu_2729b357_277744cuda3std3__45__cpo4cendE:
	.zero		1
	.type		_ZN40_INTERNAL_216dc607_4_k_cu_2729b357_277744cuda3std6ranges3__45__cpo4swapE,@object
	.size		_ZN40_INTERNAL_216dc607_4_k_cu_2729b357_277744cuda3std6ranges3__45__cpo4swapE,(.L_9 - _ZN40_INTERNAL_216dc607_4_k_cu_2729b357_277744cuda3std6ranges3__45__cpo4swapE)
_ZN40_INTERNAL_216dc607_4_k_cu_2729b357_277744cuda3std6ranges3__45__cpo4swapE:
	.zero		1
.L_9:


//--------------------- .nv.constant0._ZN7cutlass13device_kernelINS_4gemm6kernel13GemmUniversalIN4cute5tupleIJiiiiEEENS1_10collective13CollectiveMmaINS1_39MainloopSm90TmaGmmaRmemAWarpSpecializedILi3ENS5_IJNS4_1CILi1EEESB_SB_EEENS1_35KernelTmaWarpSpecializedCooperativeEEENS5_IJNSA_ILi256EEESF_NSA_ILi128EEEEEENS_12float_e5m2_tENS5_IJSB_llEEESI_SJ_NS4_8TiledMMAINS4_8MMA_AtomIJNS4_4SM904GMMA31MMA_64x256x32_F32E5M2E5M2_RS_TNILNSN_7ScaleInE1ELSP_1EEEEEENS4_6LayoutINS5_IJNSA_ILi2EEESB_SB_EEENS5_IJSB_NSA_ILi0EEESV_EEEEENS5_IJNS4_10UnderscoreESY_SY_EEEEENS4_13SM90_TMA_LOADENS4_14ComposedLayoutINS4_7SwizzleILi3ELi4ELi3EEENS4_18smem_ptr_flag_bitsILi8EEENSS_INS5_IJSG_NSA_ILi8EEEEEENS5_IJSB_SG_EEEEEEENS4_9Copy_AtomIJNS4_39AutoVectorizingCopyWithAssumedAlignmentILi128EEESI_EEENS4_8identityES11_S1B_vS1G_EENS_8epilogue10collective6detail29Sm90TmaWarpSpecializedAdapterINS1J_15DefaultEpilogueISI_NS5_IJlSB_lEEES1N_NS1I_6thread17LinearCombinationISI_Li1EffLNS1O_9ScaleType4KindE0ELNS_15FloatRoundStyleE2ESI_EENS1_15EpilogueDefaultEEEEEvvEEEEvNT_6ParamsE --------------------------
	.section	.nv.constant0._ZN7cutlass13device_kernelINS_4gemm6kernel13GemmUniversalIN4cute5tupleIJiiiiEEENS1_10collective13CollectiveMmaINS1_39MainloopSm90TmaGmmaRmemAWarpSpecializedILi3ENS5_IJNS4_1CILi1EEESB_SB_EEENS1_35KernelTmaWarpSpecializedCooperativeEEENS5_IJNSA_ILi256EEESF_NSA_ILi128EEEEEENS_12float_e5m2_tENS5_IJSB_llEEESI_SJ_NS4_8TiledMMAINS4_8MMA_AtomIJNS4_4SM904GMMA31MMA_64x256x32_F32E5M2E5M2_RS_TNILNSN_7ScaleInE1ELSP_1EEEEEENS4_6LayoutINS5_IJNSA_ILi2EEESB_SB_EEENS5_IJSB_NSA_ILi0EEESV_EEEEENS5_IJNS4_10UnderscoreESY_SY_EEEEENS4_13SM90_TMA_LOADENS4_14ComposedLayoutINS4_7SwizzleILi3ELi4ELi3EEENS4_18smem_ptr_flag_bitsILi8EEENSS_INS5_IJSG_NSA_ILi8EEEEEENS5_IJSB_SG_EEEEEEENS4_9Copy_AtomIJNS4_39AutoVectorizingCopyWithAssumedAlignmentILi128EEESI_EEENS4_8identityES11_S1B_vS1G_EENS_8epilogue10collective6detail29Sm90TmaWarpSpecializedAdapterINS1J_15DefaultEpilogueISI_NS5_IJlSB_lEEES1N_NS1I_6thread17LinearCombinationISI_Li1EffLNS1O_9ScaleType4KindE0ELNS_15FloatRoundStyleE2ESI_EENS1_15EpilogueDefaultEEEEEvvEEEEvNT_6ParamsE,"a",@progbits
	.sectionflags	@""
	.align	4
.nv.constant0._ZN7cutlass13device_kernelINS_4gemm6kernel13GemmUniversalIN4cute5tupleIJiiiiEEENS1_10collective13CollectiveMmaINS1_39MainloopSm90TmaGmmaRmemAWarpSpecializedILi3ENS5_IJNS4_1CILi1EEESB_SB_EEENS1_35KernelTmaWarpSpecializedCooperativeEEENS5_IJNSA_ILi256EEESF_NSA_ILi128EEEEEENS_12float_e5m2_tENS5_IJSB_llEEESI_SJ_NS4_8TiledMMAINS4_8MMA_AtomIJNS4_4SM904GMMA31MMA_64x256x32_F32E5M2E5M2_RS_TNILNSN_7ScaleInE1ELSP_1EEEEEENS4_6LayoutINS5_IJNSA_ILi2EEESB_SB_EEENS5_IJSB_NSA_ILi0EEESV_EEEEENS5_IJNS4_10UnderscoreESY_SY_EEEEENS4_13SM90_TMA_LOADENS4_14ComposedLayoutINS4_7SwizzleILi3ELi4ELi3EEENS4_18smem_ptr_flag_bitsILi8EEENSS_INS5_IJSG_NSA_ILi8EEEEEENS5_IJSB_SG_EEEEEEENS4_9Copy_AtomIJNS4_39AutoVectorizingCopyWithAssumedAlignmentILi128EEESI_EEENS4_8identityES11_S1B_vS1G_EENS_8epilogue10collective6detail29Sm90TmaWarpSpecializedAdapterINS1J_15DefaultEpilogueISI_NS5_IJlSB_lEEES1N_NS1I_6thread17LinearCombinationISI_Li1EffLNS1O_9ScaleType4KindE0ELNS_15FloatRoundStyleE2ESI_EENS1_15EpilogueDefaultEEEEEvvEEEEvNT_6ParamsE:
	.zero		1664


//--------------------- SYMBOLS --------------------------

	.type		.nv.reservedSmem.offset0,@object
	.size		.nv.reservedSmem.offset0,0x4
	.type		__assertfail,@function
